// auto-generated by cutlass_sweep.conv — config: {"arch": "sm_90", "cluster_m": 2, "cluster_n": 1, "conv_kind": "fprop", "dtype": "tf32", "ndim": 3, "tile_k": 64, "tile_m": 256, "tile_n": 128}
#include "cutlass/cutlass.h"
#include "cute/tensor.hpp"
#include "cutlass/kernel_hardware_info.hpp"
#include "cutlass/conv/convolution.h"
#include "cutlass/conv/dispatch_policy.hpp"
#include "cutlass/conv/collective/collective_builder.hpp"
#include "cutlass/conv/kernel/conv_universal.hpp"
#include "cutlass/conv/device/conv_universal_adapter.hpp"
#include "cutlass/epilogue/collective/collective_builder.hpp"

using namespace cute;
using Elem = cutlass::tfloat32_t;
using Acc  = float;
using LayoutAB = cutlass::layout::TensorNDHWC;
using LayoutC  = cutlass::layout::TensorNDHWC;
constexpr auto ConvOp = cutlass::conv::Operator::kFprop;
using TileShape    = Shape<_256, _128, Shape<_64>>;
using ClusterShape = Shape<_2, _1, _1>;

using CollectiveEpilogue = typename cutlass::epilogue::collective::CollectiveBuilder<
    cutlass::arch::Sm90, cutlass::arch::OpClassTensorOp,
    TileShape, ClusterShape,
    cutlass::epilogue::collective::EpilogueTileAuto,
    Acc, Acc,
    Elem, LayoutC, 128 / cutlass::sizeof_bits<Elem>::value,
    Elem, LayoutC, 128 / cutlass::sizeof_bits<Elem>::value,
    cutlass::epilogue::collective::EpilogueScheduleAuto
  >::CollectiveOp;

using CollectiveMainloop = typename cutlass::conv::collective::CollectiveBuilder<
    cutlass::arch::Sm90, cutlass::arch::OpClassTensorOp, ConvOp,
    Elem, LayoutAB, 128 / cutlass::sizeof_bits<Elem>::value,
    Elem, LayoutAB, 128 / cutlass::sizeof_bits<Elem>::value,
    Acc,
    TileShape, ClusterShape,
    cutlass::conv::collective::StageCountAutoCarveout<
        static_cast<int>(sizeof(typename CollectiveEpilogue::SharedStorage))>,
    cutlass::conv::collective::KernelScheduleAuto
  >::CollectiveOp;

using ProblemShape = cutlass::conv::ConvProblemShape<
    ConvOp, CollectiveMainloop::DispatchPolicy::NumSpatialDimensions>;
using ConvKernel = cutlass::conv::kernel::ConvUniversal<
    ProblemShape, CollectiveMainloop, CollectiveEpilogue>;
using Conv = cutlass::conv::device::ConvUniversalAdapter<ConvKernel>;

auto* _anchor = &cutlass::device_kernel<ConvKernel>;


// ===== COMPILED SASS (sm_90a) =====

	.target	sm_90a

	.elftype	@"ET_EXEC"


//--------------------- .note.nv.tkinfo           --------------------------
	.section	.note.nv.tkinfo,"",@"SHT_NOTE"
	.sectionflags	@"SHF_NOTE_NV_TKINFO"
	.tkinfo
        /*0018*/ 	.word	0x00000002
        /*0030*/ 	.string	""
        /*0030*/ 	.string	"ptxas"
        /*0030*/ 	.string	"Cuda compilation tools, release 13.0, V13.0.88"
        /*0030*/ 	.string	"Build cuda_13.0.r13.0/compiler.36424714_0"
        /*0030*/ 	.string	"-arch sm_90a -m 64 "



//--------------------- .note.nv.cuinfo           --------------------------
	.section	.note.nv.cuinfo,"",@"SHT_NOTE"
	.sectionflags	@"SHF_NOTE_NV_CUINFO"
        /*0018*/ 	.short	0x0002
        /*001a*/ 	.short	0x005a
        /*001c*/ 	.short	0x0082
	.zero		2


//--------------------- .nv.info                  --------------------------
	.section	.nv.info,"",@"SHT_CUDA_INFO"
	.align	4


	//----- nvinfo : EIATTR_REGCOUNT
	.align		4
        /*0000*/ 	.byte	0x04, 0x2f
        /*0002*/ 	.short	(.L_12 - .L_11)
	.align		4
.L_11:
        /*0004*/ 	.word	index@(_ZN7cutlass13device_kernelINS_4conv6kernel13ConvUniversalINS1_16ConvProblemShapeILNS1_8OperatorE0ELi3EEENS1_10collective14CollectiveConvINS1_46MainloopSm90TmaGmmaWarpSpecializedImplicitGemmILS5_0ELi2ELi3EN4cute5tupleIJNSA_1CILi2EEENSC_ILi1EEESE_EEENS1_36KernelImplicitTmaWarpSpecializedSm90ELi1EEENSB_IJNSC_ILi256EEENSC_ILi128EEENSB_IJNSC_ILi64EEEEEEEEENS_10tfloat32_tESN_NSA_8TiledMMAINSA_8MMA_AtomIJNSA_4SM904GMMA30MMA_64x128x8_F32TF32TF32_SS_TNILNSR_7ScaleInE1ELST_1EEEEEENSA_6LayoutINSB_IJSE_SE_SE_EEENSB_IJNSC_ILi0EEESY_SY_EEEEENSB_IJNSA_10UnderscoreES11_S11_EEEEENS7_6detail26Sm90ImplicitGemmTileTraitsINSA_20SM90_TMA_LOAD_IM2COLENSA_14ComposedLayoutINSA_7SwizzleILi3ELi4ELi3EEENSA_18smem_ptr_flag_bitsILi32EEENSW_INSB_IJNSB_IJNSC_ILi8EEENSC_ILi32EEEEEENSB_IJS1D_SD_EEENSB_IJSE_SD_EEEEEENSB_IJNSB_IJS1D_NSC_ILi512EEEEEENSB_IJSE_SI_EEENSB_IJSY_NSC_ILi16384EEEEEEEEEEEEEvEENS15_INSA_23SM90_TMA_LOAD_MULTICASTENS17_IS19_S1B_NSW_INSB_IJNSB_IJS1C_NSC_ILi16EEEEEES1F_S1G_EEENSB_IJS1J_S1K_NSB_IJSY_NSC_ILi8192EEEEEEEEEEEEEvEEEENS_8epilogue10collective6detail29Sm90TmaWarpSpecializedAdapterINS23_15DefaultEpilogueISN_NSB_IJNSB_IJllllEEESE_SY_EEES28_NS22_6thread17LinearCombinationISN_Li1EffLNS29_9ScaleType4KindE0ELNS_15FloatRoundStyleE2ESN_EENS_4gemm15EpilogueDefaultEEEEEvvEEEEvNT_6ParamsE)
        /*0008*/ 	.word	0x000000ff


	//----- nvinfo : EIATTR_FRAME_SIZE
	.align		4
.L_12:
        /*000c*/ 	.byte	0x04, 0x11
        /*000e*/ 	.short	(.L_14 - .L_13)
	.align		4
.L_13:
        /*0010*/ 	.word	index@(_ZN7cutlass13device_kernelINS_4conv6kernel13ConvUniversalINS1_16ConvProblemShapeILNS1_8OperatorE0ELi3EEENS1_10collective14CollectiveConvINS1_46MainloopSm90TmaGmmaWarpSpecializedImplicitGemmILS5_0ELi2ELi3EN4cute5tupleIJNSA_1CILi2EEENSC_ILi1EEESE_EEENS1_36KernelImplicitTmaWarpSpecializedSm90ELi1EEENSB_IJNSC_ILi256EEENSC_ILi128EEENSB_IJNSC_ILi64EEEEEEEEENS_10tfloat32_tESN_NSA_8TiledMMAINSA_8MMA_AtomIJNSA_4SM904GMMA30MMA_64x128x8_F32TF32TF32_SS_TNILNSR_7ScaleInE1ELST_1EEEEEENSA_6LayoutINSB_IJSE_SE_SE_EEENSB_IJNSC_ILi0EEESY_SY_EEEEENSB_IJNSA_10UnderscoreES11_S11_EEEEENS7_6detail26Sm90ImplicitGemmTileTraitsINSA_20SM90_TMA_LOAD_IM2COLENSA_14ComposedLayoutINSA_7SwizzleILi3ELi4ELi3EEENSA_18smem_ptr_flag_bitsILi32EEENSW_INSB_IJNSB_IJNSC_ILi8EEENSC_ILi32EEEEEENSB_IJS1D_SD_EEENSB_IJSE_SD_EEEEEENSB_IJNSB_IJS1D_NSC_ILi512EEEEEENSB_IJSE_SI_EEENSB_IJSY_NSC_ILi16384EEEEEEEEEEEEEvEENS15_INSA_23SM90_TMA_LOAD_MULTICASTENS17_IS19_S1B_NSW_INSB_IJNSB_IJS1C_NSC_ILi16EEEEEES1F_S1G_EEENSB_IJS1J_S1K_NSB_IJSY_NSC_ILi8192EEEEEEEEEEEEEvEEEENS_8epilogue10collective6detail29Sm90TmaWarpSpecializedAdapterINS23_15DefaultEpilogueISN_NSB_IJNSB_IJllllEEESE_SY_EEES28_NS22_6thread17LinearCombinationISN_Li1EffLNS29_9ScaleType4KindE0ELNS_15FloatRoundStyleE2ESN_EENS_4gemm15EpilogueDefaultEEEEEvvEEEEvNT_6ParamsE)
        /*0014*/ 	.word	0x000006d0


	//----- nvinfo : EIATTR_MIN_STACK_SIZE
	.align		4
.L_14:
        /*0018*/ 	.byte	0x04, 0x12
        /*001a*/ 	.short	(.L_16 - .L_15)
	.align		4
.L_15:
        /*001c*/ 	.word	index@(_ZN7cutlass13device_kernelINS_4conv6kernel13ConvUniversalINS1_16ConvProblemShapeILNS1_8OperatorE0ELi3EEENS1_10collective14CollectiveConvINS1_46MainloopSm90TmaGmmaWarpSpecializedImplicitGemmILS5_0ELi2ELi3EN4cute5tupleIJNSA_1CILi2EEENSC_ILi1EEESE_EEENS1_36KernelImplicitTmaWarpSpecializedSm90ELi1EEENSB_IJNSC_ILi256EEENSC_ILi128EEENSB_IJNSC_ILi64EEEEEEEEENS_10tfloat32_tESN_NSA_8TiledMMAINSA_8MMA_AtomIJNSA_4SM904GMMA30MMA_64x128x8_F32TF32TF32_SS_TNILNSR_7ScaleInE1ELST_1EEEEEENSA_6LayoutINSB_IJSE_SE_SE_EEENSB_IJNSC_ILi0EEESY_SY_EEEEENSB_IJNSA_10UnderscoreES11_S11_EEEEENS7_6detail26Sm90ImplicitGemmTileTraitsINSA_20SM90_TMA_LOAD_IM2COLENSA_14ComposedLayoutINSA_7SwizzleILi3ELi4ELi3EEENSA_18smem_ptr_flag_bitsILi32EEENSW_INSB_IJNSB_IJNSC_ILi8EEENSC_ILi32EEEEEENSB_IJS1D_SD_EEENSB_IJSE_SD_EEEEEENSB_IJNSB_IJS1D_NSC_ILi512EEEEEENSB_IJSE_SI_EEENSB_IJSY_NSC_ILi16384EEEEEEEEEEEEEvEENS15_INSA_23SM90_TMA_LOAD_MULTICASTENS17_IS19_S1B_NSW_INSB_IJNSB_IJS1C_NSC_ILi16EEEEEES1F_S1G_EEENSB_IJS1J_S1K_NSB_IJSY_NSC_ILi8192EEEEEEEEEEEEEvEEEENS_8epilogue10collective6detail29Sm90TmaWarpSpecializedAdapterINS23_15DefaultEpilogueISN_NSB_IJNSB_IJllllEEESE_SY_EEES28_NS22_6thread17LinearCombinationISN_Li1EffLNS29_9ScaleType4KindE0ELNS_15FloatRoundStyleE2ESN_EENS_4gemm15EpilogueDefaultEEEEEvvEEEEvNT_6ParamsE)
        /*0020*/ 	.word	0x000006d0
.L_16:


//--------------------- .nv.compat                --------------------------
	.section	.nv.compat,"",@"SHT_CUDA_COMPAT_INFO"
	.align	4
        /*0000*/ 	.byte	0x02, 0x09, 0x01, 0x00, 0x02, 0x02, 0x04, 0x00, 0x02, 0x05, 0x05, 0x00, 0x03, 0x07, 0x01, 0x01
        /*0010*/ 	.byte	0x02, 0x03, 0x01, 0x00, 0x02, 0x06, 0x01, 0x00, 0x04, 0x0b, 0x08, 0x00, 0x00, 0x00, 0x00, 0x00
        /*0020*/ 	.byte	0x00, 0x00, 0x00, 0x00


//--------------------- .nv.info._ZN7cutlass13device_kernelINS_4conv6kernel13ConvUniversalINS1_16ConvProblemShapeILNS1_8OperatorE0ELi3EEENS1_10collective14CollectiveConvINS1_46MainloopSm90TmaGmmaWarpSpecializedImplicitGemmILS5_0ELi2ELi3EN4cute5tupleIJNSA_1CILi2EEENSC_ILi1EEESE_EEENS1_36KernelImplicitTmaWarpSpecializedSm90ELi1EEENSB_IJNSC_ILi256EEENSC_ILi128EEENSB_IJNSC_ILi64EEEEEEEEENS_10tfloat32_tESN_NSA_8TiledMMAINSA_8MMA_AtomIJNSA_4SM904GMMA30MMA_64x128x8_F32TF32TF32_SS_TNILNSR_7ScaleInE1ELST_1EEEEEENSA_6LayoutINSB_IJSE_SE_SE_EEENSB_IJNSC_ILi0EEESY_SY_EEEEENSB_IJNSA_10UnderscoreES11_S11_EEEEENS7_6detail26Sm90ImplicitGemmTileTraitsINSA_20SM90_TMA_LOAD_IM2COLENSA_14ComposedLayoutINSA_7SwizzleILi3ELi4ELi3EEENSA_18smem_ptr_flag_bitsILi32EEENSW_INSB_IJNSB_IJNSC_ILi8EEENSC_ILi32EEEEEENSB_IJS1D_SD_EEENSB_IJSE_SD_EEEEEENSB_IJNSB_IJS1D_NSC_ILi512EEEEEENSB_IJSE_SI_EEENSB_IJSY_NSC_ILi16384EEEEEEEEEEEEEvEENS15_INSA_23SM90_TMA_LOAD_MULTICASTENS17_IS19_S1B_NSW_INSB_IJNSB_IJS1C_NSC_ILi16EEEEEES1F_S1G_EEENSB_IJS1J_S1K_NSB_IJSY_NSC_ILi8192EEEEEEEEEEEEEvEEEENS_8epilogue10collective6detail29Sm90TmaWarpSpecializedAdapterINS23_15DefaultEpilogueISN_NSB_IJNSB_IJllllEEESE_SY_EEES28_NS22_6thread17LinearCombinationISN_Li1EffLNS29_9ScaleType4KindE0ELNS_15FloatRoundStyleE2ESN_EENS_4gemm15EpilogueDefaultEEEEEvvEEEEvNT_6ParamsE --------------------------
	.section	.nv.info._ZN7cutlass13device_kernelINS_4conv6kernel13ConvUniversalINS1_16ConvProblemShapeILNS1_8OperatorE0ELi3EEENS1_10collective14CollectiveConvINS1_46MainloopSm90TmaGmmaWarpSpecializedImplicitGemmILS5_0ELi2ELi3EN4cute5tupleIJNSA_1CILi2EEENSC_ILi1EEESE_EEENS1_36KernelImplicitTmaWarpSpecializedSm90ELi1EEENSB_IJNSC_ILi256EEENSC_ILi128EEENSB_IJNSC_ILi64EEEEEEEEENS_10tfloat32_tESN_NSA_8TiledMMAINSA_8MMA_AtomIJNSA_4SM904GMMA30MMA_64x128x8_F32TF32TF32_SS_TNILNSR_7ScaleInE1ELST_1EEEEEENSA_6LayoutINSB_IJSE_SE_SE_EEENSB_IJNSC_ILi0EEESY_SY_EEEEENSB_IJNSA_10UnderscoreES11_S11_EEEEENS7_6detail26Sm90ImplicitGemmTileTraitsINSA_20SM90_TMA_LOAD_IM2COLENSA_14ComposedLayoutINSA_7SwizzleILi3ELi4ELi3EEENSA_18smem_ptr_flag_bitsILi32EEENSW_INSB_IJNSB_IJNSC_ILi8EEENSC_ILi32EEEEEENSB_IJS1D_SD_EEENSB_IJSE_SD_EEEEEENSB_IJNSB_IJS1D_NSC_ILi512EEEEEENSB_IJSE_SI_EEENSB_IJSY_NSC_ILi16384EEEEEEEEEEEEEvEENS15_INSA_23SM90_TMA_LOAD_MULTICASTENS17_IS19_S1B_NSW_INSB_IJNSB_IJS1C_NSC_ILi16EEEEEES1F_S1G_EEENSB_IJS1J_S1K_NSB_IJSY_NSC_ILi8192EEEEEEEEEEEEEvEEEENS_8epilogue10collective6detail29Sm90TmaWarpSpecializedAdapterINS23_15DefaultEpilogueISN_NSB_IJNSB_IJllllEEESE_SY_EEES28_NS22_6thread17LinearCombinationISN_Li1EffLNS29_9ScaleType4KindE0ELNS_15FloatRoundStyleE2ESN_EENS_4gemm15EpilogueDefaultEEEEEvvEEEEvNT_6ParamsE,"",@"SHT_CUDA_INFO"
	.sectionflags	@""
	.align	4


	//----- nvinfo : EIATTR_CUDA_API_VERSION
	.align		4
        /*0000*/ 	.byte	0x04, 0x37
        /*0002*/ 	.short	(.L_18 - .L_17)
.L_17:
        /*0004*/ 	.word	0x00000082


	//----- nvinfo : EIATTR_KPARAM_INFO
	.align		4
.L_18:
        /*0008*/ 	.byte	0x04, 0x17
        /*000a*/ 	.short	(.L_20 - .L_19)
.L_19:
        /*000c*/ 	.word	0x00000000
        /*0010*/ 	.short	0x0000
        /*0012*/ 	.short	0x0070
        /*0014*/ 	.byte	0x00, 0xf0, 0x01, 0x10


	//----- nvinfo : EIATTR_SPARSE_MMA_MASK
	.align		4
.L_20:
        /*0018*/ 	.byte	0x03, 0x50
        /*001a*/ 	.short	0x0000


	//----- nvinfo : EIATTR_MAXREG_COUNT
	.align		4
        /*001c*/ 	.byte	0x03, 0x1b
        /*001e*/ 	.short	0x00ff


	//----- nvinfo : EIATTR_NUM_BARRIERS
	.align		4
        /*0020*/ 	.byte	0x02, 0x4c
        /*0022*/ 	.byte	0x01
	.zero		1


	//----- nvinfo : EIATTR_ANNOTATIONS
	.align		4
        /*0024*/ 	.byte	0x04, 0x55
        /*0026*/ 	.short	(.L_22 - .L_21)


	//   ....[0]....
.L_21:
        /*0028*/ 	.word	0x00000001
        /*002c*/ 	.byte	0xc0, 0x0a, 0x00, 0x00, 0x01, 0x00, 0x00, 0x00, 0x00, 0x0b, 0x00, 0x00, 0x01, 0x00, 0x00, 0x00
        /* <DEDUP_REMOVED lines=698> */
        /*2bdc*/ 	.byte	0xa0, 0x6d, 0x01, 0x00, 0x01, 0x00, 0x00, 0x00, 0xc0, 0x6d, 0x01, 0x00


	//----- nvinfo : EIATTR_MERCURY_ISA_VERSION
	.align		4
.L_22:
        /*2be8*/ 	.byte	0x03, 0x5f
        /*2bea*/ 	.short	0x0101


	//----- nvinfo : EIATTR_COOP_GROUP_MASK_REGIDS
	.align		4
        /*2bec*/ 	.byte	0x04, 0x29
        /*2bee*/ 	.short	(.L_24 - .L_23)


	//   ....[0]....
.L_23:
        /*2bf0*/ 	.word	0xffffffff


	//   ....[1]....
        /*2bf4*/ 	.word	0xffffffff


	//   ....[2]....
        /*2bf8*/ 	.word	0xffffffff


	//   ....[3]....
        /*2bfc*/ 	.word	0xffffffff


	//----- nvinfo : EIATTR_COOP_GROUP_INSTR_OFFSETS
	.align		4
.L_24:
        /*2c00*/ 	.byte	0x04, 0x28
        /*2c02*/ 	.short	(.L_26 - .L_25)


	//   ....[0]....
.L_25:
        /*2c04*/ 	.word	0x00000080


	//   ....[1]....
        /*2c08*/ 	.word	0x000000b0


	//   ....[2]....
        /*2c0c*/ 	.word	0x000001b0


	//   ....[3]....
        /*2c10*/ 	.word	0x000006a0


	//----- nvinfo : EIATTR_MBARRIER_INSTR_OFFSETS
	.align		4
.L_26:
        /*2c14*/ 	.byte	0x04, 0x39
        /*2c16*/ 	.short	(.L_28 - .L_27)


	//   ....[0]....
.L_27:
        /*2c18*/ 	.word	0x000003d0
        /*2c1c*/ 	.word	0x000000ff
        /*2c20*/ 	.word	0x00030000
        /*2c24*/ 	.short	0x0100
        /*2c26*/ 	.byte	0x09
	.zero		1


	//   ....[1]....
        /*2c28*/ 	.word	0x000003e0
        /*2c2c*/ 	.word	0x000000ff
        /*2c30*/ 	.word	0x00030010
        /*2c34*/ 	.short	0x0100
        /*2c36*/ 	.byte	0x09
	.zero		1


	//   ....[2]....
        /*2c38*/ 	.word	0x000003f0
        /*2c3c*/ 	.word	0x000000ff
        /*2c40*/ 	.word	0x00030008
        /*2c44*/ 	.short	0x0100
        /*2c46*/ 	.byte	0x09
	.zero		1


	//   ....[3]....
        /*2c48*/ 	.word	0x00000400
        /*2c4c*/ 	.word	0x000000ff
        /*2c50*/ 	.word	0x00030018
        /*2c54*/ 	.short	0x0100
        /*2c56*/ 	.byte	0x09
	.zero		1


	//   ....[4]....
        /*2c58*/ 	.word	0x000015c0
        /*2c5c*/ 	.word	0x00000007
        /*2c60*/ 	.word	0x00030000
        /*2c64*/ 	.short	0x010a
        /*2c66*/ 	.byte	0x3f
	.zero		1


	//   ....[5]....
        /*2c68*/ 	.word	0x00006170
        /*2c6c*/ 	.word	0x00000000
        /*2c70*/ 	.word	0x00030000
        /*2c74*/ 	.short	0x010a
        /*2c76*/ 	.byte	0x3f
	.zero		1


	//   ....[6]....
        /*2c78*/ 	.word	0x0000b190
        /*2c7c*/ 	.word	0x00000000
        /*2c80*/ 	.word	0x00000000
        /*2c84*/ 	.short	0x0101
        /*2c86*/ 	.byte	0x3f
	.zero		1


	//   ....[7]....
        /*2c88*/ 	.word	0x0000b3d0
        /*2c8c*/ 	.word	0x00000005
        /*2c90*/ 	.word	0x00000000
        /*2c94*/ 	.short	0x0101
        /*2c96*/ 	.byte	0x3f
	.zero		1


	//   ....[8]....
        /*2c98*/ 	.word	0x0001bce0
        /*2c9c*/ 	.word	0x0000000e
        /*2ca0*/ 	.word	0x00030010
        /*2ca4*/ 	.short	0x010a
        /*2ca6*/ 	.byte	0x3f
	.zero		1


	//   ....[9]....
        /*2ca8*/ 	.word	0x000246c0
        /*2cac*/ 	.word	0x00000003
        /*2cb0*/ 	.word	0x00000000
        /*2cb4*/ 	.short	0x010a
        /*2cb6*/ 	.byte	0x3f
	.zero		1


	//   ....[10]....
        /*2cb8*/ 	.word	0x00024790
        /*2cbc*/ 	.word	0x00000003
        /*2cc0*/ 	.word	0x00000000
        /*2cc4*/ 	.short	0x010a
        /*2cc6*/ 	.byte	0x3f
	.zero		1


	//----- nvinfo : EIATTR_NUM_MBARRIERS
	.align		4
.L_28:
        /*2cc8*/ 	.byte	0x03, 0x38
        /*2cca*/ 	.short	0x0004


	//----- nvinfo : EIATTR_EXIT_INSTR_OFFSETS
	.align		4
        /*2ccc*/ 	.byte	0x04, 0x1c
        /*2cce*/ 	.short	(.L_30 - .L_29)


	//   ....[0]....
.L_29:
        /*2cd0*/ 	.word	0x00000ab0


	//   ....[1]....
        /*2cd4*/ 	.word	0x0000b620


	//   ....[2]....
        /*2cd8*/ 	.word	0x00016690


	//   ....[3]....
        /*2cdc*/ 	.word	0x000166d0


	//   ....[4]....
        /*2ce0*/ 	.word	0x0001b780


	//   ....[5]....
        /*2ce4*/ 	.word	0x0001b7c0


	//   ....[6]....
        /*2ce8*/ 	.word	0x0001b7e0


	//   ....[7]....
        /*2cec*/ 	.word	0x00024570


	//   ....[8]....
        /*2cf0*/ 	.word	0x000247c0


	//----- nvinfo : EIATTR_MAX_THREADS
	.align		4
.L_30:
        /*2cf4*/ 	.byte	0x04, 0x05
        /*2cf6*/ 	.short	(.L_32 - .L_31)
.L_31:
        /*2cf8*/ 	.word	0x00000100
        /*2cfc*/ 	.word	0x00000001
        /*2d00*/ 	.word	0x00000001


	//----- nvinfo : EIATTR_CRS_STACK_SIZE
	.align		4
.L_32:
        /*2d04*/ 	.byte	0x04, 0x1e
        /*2d06*/ 	.short	(.L_34 - .L_33)
.L_33:
        /*2d08*/ 	.word	0x00000000


	//----- nvinfo : EIATTR_CBANK_PARAM_SIZE
	.align		4
.L_34:
        /*2d0c*/ 	.byte	0x03, 0x19
        /*2d0e*/ 	.short	0x0470


	//----- nvinfo : EIATTR_PARAM_CBANK
	.align		4
        /*2d10*/ 	.byte	0x04, 0x0a
        /*2d12*/ 	.short	(.L_36 - .L_35)
	.align		4
.L_35:
        /*2d14*/ 	.word	index@(.nv.constant0._ZN7cutlass13device_kernelINS_4conv6kernel13ConvUniversalINS1_16ConvProblemShapeILNS1_8OperatorE0ELi3EEENS1_10collective14CollectiveConvINS1_46MainloopSm90TmaGmmaWarpSpecializedImplicitGemmILS5_0ELi2ELi3EN4cute5tupleIJNSA_1CILi2EEENSC_ILi1EEESE_EEENS1_36KernelImplicitTmaWarpSpecializedSm90ELi1EEENSB_IJNSC_ILi256EEENSC_ILi128EEENSB_IJNSC_ILi64EEEEEEEEENS_10tfloat32_tESN_NSA_8TiledMMAINSA_8MMA_AtomIJNSA_4SM904GMMA30MMA_64x128x8_F32TF32TF32_SS_TNILNSR_7ScaleInE1ELST_1EEEEEENSA_6LayoutINSB_IJSE_SE_SE_EEENSB_IJNSC_ILi0EEESY_SY_EEEEENSB_IJNSA_10UnderscoreES11_S11_EEEEENS7_6detail26Sm90ImplicitGemmTileTraitsINSA_20SM90_TMA_LOAD_IM2COLENSA_14ComposedLayoutINSA_7SwizzleILi3ELi4ELi3EEENSA_18smem_ptr_flag_bitsILi32EEENSW_INSB_IJNSB_IJNSC_ILi8EEENSC_ILi32EEEEEENSB_IJS1D_SD_EEENSB_IJSE_SD_EEEEEENSB_IJNSB_IJS1D_NSC_ILi512EEEEEENSB_IJSE_SI_EEENSB_IJSY_NSC_ILi16384EEEEEEEEEEEEEvEENS15_INSA_23SM90_TMA_LOAD_MULTICASTENS17_IS19_S1B_NSW_INSB_IJNSB_IJS1C_NSC_ILi16EEEEEES1F_S1G_EEENSB_IJS1J_S1K_NSB_IJSY_NSC_ILi8192EEEEEEEEEEEEEvEEEENS_8epilogue10collective6detail29Sm90TmaWarpSpecializedAdapterINS23_15DefaultEpilogueISN_NSB_IJNSB_IJllllEEESE_SY_EEES28_NS22_6thread17LinearCombinationISN_Li1EffLNS29_9ScaleType4KindE0ELNS_15FloatRoundStyleE2ESN_EENS_4gemm15EpilogueDefaultEEEEEvvEEEEvNT_6ParamsE)
        /*2d18*/ 	.short	0x0210
        /*2d1a*/ 	.short	0x0470


	//----- nvinfo : EIATTR_SW_WAR
	.align		4
.L_36:
        /*2d1c*/ 	.byte	0x04, 0x36
        /*2d1e*/ 	.short	(.L_38 - .L_37)
.L_37:
        /*2d20*/ 	.word	0x00000008
.L_38:


//--------------------- .nv.callgraph             --------------------------
	.section	.nv.callgraph,"",@"SHT_CUDA_CALLGRAPH"
	.align	4
	.sectionentsize	8
	.align		4
        /*0000*/ 	.word	0x00000000
	.align		4
        /*0004*/ 	.word	0xffffffff
	.align		4
        /*0008*/ 	.word	0x00000000
	.align		4
        /*000c*/ 	.word	0xfffffffe
	.align		4
        /*0010*/ 	.word	0x00000000
	.align		4
        /*0014*/ 	.word	0xfffffffd
	.align		4
        /*0018*/ 	.word	0x00000000
	.align		4
        /*001c*/ 	.word	0xfffffffc


//--------------------- .nv.constant4             --------------------------
	.section	.nv.constant4,"a",@progbits
	.align	8
	.align		8
.nv.constant4:
        /*0000*/ 	.dword	_ZN39_INTERNAL_1d683e55_4_k_cu_2ce54f02_29634cuda3std3__45__cpo5beginE
	.align		8
        /*0008*/ 	.dword	_ZN39_INTERNAL_1d683e55_4_k_cu_2ce54f02_29634cuda3std3__45__cpo3endE
	.align		8
        /*0010*/ 	.dword	_ZN39_INTERNAL_1d683e55_4_k_cu_2ce54f02_29634cuda3std3__45__cpo6cbeginE
	.align		8
        /*0018*/ 	.dword	_ZN39_INTERNAL_1d683e55_4_k_cu_2ce54f02_29634cuda3std3__45__cpo4cendE
	.align		8
        /*0020*/ 	.dword	_ZN39_INTERNAL_1d683e55_4_k_cu_2ce54f02_29634cuda3std3__441_GLOBAL__N__1d683e55_4_k_cu_2ce54f02_29636ignoreE
	.align		8
        /*0028*/ 	.dword	_ZN39_INTERNAL_1d683e55_4_k_cu_2ce54f02_29634cuda3std3__419piecewise_constructE
	.align		8
        /*0030*/ 	.dword	_ZN39_INTERNAL_1d683e55_4_k_cu_2ce54f02_29634cuda3std3__48in_placeE
	.align		8
        /*0038*/ 	.dword	_ZN39_INTERNAL_1d683e55_4_k_cu_2ce54f02_29634cuda3std6ranges3__45__cpo4swapE
	.align		8
        /*0040*/ 	.dword	_ZN39_INTERNAL_1d683e55_4_k_cu_2ce54f02_29634cuda3std6ranges3__45__cpo9iter_moveE
	.align		8
        /*0048*/ 	.dword	_ZN39_INTERNAL_1d683e55_4_k_cu_2ce54f02_29634cute7productE
	.align		8
        /*0050*/ 	.dword	_ZN39_INTERNAL_1d683e55_4_k_cu_2ce54f02_29634cute1_E


//--------------------- .text._ZN7cutlass13device_kernelINS_4conv6kernel13ConvUniversalINS1_16ConvProblemShapeILNS1_8OperatorE0ELi3EEENS1_10collective14CollectiveConvINS1_46MainloopSm90TmaGmmaWarpSpecializedImplicitGemmILS5_0ELi2ELi3EN4cute5tupleIJNSA_1CILi2EEENSC_ILi1EEESE_EEENS1_36KernelImplicitTmaWarpSpecializedSm90ELi1EEENSB_IJNSC_ILi256EEENSC_ILi128EEENSB_IJNSC_ILi64EEEEEEEEENS_10tfloat32_tESN_NSA_8TiledMMAINSA_8MMA_AtomIJNSA_4SM904GMMA30MMA_64x128x8_F32TF32TF32_SS_TNILNSR_7ScaleInE1ELST_1EEEEEENSA_6LayoutINSB_IJSE_SE_SE_EEENSB_IJNSC_ILi0EEESY_SY_EEEEENSB_IJNSA_10UnderscoreES11_S11_EEEEENS7_6detail26Sm90ImplicitGemmTileTraitsINSA_20SM90_TMA_LOAD_IM2COLENSA_14ComposedLayoutINSA_7SwizzleILi3ELi4ELi3EEENSA_18smem_ptr_flag_bitsILi32EEENSW_INSB_IJNSB_IJNSC_ILi8EEENSC_ILi32EEEEEENSB_IJS1D_SD_EEENSB_IJSE_SD_EEEEEENSB_IJNSB_IJS1D_NSC_ILi512EEEEEENSB_IJSE_SI_EEENSB_IJSY_NSC_ILi16384EEEEEEEEEEEEEvEENS15_INSA_23SM90_TMA_LOAD_MULTICASTENS17_IS19_S1B_NSW_INSB_IJNSB_IJS1C_NSC_ILi16EEEEEES1F_S1G_EEENSB_IJS1J_S1K_NSB_IJSY_NSC_ILi8192EEEEEEEEEEEEEvEEEENS_8epilogue10collective6detail29Sm90TmaWarpSpecializedAdapterINS23_15DefaultEpilogueISN_NSB_IJNSB_IJllllEEESE_SY_EEES28_NS22_6thread17LinearCombinationISN_Li1EffLNS29_9ScaleType4KindE0ELNS_15FloatRoundStyleE2ESN_EENS_4gemm15EpilogueDefaultEEEEEvvEEEEvNT_6ParamsE --------------------------
	.section	.text._ZN7cutlass13device_kernelINS_4conv6kernel13ConvUniversalINS1_16ConvProblemShapeILNS1_8OperatorE0ELi3EEENS1_10collective14CollectiveConvINS1_46MainloopSm90TmaGmmaWarpSpecializedImplicitGemmILS5_0ELi2ELi3EN4cute5tupleIJNSA_1CILi2EEENSC_ILi1EEESE_EEENS1_36KernelImplicitTmaWarpSpecializedSm90ELi1EEENSB_IJNSC_ILi256EEENSC_ILi128EEENSB_IJNSC_ILi64EEEEEEEEENS_10tfloat32_tESN_NSA_8TiledMMAINSA_8MMA_AtomIJNSA_4SM904GMMA30MMA_64x128x8_F32TF32TF32_SS_TNILNSR_7ScaleInE1ELST_1EEEEEENSA_6LayoutINSB_IJSE_SE_SE_EEENSB_IJNSC_ILi0EEESY_SY_EEEEENSB_IJNSA_10UnderscoreES11_S11_EEEEENS7_6detail26Sm90ImplicitGemmTileTraitsINSA_20SM90_TMA_LOAD_IM2COLENSA_14ComposedLayoutINSA_7SwizzleILi3ELi4ELi3EEENSA_18smem_ptr_flag_bitsILi32EEENSW_INSB_IJNSB_IJNSC_ILi8EEENSC_ILi32EEEEEENSB_IJS1D_SD_EEENSB_IJSE_SD_EEEEEENSB_IJNSB_IJS1D_NSC_ILi512EEEEEENSB_IJSE_SI_EEENSB_IJSY_NSC_ILi16384EEEEEEEEEEEEEvEENS15_INSA_23SM90_TMA_LOAD_MULTICASTENS17_IS19_S1B_NSW_INSB_IJNSB_IJS1C_NSC_ILi16EEEEEES1F_S1G_EEENSB_IJS1J_S1K_NSB_IJSY_NSC_ILi8192EEEEEEEEEEEEEvEEEENS_8epilogue10collective6detail29Sm90TmaWarpSpecializedAdapterINS23_15DefaultEpilogueISN_NSB_IJNSB_IJllllEEESE_SY_EEES28_NS22_6thread17LinearCombinationISN_Li1EffLNS29_9ScaleType4KindE0ELNS_15FloatRoundStyleE2ESN_EENS_4gemm15EpilogueDefaultEEEEEvvEEEEvNT_6ParamsE,"ax",@progbits
	.align	128
.text._ZN7cutlass13device_kernelINS_4conv6kernel13ConvUniversalINS1_16ConvProblemShapeILNS1_8OperatorE0ELi3EEENS1_10collective14CollectiveConvINS1_46MainloopSm90TmaGmmaWarpSpecializedImplicitGemmILS5_0ELi2ELi3EN4cute5tupleIJNSA_1CILi2EEENSC_ILi1EEESE_EEENS1_36KernelImplicitTmaWarpSpecializedSm90ELi1EEENSB_IJNSC_ILi256EEENSC_ILi128EEENSB_IJNSC_ILi64EEEEEEEEENS_10tfloat32_tESN_NSA_8TiledMMAINSA_8MMA_AtomIJNSA_4SM904GMMA30MMA_64x128x8_F32TF32TF32_SS_TNILNSR_7ScaleInE1ELST_1EEEEEENSA_6LayoutINSB_IJSE_SE_SE_EEENSB_IJNSC_ILi0EEESY_SY_EEEEENSB_IJNSA_10UnderscoreES11_S11_EEEEENS7_6detail26Sm90ImplicitGemmTileTraitsINSA_20SM90_TMA_LOAD_IM2COLENSA_14ComposedLayoutINSA_7SwizzleILi3ELi4ELi3EEENSA_18smem_ptr_flag_bitsILi32EEENSW_INSB_IJNSB_IJNSC_ILi8EEENSC_ILi32EEEEEENSB_IJS1D_SD_EEENSB_IJSE_SD_EEEEEENSB_IJNSB_IJS1D_NSC_ILi512EEEEEENSB_IJSE_SI_EEENSB_IJSY_NSC_ILi16384EEEEEEEEEEEEEvEENS15_INSA_23SM90_TMA_LOAD_MULTICASTENS17_IS19_S1B_NSW_INSB_IJNSB_IJS1C_NSC_ILi16EEEEEES1F_S1G_EEENSB_IJS1J_S1K_NSB_IJSY_NSC_ILi8192EEEEEEEEEEEEEvEEEENS_8epilogue10collective6detail29Sm90TmaWarpSpecializedAdapterINS23_15DefaultEpilogueISN_NSB_IJNSB_IJllllEEESE_SY_EEES28_NS22_6thread17LinearCombinationISN_Li1EffLNS29_9ScaleType4KindE0ELNS_15FloatRoundStyleE2ESN_EENS_4gemm15EpilogueDefaultEEEEEvvEEEEvNT_6ParamsE:
        .type           _ZN7cutlass13device_kernelINS_4conv6kernel13ConvUniversalINS1_16ConvProblemShapeILNS1_8OperatorE0ELi3EEENS1_10collective14CollectiveConvINS1_46MainloopSm90TmaGmmaWarpSpecializedImplicitGemmILS5_0ELi2ELi3EN4cute5tupleIJNSA_1CILi2EEENSC_ILi1EEESE_EEENS1_36KernelImplicitTmaWarpSpecializedSm90ELi1EEENSB_IJNSC_ILi256EEENSC_ILi128EEENSB_IJNSC_ILi64EEEEEEEEENS_10tfloat32_tESN_NSA_8TiledMMAINSA_8MMA_AtomIJNSA_4SM904GMMA30MMA_64x128x8_F32TF32TF32_SS_TNILNSR_7ScaleInE1ELST_1EEEEEENSA_6LayoutINSB_IJSE_SE_SE_EEENSB_IJNSC_ILi0EEESY_SY_EEEEENSB_IJNSA_10UnderscoreES11_S11_EEEEENS7_6detail26Sm90ImplicitGemmTileTraitsINSA_20SM90_TMA_LOAD_IM2COLENSA_14ComposedLayoutINSA_7SwizzleILi3ELi4ELi3EEENSA_18smem_ptr_flag_bitsILi32EEENSW_INSB_IJNSB_IJNSC_ILi8EEENSC_ILi32EEEEEENSB_IJS1D_SD_EEENSB_IJSE_SD_EEEEEENSB_IJNSB_IJS1D_NSC_ILi512EEEEEENSB_IJSE_SI_EEENSB_IJSY_NSC_ILi16384EEEEEEEEEEEEEvEENS15_INSA_23SM90_TMA_LOAD_MULTICASTENS17_IS19_S1B_NSW_INSB_IJNSB_IJS1C_NSC_ILi16EEEEEES1F_S1G_EEENSB_IJS1J_S1K_NSB_IJSY_NSC_ILi8192EEEEEEEEEEEEEvEEEENS_8epilogue10collective6detail29Sm90TmaWarpSpecializedAdapterINS23_15DefaultEpilogueISN_NSB_IJNSB_IJllllEEESE_SY_EEES28_NS22_6thread17LinearCombinationISN_Li1EffLNS29_9ScaleType4KindE0ELNS_15FloatRoundStyleE2ESN_EENS_4gemm15EpilogueDefaultEEEEEvvEEEEvNT_6ParamsE,@function
        .size           _ZN7cutlass13device_kernelINS_4conv6kernel13ConvUniversalINS1_16ConvProblemShapeILNS1_8OperatorE0ELi3EEENS1_10collective14CollectiveConvINS1_46MainloopSm90TmaGmmaWarpSpecializedImplicitGemmILS5_0ELi2ELi3EN4cute5tupleIJNSA_1CILi2EEENSC_ILi1EEESE_EEENS1_36KernelImplicitTmaWarpSpecializedSm90ELi1EEENSB_IJNSC_ILi256EEENSC_ILi128EEENSB_IJNSC_ILi64EEEEEEEEENS_10tfloat32_tESN_NSA_8TiledMMAINSA_8MMA_AtomIJNSA_4SM904GMMA30MMA_64x128x8_F32TF32TF32_SS_TNILNSR_7ScaleInE1ELST_1EEEEEENSA_6LayoutINSB_IJSE_SE_SE_EEENSB_IJNSC_ILi0EEESY_SY_EEEEENSB_IJNSA_10UnderscoreES11_S11_EEEEENS7_6detail26Sm90ImplicitGemmTileTraitsINSA_20SM90_TMA_LOAD_IM2COLENSA_14ComposedLayoutINSA_7SwizzleILi3ELi4ELi3EEENSA_18smem_ptr_flag_bitsILi32EEENSW_INSB_IJNSB_IJNSC_ILi8EEENSC_ILi32EEEEEENSB_IJS1D_SD_EEENSB_IJSE_SD_EEEEEENSB_IJNSB_IJS1D_NSC_ILi512EEEEEENSB_IJSE_SI_EEENSB_IJSY_NSC_ILi16384EEEEEEEEEEEEEvEENS15_INSA_23SM90_TMA_LOAD_MULTICASTENS17_IS19_S1B_NSW_INSB_IJNSB_IJS1C_NSC_ILi16EEEEEES1F_S1G_EEENSB_IJS1J_S1K_NSB_IJSY_NSC_ILi8192EEEEEEEEEEEEEvEEEENS_8epilogue10collective6detail29Sm90TmaWarpSpecializedAdapterINS23_15DefaultEpilogueISN_NSB_IJNSB_IJllllEEESE_SY_EEES28_NS22_6thread17LinearCombinationISN_Li1EffLNS29_9ScaleType4KindE0ELNS_15FloatRoundStyleE2ESN_EENS_4gemm15EpilogueDefaultEEEEEvvEEEEvNT_6ParamsE,(.L_x_537 - _ZN7cutlass13device_kernelINS_4conv6kernel13ConvUniversalINS1_16ConvProblemShapeILNS1_8OperatorE0ELi3EEENS1_10collective14CollectiveConvINS1_46MainloopSm90TmaGmmaWarpSpecializedImplicitGemmILS5_0ELi2ELi3EN4cute5tupleIJNSA_1CILi2EEENSC_ILi1EEESE_EEENS1_36KernelImplicitTmaWarpSpecializedSm90ELi1EEENSB_IJNSC_ILi256EEENSC_ILi128EEENSB_IJNSC_ILi64EEEEEEEEENS_10tfloat32_tESN_NSA_8TiledMMAINSA_8MMA_AtomIJNSA_4SM904GMMA30MMA_64x128x8_F32TF32TF32_SS_TNILNSR_7ScaleInE1ELST_1EEEEEENSA_6LayoutINSB_IJSE_SE_SE_EEENSB_IJNSC_ILi0EEESY_SY_EEEEENSB_IJNSA_10UnderscoreES11_S11_EEEEENS7_6detail26Sm90ImplicitGemmTileTraitsINSA_20SM90_TMA_LOAD_IM2COLENSA_14ComposedLayoutINSA_7SwizzleILi3ELi4ELi3EEENSA_18smem_ptr_flag_bitsILi32EEENSW_INSB_IJNSB_IJNSC_ILi8EEENSC_ILi32EEEEEENSB_IJS1D_SD_EEENSB_IJSE_SD_EEEEEENSB_IJNSB_IJS1D_NSC_ILi512EEEEEENSB_IJSE_SI_EEENSB_IJSY_NSC_ILi16384EEEEEEEEEEEEEvEENS15_INSA_23SM90_TMA_LOAD_MULTICASTENS17_IS19_S1B_NSW_INSB_IJNSB_IJS1C_NSC_ILi16EEEEEES1F_S1G_EEENSB_IJS1J_S1K_NSB_IJSY_NSC_ILi8192EEEEEEEEEEEEEvEEEENS_8epilogue10collective6detail29Sm90TmaWarpSpecializedAdapterINS23_15DefaultEpilogueISN_NSB_IJNSB_IJllllEEESE_SY_EEES28_NS22_6thread17LinearCombinationISN_Li1EffLNS29_9ScaleType4KindE0ELNS_15FloatRoundStyleE2ESN_EENS_4gemm15EpilogueDefaultEEEEEvvEEEEvNT_6ParamsE)
        .other          _ZN7cutlass13device_kernelINS_4conv6kernel13ConvUniversalINS1_16ConvProblemShapeILNS1_8OperatorE0ELi3EEENS1_10collective14CollectiveConvINS1_46MainloopSm90TmaGmmaWarpSpecializedImplicitGemmILS5_0ELi2ELi3EN4cute5tupleIJNSA_1CILi2EEENSC_ILi1EEESE_EEENS1_36KernelImplicitTmaWarpSpecializedSm90ELi1EEENSB_IJNSC_ILi256EEENSC_ILi128EEENSB_IJNSC_ILi64EEEEEEEEENS_10tfloat32_tESN_NSA_8TiledMMAINSA_8MMA_AtomIJNSA_4SM904GMMA30MMA_64x128x8_F32TF32TF32_SS_TNILNSR_7ScaleInE1ELST_1EEEEEENSA_6LayoutINSB_IJSE_SE_SE_EEENSB_IJNSC_ILi0EEESY_SY_EEEEENSB_IJNSA_10UnderscoreES11_S11_EEEEENS7_6detail26Sm90ImplicitGemmTileTraitsINSA_20SM90_TMA_LOAD_IM2COLENSA_14ComposedLayoutINSA_7SwizzleILi3ELi4ELi3EEENSA_18smem_ptr_flag_bitsILi32EEENSW_INSB_IJNSB_IJNSC_ILi8EEENSC_ILi32EEEEEENSB_IJS1D_SD_EEENSB_IJSE_SD_EEEEEENSB_IJNSB_IJS1D_NSC_ILi512EEEEEENSB_IJSE_SI_EEENSB_IJSY_NSC_ILi16384EEEEEEEEEEEEEvEENS15_INSA_23SM90_TMA_LOAD_MULTICASTENS17_IS19_S1B_NSW_INSB_IJNSB_IJS1C_NSC_ILi16EEEEEES1F_S1G_EEENSB_IJS1J_S1K_NSB_IJSY_NSC_ILi8192EEEEEEEEEEEEEvEEEENS_8epilogue10collective6detail29Sm90TmaWarpSpecializedAdapterINS23_15DefaultEpilogueISN_NSB_IJNSB_IJllllEEESE_SY_EEES28_NS22_6thread17LinearCombinationISN_Li1EffLNS29_9ScaleType4KindE0ELNS_15FloatRoundStyleE2ESN_EENS_4gemm15EpilogueDefaultEEEEEvvEEEEvNT_6ParamsE,@"STO_CUDA_ENTRY STV_DEFAULT"
_ZN7cutlass13device_kernelINS_4conv6kernel13ConvUniversalINS1_16ConvProblemShapeILNS1_8OperatorE0ELi3EEENS1_10collective14CollectiveConvINS1_46MainloopSm90TmaGmmaWarpSpecializedImplicitGemmILS5_0ELi2ELi3EN4cute5tupleIJNSA_1CILi2EEENSC_ILi1EEESE_EEENS1_36KernelImplicitTmaWarpSpecializedSm90ELi1EEENSB_IJNSC_ILi256EEENSC_ILi128EEENSB_IJNSC_ILi64EEEEEEEEENS_10tfloat32_tESN_NSA_8TiledMMAINSA_8MMA_AtomIJNSA_4SM904GMMA30MMA_64x128x8_F32TF32TF32_SS_TNILNSR_7ScaleInE1ELST_1EEEEEENSA_6LayoutINSB_IJSE_SE_SE_EEENSB_IJNSC_ILi0EEESY_SY_EEEEENSB_IJNSA_10UnderscoreES11_S11_EEEEENS7_6detail26Sm90ImplicitGemmTileTraitsINSA_20SM90_TMA_LOAD_IM2COLENSA_14ComposedLayoutINSA_7SwizzleILi3ELi4ELi3EEENSA_18smem_ptr_flag_bitsILi32EEENSW_INSB_IJNSB_IJNSC_ILi8EEENSC_ILi32EEEEEENSB_IJS1D_SD_EEENSB_IJSE_SD_EEEEEENSB_IJNSB_IJS1D_NSC_ILi512EEEEEENSB_IJSE_SI_EEENSB_IJSY_NSC_ILi16384EEEEEEEEEEEEEvEENS15_INSA_23SM90_TMA_LOAD_MULTICASTENS17_IS19_S1B_NSW_INSB_IJNSB_IJS1C_NSC_ILi16EEEEEES1F_S1G_EEENSB_IJS1J_S1K_NSB_IJSY_NSC_ILi8192EEEEEEEEEEEEEvEEEENS_8epilogue10collective6detail29Sm90TmaWarpSpecializedAdapterINS23_15DefaultEpilogueISN_NSB_IJNSB_IJllllEEESE_SY_EEES28_NS22_6thread17LinearCombinationISN_Li1EffLNS29_9ScaleType4KindE0ELNS_15FloatRoundStyleE2ESN_EENS_4gemm15EpilogueDefaultEEEEEvvEEEEvNT_6ParamsE:
[----:B------:R-:W0:Y:S01]  /*0000*/  LDC R1, c[0x0][0x28] ;  /* 0x00000a00ff017b82 */ /* 0x000e220000000800 */
[----:B------:R-:W1:Y:S01]  /*0010*/  S2R R8, SR_TID.X ;  /* 0x0000000000087919 */ /* 0x000e620000002100 */
[----:B------:R-:W-:Y:S01]  /*0020*/  ELECT P0, URZ, PT ;  /* 0x00000000003f782f */ /* 0x000fe20003800000 */
[----:B------:R-:W-:Y:S01]  /*0030*/  BSSY B0, `(.L_x_0) ;  /* 0x0000017000007945 */ /* 0x000fe20003800000 */
[----:B0-----:R-:W-:Y:S01]  /*0040*/  VIADD R1, R1, 0xfffff930 ;  /* 0xfffff93001017836 */ /* 0x001fe20000000000 */
[----:B------:R-:W0:Y:S01]  /*0050*/  S2R R9, SR_CTAID.X ;  /* 0x0000000000097919 */ /* 0x000e220000002500 */
[--C-:B-1----:R-:W-:Y:S02]  /*0060*/  SHF.R.U32.HI R0, RZ, 0x5, R8.reuse ;  /* 0x00000005ff007819 */ /* 0x102fe40000011608 */
[----:B------:R-:W-:-:S03]  /*0070*/  SHF.R.S32.HI R3, RZ, 0x1f, R8 ;  /* 0x0000001fff037819 */ /* 0x000fc60000011408 */
[----:B------:R-:W1:Y:S02]  /*0080*/  SHFL.IDX PT, R2, R0, RZ, 0x1f ;  /* 0x00001fff00027589 */ /* 0x000e6400000e0000 */
[----:B-1----:R-:W-:Y:S02]  /*0090*/  R2UR UR4, R2 ;  /* 0x00000000020472ca */ /* 0x002fe400000e0000 */
[----:B------:R-:W-:-:S06]  /*00a0*/  SHF.R.U32.HI R2, RZ, 0x7, R8 ;  /* 0x00000007ff027819 */ /* 0x000fcc0000011608 */
[----:B------:R-:W1:Y:S05]  /*00b0*/  SHFL.IDX PT, R2, R2, RZ, 0x1f ;  /* 0x00001fff02027589 */ /* 0x000e6a00000e0000 */
[----:B------:R-:W-:Y:S02]  /*00c0*/  USHF.R.S32.HI UR5, URZ, 0x1f, UR4 ;  /* 0x0000001f3f057899 */ /* 0x000fe40008011404 */
[----:B------:R-:W-:Y:S02]  /*00d0*/  ISETP.NE.OR P0, PT, RZ, UR4, !P0 ;  /* 0x00000004ff007c0c */ /* 0x000fe4000c705670 */
[----:B------:R-:W-:-:S04]  /*00e0*/  ULEA.HI UR5, UR5, UR4, URZ, 0x2 ;  /* 0x0000000405057291 */ /* 0x000fc8000f8f103f */
[----:B------:R-:W-:-:S04]  /*00f0*/  ULOP3.LUT UR5, UR5, 0xfffffffc, URZ, 0xc0, !UPT ;  /* 0xfffffffc05057892 */ /* 0x000fc8000f8ec03f */
[----:B------:R-:W-:-:S03]  /*0100*/  UIADD3 UR8, UR4, -UR5, URZ ;  /* 0x8000000504087290 */ /* 0x000fc6000fffe03f */
[----:B0-----:R-:W-:Y:S09]  /*0110*/  @P0 BRA `(.L_x_1) ;  /* 0x0000000000200947 */ /* 0x001ff20003800000 */
[----:B------:R-:W-:Y:S02]  /*0120*/  ULDC.64 UR4, c[0x0][0x198] ;  /* 0x0000660000047ab9 */ /* 0x000fe40000000a00 */
[----:B------:R-:W-:Y:S02]  /*0130*/  UIADD3 UR6, UP0, UR4, 0xf0, URZ ;  /* 0x000000f004067890 */ /* 0x000fe4000ff1e03f */
[----:B------:R-:W-:Y:S02]  /*0140*/  UIADD3 UR4, UP1, UR4, 0x270, URZ ;  /* 0x0000027004047890 */ /* 0x000fe4000ff3e03f */
[----:B------:R-:W-:Y:S02]  /*0150*/  UIADD3.X UR7, URZ, UR5, URZ, UP0, !UPT ;  /* 0x000000053f077290 */ /* 0x000fe400087fe43f */
[----:B------:R-:W-:-:S07]  /*0160*/  UIADD3.X UR5, URZ, UR5, URZ, UP1, !UPT ;  /* 0x000000053f057290 */ /* 0x000fce0008ffe43f */
[----:B------:R0:W-:Y:S02]  /*0170*/  UTMACCTL.PF [UR6] ;  /* 0x00000000060079b9 */ /* 0x0001e40008040000 */
[----:B------:R0:W-:Y:S02]  /*0180*/  UTMACCTL.PF [UR4] ;  /* 0x00000000040079b9 */ /* 0x0001e40008040000 */
[----:B0-----:R-:W-:Y:S01]  /*0190*/  NOP ;  /* 0x0000000000007918 */ /* 0x001fe20000000000 */
.L_x_1:
[----:B------:R-:W-:Y:S05]  /*01a0*/  BSYNC B0 ;  /* 0x0000000000007941 */ /* 0x000fea0003800000 */
.L_x_0:
[----:B------:R-:W0:Y:S01]  /*01b0*/  SHFL.IDX PT, R0, R0, RZ, 0x1f ;  /* 0x00001fff00007589 */ /* 0x000e2200000e0000 */
[----:B------:R-:W-:Y:S02]  /*01c0*/  LEA.HI R3, R3, R8, RZ, 0x7 ;  /* 0x0000000803037211 */ /* 0x000fe400078f38ff */
[----:B-1----:R-:W-:Y:S01]  /*01d0*/  R2UR UR10, R2 ;  /* 0x00000000020a72ca */ /* 0x002fe200000e0000 */
[----:B------:R-:W1:Y:S01]  /*01e0*/  S2R R11, SR_CTAID.Y ;  /* 0x00000000000b7919 */ /* 0x000e620000002600 */
[----:B------:R-:W-:Y:S02]  /*01f0*/  LOP3.LUT R3, R3, 0xffffff80, RZ, 0xc0, !PT ;  /* 0xffffff8003037812 */ /* 0x000fe400078ec0ff */
[----:B------:R-:W-:-:S03]  /*0200*/  I2FP.F32.U32 R7, R9 ;  /* 0x0000000900077245 */ /* 0x000fc60000201000 */
[----:B------:R-:W-:-:S05]  /*0210*/  IMAD.IADD R13, R8, 0x1, -R3 ;  /* 0x00000001080d7824 */ /* 0x000fca00078e0a03 */
[----:B------:R-:W-:Y:S01]  /*0220*/  SHF.R.S32.HI R2, RZ, 0x1f, R13 ;  /* 0x0000001fff027819 */ /* 0x000fe2000001140d */
[----:B------:R-:W-:Y:S02]  /*0230*/  ULOP3.LUT UP0, URZ, UR10, UR8, URZ, 0xfc, !UPT ;  /* 0x000000080a3f7292 */ /* 0x000fe4000f80fc3f */
[----:B------:R-:W-:Y:S01]  /*0240*/  UISETP.NE.AND UP1, UPT, UR10, 0x1, UPT ;  /* 0x000000010a00788c */ /* 0x000fe2000bf25270 */
[----:B------:R-:W-:Y:S01]  /*0250*/  LEA.HI R2, R2, R13, RZ, 0x3 ;  /* 0x0000000d02027211 */ /* 0x000fe200078f18ff */
[----:B------:R-:W-:-:S03]  /*0260*/  USEL UR4, URZ, 0x1, UP0 ;  /* 0x000000013f047887 */ /* 0x000fc60008000000 */
[--C-:B------:R-:W-:Y:S01]  /*0270*/  SHF.R.S32.HI R4, RZ, 0x3, R2.reuse ;  /* 0x00000003ff047819 */ /* 0x100fe20000011402 */
[----:B------:R-:W-:Y:S01]  /*0280*/  USEL UR4, UR4, 0x2, UP1 ;  /* 0x0000000204047887 */ /* 0x000fe20008800000 */
[----:B0-----:R-:W-:Y:S02]  /*0290*/  ISETP.NE.AND P0, PT, R0, RZ, PT ;  /* 0x000000ff0000720c */ /* 0x001fe40003f05270 */
[----:B------:R-:W-:Y:S02]  /*02a0*/  SHF.R.S32.HI R3, RZ, 0x1f, R2 ;  /* 0x0000001fff037819 */ /* 0x000fe40000011402 */
[----:B------:R-:W-:Y:S02]  /*02b0*/  SHF.R.S32.HI R5, RZ, 0x1f, R0 ;  /* 0x0000001fff057819 */ /* 0x000fe40000011400 */
[----:B------:R-:W-:Y:S01]  /*02c0*/  LEA.HI R2, R3, R4, RZ, 0x2 ;  /* 0x0000000403027211 */ /* 0x000fe200078f10ff */
[----:B------:R-:W-:Y:S01]  /*02d0*/  IMAD.U32 R3, RZ, RZ, UR4 ;  /* 0x00000004ff037e24 */ /* 0x000fe2000f8e00ff */
[----:B------:R-:W-:-:S05]  /*02e0*/  LEA.HI R6, R5, R0, RZ, 0x2 ;  /* 0x0000000005067211 */ /* 0x000fca00078f10ff */
[----:B-1----:R-:W-:Y:S05]  /*02f0*/  @P0 BRA `(.L_x_2) ;  /* 0x0000000000480947 */ /* 0x002fea0003800000 */
[----:B------:R-:W0:Y:S01]  /*0300*/  S2UR UR9, SR_CgaCtaId ;  /* 0x00000000000979c3 */ /* 0x000e220000008800 */
[----:B------:R-:W-:Y:S01]  /*0310*/  UMOV UR4, 0x400 ;  /* 0x0000040000047882 */ /* 0x000fe20000000000 */
[----:B------:R-:W-:Y:S01]  /*0320*/  UMOV UR5, 0x1 ;  /* 0x0000000100057882 */ /* 0x000fe20000000000 */
[----:B------:R-:W-:Y:S01]  /*0330*/  UMOV UR6, 0x2 ;  /* 0x0000000200067882 */ /* 0x000fe20000000000 */
[----:B------:R-:W-:Y:S01]  /*0340*/  ELECT P0, URZ, PT ;  /* 0x00000000003f782f */ /* 0x000fe20003800000 */
[----:B------:R-:W-:-:S04]  /*0350*/  UIADD3 UR6, -UR6, 0x100000, URZ ;  /* 0x0010000006067890 */ /* 0x000fc8000fffe13f */
[----:B------:R-:W-:Y:S02]  /*0360*/  USHF.L.U32 UR7, UR6, 0xb, URZ ;  /* 0x0000000b06077899 */ /* 0x000fe4000800063f */
[----:B------:R-:W-:Y:S02]  /*0370*/  USHF.L.U32 UR6, UR6, 0x1, URZ ;  /* 0x0000000106067899 */ /* 0x000fe4000800063f */
[----:B0-----:R-:W-:Y:S02]  /*0380*/  ULEA UR9, UR9, UR4, 0x18 ;  /* 0x0000000409097291 */ /* 0x001fe4000f8ec03f */
[----:B------:R-:W-:-:S04]  /*0390*/  UIADD3 UR4, -UR5, 0x100000, URZ ;  /* 0x0010000005047890 */ /* 0x000fc8000fffe13f */
[----:B------:R-:W-:Y:S02]  /*03a0*/  USHF.L.U32 UR5, UR4, 0xb, URZ ;  /* 0x0000000b04057899 */ /* 0x000fe4000800063f */
[----:B------:R-:W-:Y:S01]  /*03b0*/  USHF.L.U32 UR4, UR4, 0x1, URZ ;  /* 0x0000000104047899 */ /* 0x000fe2000800063f */
[----:B------:R-:W0:Y:S11]  /*03c0*/  FENCE.VIEW.ASYNC.S ;  /* 0x00000000000073c6 */ /* 0x000e360000000000 */
[----:B0-----:R0:W1:Y:S01]  /*03d0*/  SYNCS.EXCH.64 URZ, [UR9+0x30000], UR4 ;  /* 0x03000004093f75b2 */ /* 0x0010620008000100 */
[----:B------:R0:W2:Y:S01]  /*03e0*/  SYNCS.EXCH.64 URZ, [UR9+0x30010], UR6 ;  /* 0x03001006093f75b2 */ /* 0x0000a20008000100 */
[----:B------:R0:W3:Y:S01]  /*03f0*/  SYNCS.EXCH.64 URZ, [UR9+0x30008], UR4 ;  /* 0x03000804093f75b2 */ /* 0x0000e20008000100 */
[----:B------:R0:W4:Y:S01]  /*0400*/  SYNCS.EXCH.64 URZ, [UR9+0x30018], UR6 ;  /* 0x03001806093f75b2 */ /* 0x0001220008000100 */
[----:B------:R-:W-:Y:S01]  /*0410*/  NOP ;  /* 0x0000000000007918 */ /* 0x000fe20000000000 */
.L_x_2:
[----:B0-----:R-:W-:Y:S01]  /*0420*/  ULDC UR4, c[0x0][0x150] ;  /* 0x0000540000047ab9 */ /* 0x001fe20000000800 */
[----:B------:R-:W-:Y:S01]  /*0430*/  LOP3.LUT R5, R2, 0xfffffffc, RZ, 0xc0, !PT ;  /* 0xfffffffc02057812 */ /* 0x000fe200078ec0ff */
[----:B------:R-:W-:Y:S01]  /*0440*/  FMUL R10, R7, UR4 ;  /* 0x00000004070a7c20 */ /* 0x000fe20008400000 */
[----:B------:R-:W-:Y:S01]  /*0450*/  LOP3.LUT R7, R6, 0x3ffffffc, RZ, 0xc0, !PT ;  /* 0x3ffffffc06077812 */ /* 0x000fe200078ec0ff */
[----:B------:R-:W-:Y:S01]  /*0460*/  ULDC UR4, c[0x0][0x154] ;  /* 0x0000550000047ab9 */ /* 0x000fe20000000800 */
[----:B------:R-:W-:Y:S01]  /*0470*/  I2FP.F32.U32 R2, R11 ;  /* 0x0000000b00027245 */ /* 0x000fe20000201000 */
[----:B------:R-:W-:Y:S01]  /*0480*/  IMAD.IADD R5, R4, 0x1, -R5 ;  /* 0x0000000104057824 */ /* 0x000fe200078e0a05 */
[----:B------:R-:W0:Y:S01]  /*0490*/  LDC R6, c[0x0][0x140] ;  /* 0x00005000ff067b82 */ /* 0x000e220000000800 */
[----:B------:R-:W5:Y:S01]  /*04a0*/  F2I.U32.TRUNC.NTZ R10, R10 ;  /* 0x0000000a000a7305 */ /* 0x000f62000020f000 */
[----:B------:R-:W-:Y:S02]  /*04b0*/  IMAD.IADD R0, R0, 0x1, -R7 ;  /* 0x0000000100007824 */ /* 0x000fe400078e0a07 */
[----:B------:R-:W-:Y:S01]  /*04c0*/  FMUL R2, R2, UR4 ;  /* 0x0000000402027c20 */ /* 0x000fe20008400000 */
[----:B------:R-:W-:Y:S01]  /*04d0*/  ULDC UR4, c[0x0][0x144] ;  /* 0x0000510000047ab9 */ /* 0x000fe20000000800 */
[----:B------:R-:W-:Y:S01]  /*04e0*/  LOP3.LUT P0, RZ, R13, 0x7, RZ, 0xc0, !PT ;  /* 0x000000070dff7812 */ /* 0x000fe2000780c0ff */
[----:B------:R-:W-:Y:S01]  /*04f0*/  IMAD R5, R0, 0x4, R5 ;  /* 0x0000000400057824 */ /* 0x000fe200078e0205 */
[----:B------:R-:W-:Y:S01]  /*0500*/  NOP ;  /* 0x0000000000007918 */ /* 0x000fe20000000000 */
[----:B------:R-:W-:Y:S01]  /*0510*/  NOP ;  /* 0x0000000000007918 */ /* 0x000fe20000000000 */
[----:B------:R-:W1:Y:S02]  /*0520*/  F2I.U32.TRUNC.NTZ R2, R2 ;  /* 0x0000000200027305 */ /* 0x000e64000020f000 */
[----:B------:R-:W-:-:S04]  /*0530*/  LEA.HI R0, R5, R5, RZ, 0x1 ;  /* 0x0000000505007211 */ /* 0x000fc800078f08ff */
[----:B------:R-:W-:Y:S01]  /*0540*/  LOP3.LUT R0, R0, 0xfffffffe, RZ, 0xc0, !PT ;  /* 0xfffffffe00007812 */ /* 0x000fe200078ec0ff */
[----:B-----5:R-:W-:-:S04]  /*0550*/  IMAD.MOV R4, RZ, RZ, -R10 ;  /* 0x000000ffff047224 */ /* 0x020fc800078e0a0a */
[C---:B------:R-:W-:Y:S02]  /*0560*/  IMAD.IADD R0, R5.reuse, 0x1, -R0 ;  /* 0x0000000105007824 */ /* 0x040fe400078e0a00 */
[----:B------:R-:W-:Y:S01]  /*0570*/  IMAD R7, R4, UR4, R9 ;  /* 0x0000000404077c24 */ /* 0x000fe2000f8e0209 */
[----:B------:R-:W-:Y:S01]  /*0580*/  ULDC UR4, c[0x0][0x148] ;  /* 0x0000520000047ab9 */ /* 0x000fe20000000800 */
[----:B-1----:R-:W-:Y:S01]  /*0590*/  IMAD.MOV R4, RZ, RZ, -R2 ;  /* 0x000000ffff047224 */ /* 0x002fe200078e0a02 */
[----:B0-----:R-:W-:Y:S02]  /*05a0*/  ISETP.EQ.U32.AND P1, PT, R6, 0x1, PT ;  /* 0x000000010600780c */ /* 0x001fe40003f22070 */
[----:B------:R-:W-:Y:S01]  /*05b0*/  ISETP.NE.AND P2, PT, R0, R7, PT ;  /* 0x000000070000720c */ /* 0x000fe20003f45270 */
[----:B------:R-:W-:Y:S01]  /*05c0*/  IMAD R7, R4, UR4, R11 ;  /* 0x0000000404077c24 */ /* 0x000fe2000f8e020b */
[----:B------:R-:W-:Y:S01]  /*05d0*/  SHF.L.U32 R0, R5, 0x2, RZ ;  /* 0x0000000205007819 */ /* 0x000fe200000006ff */
[----:B------:R-:W-:-:S03]  /*05e0*/  IMAD.MOV.U32 R4, RZ, RZ, 0x1 ;  /* 0x00000001ff047424 */ /* 0x000fc600078e00ff */
[----:B------:R-:W-:-:S04]  /*05f0*/  LOP3.LUT R5, R5, 0xc, R0, 0x78, !PT ;  /* 0x0000000c05057812 */ /* 0x000fc800078e7800 */
[----:B------:R-:W-:-:S03]  /*0600*/  ISETP.LT.U32.AND P0, PT, R5, 0x2, !P0 ;  /* 0x000000020500780c */ /* 0x000fc60004701070 */
[----:B------:R-:W-:-:S04]  /*0610*/  @P2 LEA.HI R0, R5, R5, RZ, 0x1 ;  /* 0x0000000505002211 */ /* 0x000fc800078f08ff */
[----:B------:R-:W-:-:S04]  /*0620*/  @P2 SHF.R.S32.HI R0, RZ, 0x1, R0 ;  /* 0x00000001ff002819 */ /* 0x000fc80000011400 */
[----:B------:R-:W-:Y:S02]  /*0630*/  @P2 ISETP.NE.AND P3, PT, R0, R7, PT ;  /* 0x000000070000220c */ /* 0x000fe40003f65270 */
[----:B------:R-:W-:Y:S02]  /*0640*/  SEL R7, RZ, 0x1, !P0 ;  /* 0x00000001ff077807 */ /* 0x000fe40004000000 */
[----:B------:R-:W-:-:S04]  /*0650*/  @P2 SEL R4, RZ, 0x1, P3 ;  /* 0x00000001ff042807 */ /* 0x000fc80001800000 */
[----:B------:R-:W-:Y:S01]  /*0660*/  LOP3.LUT R4, R4, R7, RZ, 0xc0, !PT ;  /* 0x0000000704047212 */ /* 0x000fe200078ec0ff */
[----:B------:R-:W-:Y:S06]  /*0670*/  @!P1 BRA `(.L_x_3) ;  /* 0x0000000000089947 */ /* 0x000fec0003800000 */
[----:B--234-:R-:W-:Y:S01]  /*0680*/  UCGABAR_ARV ;  /* 0x00000000000079c7 */ /* 0x01cfe20008000000 */
[----:B------:R-:W-:Y:S05]  /*0690*/  BRA `(.L_x_4) ;  /* 0x0000000000047947 */ /* 0x000fea0003800000 */
.L_x_3:
[----:B--234-:R-:W-:Y:S01]  /*06a0*/  NOP ;  /* 0x0000000000007918 */ /* 0x01cfe20000000000 */
.L_x_4:
[----:B------:R-:W-:Y:S01]  /*06b0*/  ULDC.64 UR4, c[0x0][0x618] ;  /* 0x0001860000047ab9 */ /* 0x000fe20000000a00 */
[----:B------:R-:W-:Y:S01]  /*06c0*/  ULDC.64 UR20, c[0x0][0x208] ;  /* 0x0000820000147ab9 */ /* 0x000fe20000000a00 */
[----:B------:R-:W-:-:S04]  /*06d0*/  ISETP.NE.U32.AND P0, PT, RZ, UR4, PT ;  /* 0x00000004ff007c0c */ /* 0x000fc8000bf05070 */
[----:B------:R-:W-:-:S13]  /*06e0*/  ISETP.NE.AND.EX P0, PT, RZ, UR5, PT, P0 ;  /* 0x00000005ff007c0c */ /* 0x000fda000bf05300 */
[----:B------:R-:W-:Y:S05]  /*06f0*/  @!P0 BRA `(.L_x_5) ;  /* 0x0000000000208947 */ /* 0x000fea0003800000 */
[----:B------:R-:W0:Y:S02]  /*0700*/  LDC.64 R6, c[0x0][0x618] ;  /* 0x00018600ff067b82 */ /* 0x000e240000000a00 */
[----:B0-----:R-:W2:Y:S02]  /*0710*/  LDG.E.64 R6, desc[UR20][R6.64] ;  /* 0x0000001406067981 */ /* 0x001ea4000c1e1b00 */
[----:B--2---:R-:W-:-:S04]  /*0720*/  ISETP.NE.U32.AND P0, PT, R6, RZ, PT ;  /* 0x000000ff0600720c */ /* 0x004fc80003f05070 */
[----:B------:R-:W-:-:S13]  /*0730*/  ISETP.NE.AND.EX P0, PT, R7, RZ, PT, P0 ;  /* 0x000000ff0700720c */ /* 0x000fda0003f05300 */
[----:B------:R-:W-:Y:S05]  /*0740*/  @!P0 BRA `(.L_x_5) ;  /* 0x00000000000c8947 */ /* 0x000fea0003800000 */
[----:B------:R-:W2:Y:S02]  /*0750*/  LD.E R6, desc[UR20][R6.64] ;  /* 0x0000001406067980 */ /* 0x000ea4000c101900 */
[----:B--2---:R-:W-:Y:S01]  /*0760*/  R2UR UR11, R6 ;  /* 0x00000000060b72ca */ /* 0x004fe200000e0000 */
[----:B------:R-:W-:-:S14]  /*0770*/  BRA `(.L_x_6) ;  /* 0x0000000000247947 */ /* 0x000fdc0003800000 */
.L_x_5:
[----:B------:R-:W-:Y:S02]  /*0780*/  ULDC.64 UR4, c[0x0][0x608] ;  /* 0x0001820000047ab9 */ /* 0x000fe40000000a00 */
[----:B------:R-:W-:-:S04]  /*0790*/  ISETP.NE.U32.AND P0, PT, RZ, UR4, PT ;  /* 0x00000004ff007c0c */ /* 0x000fc8000bf05070 */
[----:B------:R-:W-:-:S13]  /*07a0*/  ISETP.NE.AND.EX P0, PT, RZ, UR5, PT, P0 ;  /* 0x00000005ff007c0c */ /* 0x000fda000bf05300 */
[----:B------:R-:W-:Y:S05]  /*07b0*/  @!P0 BRA `(.L_x_7) ;  /* 0x0000000000108947 */ /* 0x000fea0003800000 */
[----:B------:R-:W0:Y:S02]  /*07c0*/  LDC.64 R6, c[0x0][0x608] ;  /* 0x00018200ff067b82 */ /* 0x000e240000000a00 */
[----:B0-----:R-:W2:Y:S02]  /*07d0*/  LDG.E R6, desc[UR20][R6.64] ;  /* 0x0000001406067981 */ /* 0x001ea4000c1e1900 */
[----:B--2---:R-:W-:Y:S01]  /*07e0*/  R2UR UR11, R6 ;  /* 0x00000000060b72ca */ /* 0x004fe200000e0000 */
[----:B------:R-:W-:-:S14]  /*07f0*/  BRA `(.L_x_6) ;  /* 0x0000000000047947 */ /* 0x000fdc0003800000 */
.L_x_7:
[----:B------:R-:W-:-:S05]  /*0800*/  ULDC UR11, c[0x0][0x600] ;  /* 0x00018000000b7ab9 */ /* 0x000fca0000000800 */
.L_x_6:
[----:B------:R-:W-:Y:S02]  /*0810*/  ULDC.64 UR4, c[0x0][0x620] ;  /* 0x0001880000047ab9 */ /* 0x000fe40000000a00 */
        /* <DEDUP_REMOVED lines=11> */
.L_x_8:
        /* <DEDUP_REMOVED lines=8> */
.L_x_10:
[----:B------:R-:W-:-:S05]  /*0950*/  ULDC UR22, c[0x0][0x604] ;  /* 0x0001810000167ab9 */ /* 0x000fca0000000800 */
.L_x_9:
[----:B------:R-:W-:Y:S01]  /*0960*/  ULDC UR4, c[0x0][0x3dc] ;  /* 0x0000f70000047ab9 */ /* 0x000fe20000000800 */
[----:B------:R-:W-:Y:S01]  /*0970*/  ULDC.64 UR6, c[0x0][0x3e0] ;  /* 0x0000f80000067ab9 */ /* 0x000fe20000000a00 */
[----:B------:R-:W-:Y:S02]  /*0980*/  UIADD3 UR4, UR4, 0x3f, URZ ;  /* 0x0000003f04047890 */ /* 0x000fe4000fffe03f */
[----:B------:R-:W-:Y:S02]  /*0990*/  UIMAD UR6, UR7, UR6, URZ ;  /* 0x00000006070672a4 */ /* 0x000fe4000f8e023f */
[----:B------:R-:W-:-:S04]  /*09a0*/  USHF.R.S32.HI UR5, URZ, 0x1f, UR4 ;  /* 0x0000001f3f057899 */ /* 0x000fc80008011404 */
[----:B------:R-:W-:-:S03]  /*09b0*/  ULEA.HI UR5, UR5, UR4, URZ, 0x6 ;  /* 0x0000000405057291 */ /* 0x000fc6000f8f303f */
[----:B------:R-:W-:Y:S01]  /*09c0*/  ULDC UR4, c[0x0][0x3e8] ;  /* 0x0000fa0000047ab9 */ /* 0x000fe20000000800 */
[----:B------:R-:W-:Y:S02]  /*09d0*/  USHF.R.S32.HI UR9, URZ, 0x6, UR5 ;  /* 0x000000063f097899 */ /* 0x000fe40008011405 */
[----:B------:R-:W-:-:S04]  /*09e0*/  UIMAD UR6, UR6, UR4, URZ ;  /* 0x00000004060672a4 */ /* 0x000fc8000f8e023f */
[----:B------:R-:W-:Y:S02]  /*09f0*/  UIMAD UR4, UR9, UR6, URZ ;  /* 0x00000006090472a4 */ /* 0x000fe4000f8e023f */
[----:B------:R-:W-:-:S04]  /*0a00*/  IMAD.U32 R29, RZ, RZ, UR9 ;  /* 0x00000009ff1d7e24 */ /* 0x000fc8000f8e00ff */
[----:B------:R-:W-:Y:S01]  /*0a10*/  IMAD.U32 R0, RZ, RZ, UR4 ;  /* 0x00000004ff007e24 */ /* 0x000fe2000f8e00ff */
[----:B------:R-:W-:Y:S06]  /*0a20*/  @!P1 BRA `(.L_x_11) ;  /* 0x00000000000c9947 */ /* 0x000fec0003800000 */
[----:B------:R-:W-:Y:S01]  /*0a30*/  UCGABAR_WAIT ;  /* 0x0000000000007dc7 */ /* 0x000fe20008000000 */
[----:B------:R-:W-:Y:S01]  /*0a40*/  CCTL.IVALL ;  /* 0x00000000ff00798f */ /* 0x000fe20002000000 */
[----:B------:R-:W-:Y:S05]  /*0a50*/  BRA `(.L_x_12) ;  /* 0x0000000000047947 */ /* 0x000fea0003800000 */
.L_x_11:
[----:B------:R-:W-:Y:S06]  /*0a60*/  BAR.SYNC.DEFER_BLOCKING 0x0 ;  /* 0x0000000000007b1d */ /* 0x000fec0000010000 */
.L_x_12:
[----:B------:R-:W-:-:S13]  /*0a70*/  ISETP.NE.AND P0, PT, RZ, UR10, PT ;  /* 0x0000000aff007c0c */ /* 0x000fda000bf05270 */
[----:B------:R-:W-:Y:S05]  /*0a80*/  @!P0 BRA `(.L_x_13) ;  /* 0x000001ac00508947 */ /* 0x000fea0003800000 */
[----:B------:R-:W-:-:S06]  /*0a90*/  UISETP.NE.AND UP0, UPT, UR10, 0x1, UPT ;  /* 0x000000010a00788c */ /* 0x000fcc000bf05270 */
[----:B------:R-:W-:-:S13]  /*0aa0*/  PLOP3.LUT P0, PT, PT, PT, UP0, 0x80, 0x0 ;  /* 0x000000000000781c */ /* 0x000fda0003f0f008 */
[----:B------:R-:W-:Y:S05]  /*0ab0*/  @P0 EXIT ;  /* 0x000000000000094d */ /* 0x000fea0003800000 */
[----:B------:R0:W-:Y:S01]  /*0ac0*/  STL [R1], RZ ;  /* 0x000000ff01007387 */ /* 0x0001e20000100800 */
[----:B------:R-:W-:Y:S02]  /*0ad0*/  R2UR UR4, R0 ;  /* 0x00000000000472ca */ /* 0x000fe400000e0000 */
[----:B------:R-:W-:Y:S02]  /*0ae0*/  CS2R R86, SRZ ;  /* 0x0000000000567805 */ /* 0x000fe4000001ff00 */
[----:B------:R-:W-:Y:S01]  /*0af0*/  CS2R R152, SRZ ;  /* 0x0000000000987805 */ /* 0x000fe2000001ff00 */
[----:B------:R0:W-:Y:S01]  /*0b00*/  STL [R1+0x4], RZ ;  /* 0x000004ff01007387 */ /* 0x0001e20000100800 */
[----:B------:R-:W-:Y:S02]  /*0b10*/  CS2R R154, SRZ ;  /* 0x00000000009a7805 */ /* 0x000fe4000001ff00 */
[----:B------:R-:W-:Y:S02]  /*0b20*/  CS2R R156, SRZ ;  /* 0x00000000009c7805 */ /* 0x000fe4000001ff00 */
[----:B------:R-:W-:Y:S01]  /*0b30*/  CS2R R158, SRZ ;  /* 0x00000000009e7805 */ /* 0x000fe2000001ff00 */
[----:B------:R0:W-:Y:S01]  /*0b40*/  STL [R1+0x8], RZ ;  /* 0x000008ff01007387 */ /* 0x0001e20000100800 */
[----:B------:R-:W-:-:S02]  /*0b50*/  CS2R R160, SRZ ;  /* 0x0000000000a07805 */ /* 0x000fc4000001ff00 */
[----:B------:R-:W-:Y:S02]  /*0b60*/  CS2R R162, SRZ ;  /* 0x0000000000a27805 */ /* 0x000fe4000001ff00 */
[----:B------:R-:W-:Y:S01]  /*0b70*/  CS2R R164, SRZ ;  /* 0x0000000000a47805 */ /* 0x000fe2000001ff00 */
[----:B------:R0:W-:Y:S01]  /*0b80*/  STL [R1+0xc], RZ ;  /* 0x00000cff01007387 */ /* 0x0001e20000100800 */
[----:B------:R-:W-:Y:S01]  /*0b90*/  CS2R R166, SRZ ;  /* 0x0000000000a67805 */ /* 0x000fe2000001ff00 */
[----:B------:R-:W-:Y:S01]  /*0ba0*/  UISETP.GE.AND UP0, UPT, UR4, 0x1, UPT ;  /* 0x000000010400788c */ /* 0x000fe2000bf06270 */
[----:B------:R-:W-:Y:S01]  /*0bb0*/  CS2R R168, SRZ ;  /* 0x0000000000a87805 */ /* 0x000fe2000001ff00 */
[----:B------:R0:W-:Y:S01]  /*0bc0*/  STL [R1+0x10], RZ ;  /* 0x000010ff01007387 */ /* 0x0001e20000100800 */
[----:B------:R-:W-:Y:S01]  /*0bd0*/  UMOV UR4, URZ ;  /* 0x0000003f00047c82 */ /* 0x000fe20008000000 */
[----:B------:R-:W-:Y:S02]  /*0be0*/  CS2R R170, SRZ ;  /* 0x0000000000aa7805 */ /* 0x000fe4000001ff00 */
[----:B------:R-:W-:Y:S01]  /*0bf0*/  CS2R R172, SRZ ;  /* 0x0000000000ac7805 */ /* 0x000fe2000001ff00 */
[----:B------:R0:W-:Y:S01]  /*0c00*/  STL [R1+0x14], RZ ;  /* 0x000014ff01007387 */ /* 0x0001e20000100800 */
[----:B------:R-:W-:-:S02]  /*0c10*/  PLOP3.LUT P0, PT, PT, PT, UP0, 0x80, 0x0 ;  /* 0x000000000000781c */ /* 0x000fc40003f0f008 */
        /* <DEDUP_REMOVED lines=111> */
[----:B------:R-:W-:-:S03]  /*1310*/  CS2R R84, SRZ ;  /* 0x0000000000547805 */ /* 0x000fc6000001ff00 */
[----:B------:R0:W-:Y:S04]  /*1320*/  STL [R1+0x88], RZ ;  /* 0x000088ff01007387 */ /* 0x0001e80000100800 */
        /* <DEDUP_REMOVED lines=28> */
[----:B------:R0:W-:Y:S01]  /*14f0*/  STL [R1+0xfc], RZ ;  /* 0x0000fcff01007387 */ /* 0x0001e20000100800 */
[----:B------:R-:W-:Y:S05]  /*1500*/  @!P0 BRA `(.L_x_14) ;  /* 0x0000004800b88947 */ /* 0x000fea0003800000 */
[----:B------:R-:W-:-:S13]  /*1510*/  R2UR UR4, R3 ;  /* 0x00000000030472ca */ /* 0x000fda00000e0000 */
[----:B------:R-:W-:-:S04]  /*1520*/  ULOP3.LUT UR4, UR4, 0x1, URZ, 0xfc, !UPT ;  /* 0x0000000104047892 */ /* 0x000fc8000f8efc3f */
[----:B------:R-:W-:-:S06]  /*1530*/  UISETP.NE.AND UP0, UPT, UR4, 0x3, UPT ;  /* 0x000000030400788c */ /* 0x000fcc000bf05270 */
[----:B------:R-:W-:-:S13]  /*1540*/  PLOP3.LUT P1, PT, PT, PT, UP0, 0x80, 0x0 ;  /* 0x000000000000781c */ /* 0x000fda0003f2f008 */
[----:B------:R-:W-:Y:S05]  /*1550*/  @!P1 BRA `(.L_x_15) ;  /* 0x0000000000049947 */ /* 0x000fea0003800000 */
[----:B------:R-:W-:Y:S01]  /*1560*/  BPT.TRAP 0x1 ;  /* 0x000000040000795c */ /* 0x000fe20000300000 */
.L_x_15:
[----:B------:R-:W1:Y:S01]  /*1570*/  S2UR UR5, SR_CgaCtaId ;  /* 0x00000000000579c3 */ /* 0x000e620000008800 */
[----:B------:R-:W-:Y:S01]  /*1580*/  SHF.L.U32 R2, RZ, 0x1f, RZ ;  /* 0x0000001fff027819 */ /* 0x000fe200000006ff */
[----:B------:R-:W-:Y:S02]  /*1590*/  UMOV UR4, 0x400 ;  /* 0x0000040000047882 */ /* 0x000fe40000000000 */
[----:B-1----:R-:W-:-:S12]  /*15a0*/  ULEA UR4, UR5, UR4, 0x18 ;  /* 0x0000000405047291 */ /* 0x002fd8000f8ec03f */
.L_x_16:
[----:B-1----:R-:W-:-:S04]  /*15b0*/  IMAD.U32 R7, RZ, RZ, UR4 ;  /* 0x00000004ff077e24 */ /* 0x002fc8000f8e00ff */
[----:B------:R1:W2:Y:S03]  /*15c0*/  SYNCS.PHASECHK.TRANS64.TRYWAIT P1, [R7+URZ+0x30000], R2 ;  /* 0x03000002070075a7 */ /* 0x0002a6000802017f */
[----:B--2---:R-:W-:Y:S05]  /*15d0*/  @!P1 NANOSLEEP.SYNCS 0x989680 ;  /* 0x009896800000995d */ /* 0x004fea0003900000 */
[----:B------:R-:W2:Y:S02]  /*15e0*/  @!P1 SYNCS.PHASECHK.TRANS64 P1, [R7+URZ+0x30000], R2 ;  /* 0x03000002070095a7 */ /* 0x000ea4000802007f */
[----:B--2---:R-:W-:Y:S05]  /*15f0*/  @!P1 BRA `(.L_x_16) ;  /* 0xfffffffc00ec9947 */ /* 0x004fea000383ffff */
[----:B------:R-:W-:Y:S01]  /*1600*/  UIADD3 UR5, UR4, 0x20000, URZ ;  /* 0x0002000004057890 */ /* 0x000fe2000fffe03f */
[----:B------:R-:W-:Y:S01]  /*1610*/  WARPGROUP.ARRIVE ;  /* 0x00000000000079c5 */ /* 0x000fe20000000000 */
[----:B------:R-:W-:Y:S01]  /*1620*/  USHF.R.U32.HI UR4, URZ, 0x4, UR4 ;  /* 0x000000043f047899 */ /* 0x000fe20008011604 */
[----:B------:R2:W-:Y:S01]  /*1630*/  STL [R1+0x17c], R5 ;  /* 0x00017c0501007387 */ /* 0x0005e20000100800 */
[----:B------:R-:W-:Y:S02]  /*1640*/  USHF.R.U32.HI UR5, URZ, 0x4, UR5 ;  /* 0x000000043f057899 */ /* 0x000fe40008011605 */
[----:B------:R-:W-:Y:S01]  /*1650*/  ULOP3.LUT UR4, UR4, 0x3fff, URZ, 0xc0, !UPT ;  /* 0x00003fff04047892 */ /* 0x000fe2000f8ec03f */
[----:B------:R3:W-:Y:S01]  /*1660*/  STL [R1+0x178], R4 ;  /* 0x0001780401007387 */ /* 0x0007e20000100800 */
[----:B------:R-:W-:Y:S02]  /*1670*/  ULOP3.LUT UR5, UR5, 0x3fff, URZ, 0xc0, !UPT ;  /* 0x00003fff05057892 */ /* 0x000fe4000f8ec03f */
[----:B------:R-:W-:Y:S01]  /*1680*/  ULOP3.LUT UR6, UR4, 0x10000, URZ, 0xfc, !UPT ;  /* 0x0001000004067892 */ /* 0x000fe2000f8efc3f */
[----:B------:R4:W-:Y:S01]  /*1690*/  STL [R1+0x174], R3 ;  /* 0x0001740301007387 */ /* 0x0009e20000100800 */
[----:B------:R-:W-:Y:S01]  /*16a0*/  ULOP3.LUT UR4, UR5, 0x10000, URZ, 0xfc, !UPT ;  /* 0x0001000005047892 */ /* 0x000fe2000f8efc3f */
[----:B------:R-:W-:Y:S01]  /*16b0*/  UMOV UR13, 0x40000080 ;  /* 0x40000080000d7882 */ /* 0x000fe20000000000 */
[----:B------:R-:W-:Y:S01]  /*16c0*/  UMOV UR15, 0x40000080 ;  /* 0x40000080000f7882 */ /* 0x000fe20000000000 */
[----:B------:R0:W-:Y:S02]  /*16d0*/  STL [R1+0x170], R0 ;  /* 0x0001700001007387 */ /* 0x0001e40000100800 */
[----:B------:R-:W-:-:S02]  /*16e0*/  UMOV UR12, UR6 ;  /* 0x00000006000c7c82 */ /* 0x000fc40008000000 */
[----:B------:R-:W-:Y:S02]  /*16f0*/  UMOV UR14, UR4 ;  /* 0x00000004000e7c82 */ /* 0x000fe40008000000 */
[----:B------:R-:W-:Y:S01]  /*1700*/  HGMMA.64x128x8.F32.TF32 R68, gdesc[UR12], RZ, !UPT, gsb0 ;  /* 0x05e000000c4479f0 */ /* 0x000fe2000c0028ff */
[----:B------:R-:W-:Y:S01]  /*1710*/  UIADD3 UR12, UR6, 0x400, URZ ;  /* 0x00000400060c7890 */ /* 0x000fe2000fffe03f */
[----:B------:R-:W-:Y:S01]  /*1720*/  UMOV UR13, 0x40000080 ;  /* 0x40000080000d7882 */ /* 0x000fe20000000000 */
[----:B------:R-:W-:Y:S02]  /*1730*/  WARPGROUP.DEPBAR.LE gsb0, 0x0 ;  /* 0x00008000000079c5 */ /* 0x000fe40000010000 */
[----:B------:R-:W-:Y:S01]  /*1740*/  WARPGROUP.ARRIVE ;  /* 0x00000000000079c5 */ /* 0x000fe20000000000 */
[----:B------:R-:W-:Y:S01]  /*1750*/  IMAD.MOV.U32 R44, RZ, RZ, R88 ;  /* 0x000000ffff2c7224 */ /* 0x000fe200078e0058 */
[----:B------:R-:W-:Y:S01]  /*1760*/  MOV R43, R89 ;  /* 0x00000059002b7202 */ /* 0x000fe20000000f00 */
[----:B------:R-:W-:Y:S01]  /*1770*/  IMAD.MOV.U32 R42, RZ, RZ, R90 ;  /* 0x000000ffff2a7224 */ /* 0x000fe200078e005a */
[----:B------:R-:W-:Y:S01]  /*1780*/  MOV R34, R98 ;  /* 0x0000006200227202 */ /* 0x000fe20000000f00 */
[----:B------:R-:W-:-:S02]  /*1790*/  IMAD.MOV.U32 R41, RZ, RZ, R91 ;  /* 0x000000ffff297224 */ /* 0x000fc400078e005b */
[----:B------:R-:W-:Y:S01]  /*17a0*/  HGMMA.64x128x8.F32.TF32 R152, gdesc[UR12], RZ, !UPT, gsb0 ;  /* 0x05e000000c9879f0 */ /* 0x000fe2000c0028ff */
[----:B------:R-:W-:Y:S01]  /*17b0*/  UIADD3 UR12, UR6, 0x800, URZ ;  /* 0x00000800060c7890 */ /* 0x000fe2000fffe03f */
[----:B------:R-:W-:Y:S01]  /*17c0*/  IMAD.MOV.U32 R40, RZ, RZ, R92 ;  /* 0x000000ffff287224 */ /* 0x000fe200078e005c */
[----:B------:R-:W-:Y:S01]  /*17d0*/  MOV R25, R107 ;  /* 0x0000006b00197202 */ /* 0x000fe20000000f00 */
[----:B------:R-:W-:Y:S01]  /*17e0*/  IMAD.MOV.U32 R39, RZ, RZ, R93 ;  /* 0x000000ffff277224 */ /* 0x000fe200078e005d */
[----:B------:R-:W-:Y:S01]  /*17f0*/  MOV R16, R116 ;  /* 0x0000007400107202 */ /* 0x000fe20000000f00 */
[----:B------:R-:W-:Y:S01]  /*1800*/  IMAD.MOV.U32 R38, RZ, RZ, R94 ;  /* 0x000000ffff267224 */ /* 0x000fe200078e005e */
[----:B-1----:R-:W-:Y:S01]  /*1810*/  MOV R7, R125 ;  /* 0x0000007d00077202 */ /* 0x002fe20000000f00 */
[----:B------:R-:W-:Y:S01]  /*1820*/  IMAD.MOV.U32 R37, RZ, RZ, R95 ;  /* 0x000000ffff257224 */ /* 0x000fe200078e005f */
[----:B------:R-:W-:Y:S01]  /*1830*/  UMOV UR13, 0x40000080 ;  /* 0x40000080000d7882 */ /* 0x000fe20000000000 */
[----:B------:R-:W-:Y:S01]  /*1840*/  IMAD.MOV.U32 R36, RZ, RZ, R96 ;  /* 0x000000ffff247224 */ /* 0x000fe200078e0060 */
[----:B------:R-:W-:Y:S01]  /*1850*/  MOV R61, R71 ;  /* 0x00000047003d7202 */ /* 0x000fe20000000f00 */
[----:B------:R-:W-:Y:S01]  /*1860*/  IMAD.MOV.U32 R35, RZ, RZ, R97 ;  /* 0x000000ffff237224 */ /* 0x000fe200078e0061 */
[----:B------:R-:W-:Y:S01]  /*1870*/  MOV R52, R80 ;  /* 0x0000005000347202 */ /* 0x000fe20000000f00 */
[----:B------:R-:W-:-:S02]  /*1880*/  IMAD.MOV.U32 R33, RZ, RZ, R99 ;  /* 0x000000ffff217224 */ /* 0x000fc400078e0063 */
[----:B------:R-:W-:Y:S01]  /*1890*/  IMAD.MOV.U32 R32, RZ, RZ, R100 ;  /* 0x000000ffff207224 */ /* 0x000fe200078e0064 */
[----:B------:R-:W-:Y:S01]  /*18a0*/  MOV R217, R35 ;  /* 0x0000002300d97202 */ /* 0x000fe20000000f00 */
[----:B------:R-:W-:Y:S02]  /*18b0*/  IMAD.MOV.U32 R31, RZ, RZ, R101 ;  /* 0x000000ffff1f7224 */ /* 0x000fe400078e0065 */
[----:B------:R-:W-:Y:S02]  /*18c0*/  IMAD.MOV.U32 R30, RZ, RZ, R102 ;  /* 0x000000ffff1e7224 */ /* 0x000fe400078e0066 */
[----:B------:R-:W-:Y:S02]  /*18d0*/  IMAD.MOV.U32 R29, RZ, RZ, R103 ;  /* 0x000000ffff1d7224 */ /* 0x000fe400078e0067 */
[----:B------:R-:W-:Y:S02]  /*18e0*/  IMAD.MOV.U32 R28, RZ, RZ, R104 ;  /* 0x000000ffff1c7224 */ /* 0x000fe400078e0068 */
[----:B------:R-:W-:-:S02]  /*18f0*/  IMAD.MOV.U32 R27, RZ, RZ, R105 ;  /* 0x000000ffff1b7224 */ /* 0x000fc400078e0069 */
[----:B------:R-:W-:Y:S02]  /*1900*/  IMAD.MOV.U32 R26, RZ, RZ, R106 ;  /* 0x000000ffff1a7224 */ /* 0x000fe400078e006a */
[----:B------:R-:W-:Y:S02]  /*1910*/  IMAD.MOV.U32 R24, RZ, RZ, R108 ;  /* 0x000000ffff187224 */ /* 0x000fe400078e006c */
[----:B------:R-:W-:Y:S01]  /*1920*/  IMAD.MOV.U32 R23, RZ, RZ, R109 ;  /* 0x000000ffff177224 */ /* 0x000fe200078e006d */
[----:B------:R-:W-:Y:S01]  /*1930*/  MOV R226, R26 ;  /* 0x0000001a00e27202 */ /* 0x000fe20000000f00 */
[----:B------:R-:W-:Y:S02]  /*1940*/  IMAD.MOV.U32 R22, RZ, RZ, R110 ;  /* 0x000000ffff167224 */ /* 0x000fe400078e006e */
[----:B------:R-:W-:Y:S02]  /*1950*/  IMAD.MOV.U32 R21, RZ, RZ, R111 ;  /* 0x000000ffff157224 */ /* 0x000fe400078e006f */
[----:B------:R-:W-:-:S02]  /*1960*/  IMAD.MOV.U32 R20, RZ, RZ, R112 ;  /* 0x000000ffff147224 */ /* 0x000fc400078e0070 */
[----:B------:R-:W-:Y:S02]  /*1970*/  IMAD.MOV.U32 R19, RZ, RZ, R113 ;  /* 0x000000ffff137224 */ /* 0x000fe400078e0071 */
[----:B------:R-:W-:Y:S02]  /*1980*/  IMAD.MOV.U32 R18, RZ, RZ, R114 ;  /* 0x000000ffff127224 */ /* 0x000fe400078e0072 */
[----:B------:R-:W-:Y:S02]  /*1990*/  IMAD.MOV.U32 R17, RZ, RZ, R115 ;  /* 0x000000ffff117224 */ /* 0x000fe400078e0073 */
[----:B------:R-:W-:Y:S02]  /*19a0*/  IMAD.MOV.U32 R15, RZ, RZ, R117 ;  /* 0x000000ffff0f7224 */ /* 0x000fe400078e0075 */
[----:B------:R-:W-:Y:S01]  /*19b0*/  IMAD.MOV.U32 R14, RZ, RZ, R118 ;  /* 0x000000ffff0e7224 */ /* 0x000fe200078e0076 */
[----:B------:R-:W-:Y:S01]  /*19c0*/  MOV R235, R17 ;  /* 0x0000001100eb7202 */ /* 0x000fe20000000f00 */
[----:B------:R-:W-:-:S02]  /*19d0*/  IMAD.MOV.U32 R13, RZ, RZ, R119 ;  /* 0x000000ffff0d7224 */ /* 0x000fc400078e0077 */
[----:B------:R-:W-:Y:S02]  /*19e0*/  IMAD.MOV.U32 R12, RZ, RZ, R120 ;  /* 0x000000ffff0c7224 */ /* 0x000fe400078e0078 */
[----:B------:R-:W-:Y:S02]  /*19f0*/  IMAD.MOV.U32 R11, RZ, RZ, R121 ;  /* 0x000000ffff0b7224 */ /* 0x000fe400078e0079 */
[----:B------:R-:W-:Y:S02]  /*1a00*/  IMAD.MOV.U32 R10, RZ, RZ, R122 ;  /* 0x000000ffff0a7224 */ /* 0x000fe400078e007a */
[----:B------:R-:W-:Y:S02]  /*1a10*/  IMAD.MOV.U32 R9, RZ, RZ, R123 ;  /* 0x000000ffff097224 */ /* 0x000fe400078e007b */
[----:B------:R-:W-:Y:S02]  /*1a20*/  IMAD.MOV.U32 R8, RZ, RZ, R124 ;  /* 0x000000ffff087224 */ /* 0x000fe400078e007c */
[----:B------:R-:W-:-:S02]  /*1a30*/  IMAD.MOV.U32 R6, RZ, RZ, R126 ;  /* 0x000000ffff067224 */ /* 0x000fc400078e007e */
[----:B--2---:R-:W-:Y:S01]  /*1a40*/  IMAD.MOV.U32 R5, RZ, RZ, R127 ;  /* 0x000000ffff057224 */ /* 0x004fe200078e007f */
[----:B------:R-:W-:Y:S01]  /*1a50*/  MOV R244, R8 ;  /* 0x0000000800f47202 */ /* 0x000fe20000000f00 */
[----:B---3--:R-:W-:Y:S02]  /*1a60*/  IMAD.MOV.U32 R4, RZ, RZ, R128 ;  /* 0x000000ffff047224 */ /* 0x008fe400078e0080 */
[----:B----4-:R-:W-:Y:S02]  /*1a70*/  IMAD.MOV.U32 R3, RZ, RZ, R129 ;  /* 0x000000ffff037224 */ /* 0x010fe400078e0081 */
[----:B------:R-:W-:Y:S02]  /*1a80*/  IMAD.MOV.U32 R2, RZ, RZ, R130 ;  /* 0x000000ffff027224 */ /* 0x000fe400078e0082 */
[----:B0-----:R-:W-:Y:S02]  /*1a90*/  IMAD.MOV.U32 R0, RZ, RZ, R131 ;  /* 0x000000ffff007224 */ /* 0x001fe400078e0083 */
[----:B------:R-:W-:-:S02]  /*1aa0*/  IMAD.MOV.U32 R64, RZ, RZ, R68 ;  /* 0x000000ffff407224 */ /* 0x000fc400078e0044 */
[----:B------:R-:W-:Y:S02]  /*1ab0*/  IMAD.MOV.U32 R63, RZ, RZ, R69 ;  /* 0x000000ffff3f7224 */ /* 0x000fe400078e0045 */
[----:B------:R-:W-:Y:S02]  /*1ac0*/  IMAD.MOV.U32 R62, RZ, RZ, R70 ;  /* 0x000000ffff3e7224 */ /* 0x000fe400078e0046 */
[----:B------:R-:W-:Y:S02]  /*1ad0*/  IMAD.MOV.U32 R60, RZ, RZ, R72 ;  /* 0x000000ffff3c7224 */ /* 0x000fe400078e0048 */
[----:B------:R-:W-:Y:S02]  /*1ae0*/  IMAD.MOV.U32 R59, RZ, RZ, R73 ;  /* 0x000000ffff3b7224 */ /* 0x000fe400078e0049 */
[----:B------:R-:W-:Y:S02]  /*1af0*/  IMAD.MOV.U32 R58, RZ, RZ, R74 ;  /* 0x000000ffff3a7224 */ /* 0x000fe400078e004a */
        /* <DEDUP_REMOVED lines=24> */
[----:B------:R-:W-:Y:S02]  /*1c80*/  WARPGROUP.DEPBAR.LE gsb0, 0x0 ;  /* 0x00008000000079c5 */ /* 0x000fe40000010000 */
[----:B------:R-:W-:Y:S01]  /*1c90*/  WARPGROUP.ARRIVE ;  /* 0x00000000000079c5 */ /* 0x000fe20000000000 */
[----:B------:R0:W-:Y:S01]  /*1ca0*/  STL.64 [R1+0x5c8], R214 ;  /* 0x0005c8d601007387 */ /* 0x0001e20000100a00 */
[----:B------:R-:W-:-:S02]  /*1cb0*/  IMAD.MOV.U32 R230, RZ, RZ, R22 ;  /* 0x000000ffffe67224 */ /* 0x000fc400078e0016 */
[----:B------:R-:W-:Y:S01]  /*1cc0*/  IMAD.MOV.U32 R231, RZ, RZ, R21 ;  /* 0x000000ffffe77224 */ /* 0x000fe200078e0015 */
[----:B------:R1:W-:Y:S01]  /*1cd0*/  STL.64 [R1+0x5c0], R212 ;  /* 0x0005c0d401007387 */ /* 0x0003e20000100a00 */
[----:B------:R-:W-:Y:S01]  /*1ce0*/  HGMMA.64x128x8.F32.TF32 R88, gdesc[UR12], RZ, !UPT, gsb0 ;  /* 0x05e000000c5879f0 */ /* 0x000fe2000c0028ff */
[----:B------:R-:W-:Y:S01]  /*1cf0*/  UIADD3 UR12, UR6, 0xc00, URZ ;  /* 0x00000c00060c7890 */ /* 0x000fe2000fffe03f */
[----:B------:R-:W-:Y:S01]  /*1d00*/  IMAD.MOV.U32 R232, RZ, RZ, R20 ;  /* 0x000000ffffe87224 */ /* 0x000fe200078e0014 */
[----:B------:R2:W-:Y:S01]  /*1d10*/  STL.64 [R1+0x5b8], R210 ;  /* 0x0005b8d201007387 */ /* 0x0005e20000100a00 */
[----:B------:R-:W-:Y:S01]  /*1d20*/  UMOV UR13, 0x40000080 ;  /* 0x40000080000d7882 */ /* 0x000fe20000000000 */
[----:B------:R-:W-:Y:S02]  /*1d30*/  IMAD.MOV.U32 R233, RZ, RZ, R19 ;  /* 0x000000ffffe97224 */ /* 0x000fe400078e0013 */
[----:B------:R3:W-:Y:S01]  /*1d40*/  STL.64 [R1+0x5b0], R208 ;  /* 0x0005b0d001007387 */ /* 0x0007e20000100a00 */
[----:B0-----:R-:W-:-:S02]  /*1d50*/  IMAD.MOV.U32 R214, RZ, RZ, R38 ;  /* 0x000000ffffd67224 */ /* 0x001fc400078e0026 */
[----:B------:R-:W-:Y:S01]  /*1d60*/  IMAD.MOV.U32 R215, RZ, RZ, R37 ;  /* 0x000000ffffd77224 */ /* 0x000fe200078e0025 */
[----:B------:R0:W-:Y:S01]  /*1d70*/  STL.64 [R1+0x5a8], R206 ;  /* 0x0005a8ce01007387 */ /* 0x0001e20000100a00 */
[----:B-1----:R-:W-:Y:S02]  /*1d80*/  IMAD.MOV.U32 R212, RZ, RZ, R40 ;  /* 0x000000ffffd47224 */ /* 0x002fe400078e0028 */
[----:B------:R-:W-:Y:S01]  /*1d90*/  IMAD.MOV.U32 R213, RZ, RZ, R39 ;  /* 0x000000ffffd57224 */ /* 0x000fe200078e0027 */
[----:B------:R1:W-:Y:S01]  /*1da0*/  STL.64 [R1+0x5a0], R204 ;  /* 0x0005a0cc01007387 */ /* 0x0003e20000100a00 */
[----:B--2---:R-:W-:Y:S02]  /*1db0*/  IMAD.MOV.U32 R210, RZ, RZ, R42 ;  /* 0x000000ffffd27224 */ /* 0x004fe400078e002a */
[----:B------:R-:W-:Y:S01]  /*1dc0*/  IMAD.MOV.U32 R211, RZ, RZ, R41 ;  /* 0x000000ffffd37224 */ /* 0x000fe200078e0029 */
[----:B------:R2:W-:Y:S01]  /*1dd0*/  STL.64 [R1+0x598], R202 ;  /* 0x000598ca01007387 */ /* 0x0005e20000100a00 */
[----:B---3--:R-:W-:Y:S01]  /*1de0*/  MOV R208, R44 ;  /* 0x0000002c00d07202 */ /* 0x008fe20000000f00 */
[----:B------:R-:W-:-:S02]  /*1df0*/  IMAD.MOV.U32 R209, RZ, RZ, R43 ;  /* 0x000000ffffd17224 */ /* 0x000fc400078e002b */
[----:B------:R3:W-:Y:S01]  /*1e00*/  STL.64 [R1+0x590], R200 ;  /* 0x000590c801007387 */ /* 0x0007e20000100a00 */
[----:B0-----:R-:W-:Y:S02]  /*1e10*/  IMAD.MOV.U32 R206, RZ, RZ, R46 ;  /* 0x000000ffffce7224 */ /* 0x001fe400078e002e */
        /* <DEDUP_REMOVED lines=8> */
[----:B---3--:R-:W-:-:S02]  /*1ea0*/  IMAD.MOV.U32 R200, RZ, RZ, R52 ;  /* 0x000000ffffc87224 */ /* 0x008fc400078e0034 */
[----:B------:R-:W-:Y:S01]  /*1eb0*/  IMAD.MOV.U32 R201, RZ, RZ, R51 ;  /* 0x000000ffffc97224 */ /* 0x000fe200078e0033 */
[----:B------:R3:W-:Y:S01]  /*1ec0*/  STL.64 [R1+0x570], R192 ;  /* 0x000570c001007387 */ /* 0x0007e20000100a00 */
[----:B0-----:R-:W-:Y:S01]  /*1ed0*/  IMAD.MOV.U32 R198, RZ, RZ, R54 ;  /* 0x000000ffffc67224 */ /* 0x001fe200078e0036 */
[----:B------:R-:W-:Y:S01]  /*1ee0*/  MOV R199, R53 ;  /* 0x0000003500c77202 */ /* 0x000fe20000000f00 */
[----:B------:R-:W-:Y:S01]  /*1ef0*/  IMAD.MOV.U32 R234, RZ, RZ, R18 ;  /* 0x000000ffffea7224 */ /* 0x000fe200078e0012 */
[----:B------:R0:W-:Y:S01]  /*1f00*/  STL.64 [R1+0x568], R190 ;  /* 0x000568be01007387 */ /* 0x0001e20000100a00 */
[----:B-1----:R-:W-:Y:S02]  /*1f10*/  IMAD.MOV.U32 R196, RZ, RZ, R56 ;  /* 0x000000ffffc47224 */ /* 0x002fe400078e0038 */
[----:B------:R-:W-:Y:S01]  /*1f20*/  IMAD.MOV.U32 R197, RZ, RZ, R55 ;  /* 0x000000ffffc57224 */ /* 0x000fe200078e0037 */
[----:B------:R1:W-:Y:S01]  /*1f30*/  STL.64 [R1+0x560], R188 ;  /* 0x000560bc01007387 */ /* 0x0003e20000100a00 */
[----:B--2---:R-:W-:-:S02]  /*1f40*/  IMAD.MOV.U32 R194, RZ, RZ, R58 ;  /* 0x000000ffffc27224 */ /* 0x004fc400078e003a */
[----:B------:R-:W-:Y:S02]  /*1f50*/  IMAD.MOV.U32 R195, RZ, RZ, R57 ;  /* 0x000000ffffc37224 */ /* 0x000fe400078e0039 */
[----:B---3--:R-:W-:Y:S02]  /*1f60*/  IMAD.MOV.U32 R192, RZ, RZ, R60 ;  /* 0x000000ffffc07224 */ /* 0x008fe400078e003c */
[----:B------:R-:W-:Y:S01]  /*1f70*/  IMAD.MOV.U32 R193, RZ, RZ, R59 ;  /* 0x000000ffffc17224 */ /* 0x000fe200078e003b */
[----:B0-----:R-:W-:Y:S01]  /*1f80*/  MOV R190, R62 ;  /* 0x0000003e00be7202 */ /* 0x001fe20000000f00 */
[----:B------:R-:W-:Y:S02]  /*1f90*/  IMAD.MOV.U32 R191, RZ, RZ, R61 ;  /* 0x000000ffffbf7224 */ /* 0x000fe400078e003d */
[----:B------:R-:W-:Y:S02]  /*1fa0*/  IMAD.MOV.U32 R236, RZ, RZ, R16 ;  /* 0x000000ffffec7224 */ /* 0x000fe400078e0010 */
[----:B-1----:R-:W-:-:S02]  /*1fb0*/  IMAD.MOV.U32 R188, RZ, RZ, R64 ;  /* 0x000000ffffbc7224 */ /* 0x002fc400078e0040 */
        /* <DEDUP_REMOVED lines=15> */
[----:B------:R-:W-:Y:S02]  /*20b0*/  WARPGROUP.DEPBAR.LE gsb0, 0x0 ;  /* 0x00008000000079c5 */ /* 0x000fe40000010000 */
[----:B------:R-:W-:-:S06]  /*20c0*/  WARPGROUP.ARRIVE ;  /* 0x00000000000079c5 */ /* 0x000fcc0000000000 */
[----:B------:R-:W-:Y:S01]  /*20d0*/  HGMMA.64x128x8.F32.TF32 R24, gdesc[UR12], RZ, !UPT, gsb0 ;  /* 0x05e000000c1879f0 */ /* 0x000fe2000c0028ff */
[----:B------:R-:W-:Y:S02]  /*20e0*/  UIADD3 UR12, UR6, 0x2, URZ ;  /* 0x00000002060c7890 */ /* 0x000fe4000fffe03f */
[----:B------:R-:W-:Y:S01]  /*20f0*/  UIADD3 UR14, UR4, 0x2, URZ ;  /* 0x00000002040e7890 */ /* 0x000fe2000fffe03f */
[----:B------:R-:W-:Y:S01]  /*2100*/  UMOV UR13, 0x40000080 ;  /* 0x40000080000d7882 */ /* 0x000fe20000000000 */
[----:B------:R-:W-:Y:S01]  /*2110*/  UMOV UR15, 0x40000080 ;  /* 0x40000080000f7882 */ /* 0x000fe20000000000 */
[----:B------:R-:W-:Y:S02]  /*2120*/  WARPGROUP.DEPBAR.LE gsb0, 0x0 ;  /* 0x00008000000079c5 */ /* 0x000fe40000010000 */
[----:B------:R-:W-:-:S06]  /*2130*/  WARPGROUP.ARRIVE ;  /* 0x00000000000079c5 */ /* 0x000fcc0000000000 */
[----:B------:R-:W-:Y:S03]  /*2140*/  HGMMA.64x128x8.F32.TF32 R188, gdesc[UR12], R188, gsb0 ;  /* 0x05e000000cbc79f0 */ /* 0x000fe600080028bc */
[----:B------:R-:W-:Y:S02]  /*2150*/  WARPGROUP.DEPBAR.LE gsb0, 0x0 ;  /* 0x00008000000079c5 */ /* 0x000fe40000010000 */
[----:B------:R-:W-:Y:S04]  /*2160*/  STL.64 [R1], R188 ;  /* 0x000000bc01007387 */ /* 0x000fe80000100a00 */
[----:B------:R-:W-:Y:S04]  /*2170*/  STL.64 [R1+0x8], R190 ;  /* 0x000008be01007387 */ /* 0x000fe80000100a00 */
        /* <DEDUP_REMOVED lines=11> */
[----:B------:R0:W-:Y:S04]  /*2230*/  STL.64 [R1+0x68], R214 ;  /* 0x000068d601007387 */ /* 0x0001e80000100a00 */
        /* <DEDUP_REMOVED lines=18> */
[----:B0-----:R-:W2:Y:S04]  /*2360*/  LDL.LU.64 R214, [R1+0x5c8] ;  /* 0x0005c80001d67983 */ /* 0x001ea80000300a00 */
[----:B------:R-:W2:Y:S04]  /*2370*/  LDL.LU.64 R212, [R1+0x5c0] ;  /* 0x0005c00001d47983 */ /* 0x000ea80000300a00 */
        /* <DEDUP_REMOVED lines=11> */
[----:B------:R-:W2:Y:S01]  /*2430*/  LDL.LU.64 R188, [R1+0x560] ;  /* 0x0005600001bc7983 */ /* 0x000ea20000300a00 */
[----:B------:R-:W-:Y:S01]  /*2440*/  UIADD3 UR12, UR6, 0x402, URZ ;  /* 0x00000402060c7890 */ /* 0x000fe2000fffe03f */
[----:B------:R-:W-:Y:S01]  /*2450*/  UMOV UR13, 0x40000080 ;  /* 0x40000080000d7882 */ /* 0x000fe20000000000 */
[----:B--2---:R-:W-:-:S07]  /*2460*/  WARPGROUP.ARRIVE ;  /* 0x00000000000079c5 */ /* 0x004fce0000000000 */
[----:B------:R-:W-:Y:S01]  /*2470*/  HGMMA.64x128x8.F32.TF32 R152, gdesc[UR12], R152, gsb0 ;  /* 0x05e000000c9879f0 */ /* 0x000fe20008002898 */
[----:B------:R-:W-:Y:S02]  /*2480*/  UIADD3 UR12, UR6, 0x802, URZ ;  /* 0x00000802060c7890 */ /* 0x000fe4000fffe03f */
[----:B------:R-:W-:Y:S02]  /*2490*/  WARPGROUP.DEPBAR.LE gsb0, 0x0 ;  /* 0x00008000000079c5 */ /* 0x000fe40000010000 */
        /* <DEDUP_REMOVED lines=32> */
[----:B0-----:R-:W2:Y:S04]  /*26a0*/  LDL.LU.64 R152, [R1] ;  /* 0x0000000001987983 */ /* 0x001ea80000300a00 */
        /* <DEDUP_REMOVED lines=31> */
[----:B------:R-:W-:Y:S01]  /*28a0*/  WARPGROUP.ARRIVE ;  /* 0x00000000000079c5 */ /* 0x000fe20000000000 */
[----:B------:R-:W-:-:S05]  /*28b0*/  UMOV UR13, 0x40000080 ;  /* 0x40000080000d7882 */ /* 0x000fca0000000000 */
[----:B------:R-:W-:Y:S01]  /*28c0*/  HGMMA.64x128x8.F32.TF32 R88, gdesc[UR12], R88, gsb0 ;  /* 0x05e000000c5879f0 */ /* 0x000fe20008002858 */
[----:B------:R-:W-:Y:S01]  /*28d0*/  UIADD3 UR12, UR6, 0xc02, URZ ;  /* 0x00000c02060c7890 */ /* 0x000fe2000fffe03f */
[----:B------:R-:W-:Y:S01]  /*28e0*/  UMOV UR13, 0x40000080 ;  /* 0x40000080000d7882 */ /* 0x000fe20000000000 */
[----:B------:R-:W-:Y:S02]  /*28f0*/  WARPGROUP.DEPBAR.LE gsb0, 0x0 ;  /* 0x00008000000079c5 */ /* 0x000fe40000010000 */
[----:B------:R-:W-:-:S07]  /*2900*/  WARPGROUP.ARRIVE ;  /* 0x00000000000079c5 */ /* 0x000fce0000000000 */
[----:B------:R-:W-:Y:S01]  /*2910*/  HGMMA.64x128x8.F32.TF32 R24, gdesc[UR12], R24, gsb0 ;  /* 0x05e000000c1879f0 */ /* 0x000fe20008002818 */
[----:B------:R-:W-:Y:S02]  /*2920*/  UIADD3 UR12, UR6, 0x4, URZ ;  /* 0x00000004060c7890 */ /* 0x000fe4000fffe03f */
[----:B------:R-:W-:Y:S01]  /*2930*/  UIADD3 UR14, UR4, 0x4, URZ ;  /* 0x00000004040e7890 */ /* 0x000fe2000fffe03f */
[----:B------:R-:W-:Y:S01]  /*2940*/  UMOV UR13, 0x40000080 ;  /* 0x40000080000d7882 */ /* 0x000fe20000000000 */
[----:B------:R-:W-:Y:S01]  /*2950*/  UMOV UR15, 0x40000080 ;  /* 0x40000080000f7882 */ /* 0x000fe20000000000 */
[----:B------:R-:W-:Y:S02]  /*2960*/  WARPGROUP.DEPBAR.LE gsb0, 0x0 ;  /* 0x00008000000079c5 */ /* 0x000fe40000010000 */
[----:B--2---:R-:W-:-:S06]  /*2970*/  WARPGROUP.ARRIVE ;  /* 0x00000000000079c5 */ /* 0x004fcc0000000000 */
[----:B------:R-:W-:Y:S03]  /*2980*/  HGMMA.64x128x8.F32.TF32 R152, gdesc[UR12], R152, gsb0 ;  /* 0x05e000000c9879f0 */ /* 0x000fe60008002898 */
[----:B------:R-:W-:Y:S02]  /*2990*/  WARPGROUP.DEPBAR.LE gsb0, 0x0 ;  /* 0x00008000000079c5 */ /* 0x000fe40000010000 */
[----:B------:R-:W-:Y:S01]  /*29a0*/  STL.64 [R1], R152 ;  /* 0x0000009801007387 */ /* 0x000fe20000100a00 */
[----:B------:R-:W-:Y:S01]  /*29b0*/  IMAD.MOV.U32 R2, RZ, RZ, R214 ;  /* 0x000000ffff027224 */ /* 0x000fe200078e00d6 */
[----:B------:R-:W-:Y:S01]  /*29c0*/  MOV R5, R211 ;  /* 0x000000d300057202 */ /* 0x000fe20000000f00 */
[----:B------:R-:W-:Y:S01]  /*29d0*/  IMAD.MOV.U32 R0, RZ, RZ, R215 ;  /* 0x000000ffff007224 */ /* 0x000fe200078e00d7 */
[----:B------:R0:W-:Y:S01]  /*29e0*/  STL.64 [R1+0x8], R154 ;  /* 0x0000089a01007387 */ /* 0x0001e20000100a00 */
[----:B------:R-:W-:Y:S01]  /*29f0*/  IMAD.MOV.U32 R4, RZ, RZ, R212 ;  /* 0x000000ffff047224 */ /* 0x000fe200078e00d4 */
[----:B------:R-:W-:Y:S01]  /*2a00*/  MOV R14, R202 ;  /* 0x000000ca000e7202 */ /* 0x000fe20000000f00 */
[----:B------:R-:W-:Y:S01]  /*2a10*/  IMAD.MOV.U32 R3, RZ, RZ, R213 ;  /* 0x000000ffff037224 */ /* 0x000fe200078e00d5 */
[----:B------:R-:W2:Y:S01]  /*2a20*/  LDL.LU.64 R214, [R1+0x558] ;  /* 0x0005580001d67983 */ /* 0x000ea20000300a00 */
        /* <DEDUP_REMOVED lines=20> */
[----:B------:R-:W-:-:S02]  /*2b70*/  IMAD.MOV.U32 R18, RZ, RZ, R198 ;  /* 0x000000ffff127224 */ /* 0x000fc400078e00c6 */
[----:B------:R-:W-:Y:S01]  /*2b80*/  IMAD.MOV.U32 R17, RZ, RZ, R199 ;  /* 0x000000ffff117224 */ /* 0x000fe200078e00c7 */
[----:B------:R-:W2:Y:S01]  /*2b90*/  LDL.LU.64 R202, [R1+0x528] ;  /* 0x0005280001ca7983 */ /* 0x000ea20000300a00 */
[----:B------:R-:W-:Y:S02]  /*2ba0*/  IMAD.MOV.U32 R20, RZ, RZ, R196 ;  /* 0x000000ffff147224 */ /* 0x000fe400078e00c4 */
[----:B------:R-:W-:Y:S01]  /*2bb0*/  IMAD.MOV.U32 R19, RZ, RZ, R197 ;  /* 0x000000ffff137224 */ /* 0x000fe200078e00c5 */
[----:B------:R-:W2:Y:S01]  /*2bc0*/  LDL.LU.64 R200, [R1+0x520] ;  /* 0x0005200001c87983 */ /* 0x000ea20000300a00 */
[----:B------:R-:W-:Y:S02]  /*2bd0*/  IMAD.MOV.U32 R22, RZ, RZ, R194 ;  /* 0x000000ffff167224 */ /* 0x000fe400078e00c2 */
        /* <DEDUP_REMOVED lines=50> */
[----:B------:R-:W-:-:S03]  /*2f00*/  IMAD.MOV.U32 R252, RZ, RZ, R156 ;  /* 0x000000fffffc7224 */ /* 0x000fc600078e009c */
[----:B------:R-:W2:Y:S04]  /*2f10*/  LDL.LU.64 R164, [R1+0x490] ;  /* 0x0004900001a47983 */ /* 0x000ea80000300a00 */
[----:B------:R-:W2:Y:S04]  /*2f20*/  LDL.LU.64 R162, [R1+0x488] ;  /* 0x0004880001a27983 */ /* 0x000ea80000300a00 */
[----:B------:R-:W2:Y:S04]  /*2f30*/  LDL.LU.64 R160, [R1+0x480] ;  /* 0x0004800001a07983 */ /* 0x000ea80000300a00 */
[----:B------:R-:W2:Y:S04]  /*2f40*/  LDL.LU.64 R158, [R1+0x478] ;  /* 0x00047800019e7983 */ /* 0x000ea80000300a00 */
[----:B------:R-:W2:Y:S04]  /*2f50*/  LDL.LU.64 R156, [R1+0x470] ;  /* 0x00047000019c7983 */ /* 0x000ea80000300a00 */
[----:B0-----:R-:W2:Y:S04]  /*2f60*/  LDL.LU.64 R154, [R1+0x468] ;  /* 0x00046800019a7983 */ /* 0x001ea80000300a00 */
[----:B------:R-:W2:Y:S01]  /*2f70*/  LDL.LU.64 R152, [R1+0x460] ;  /* 0x0004600001987983 */ /* 0x000ea20000300a00 */
[----:B------:R-:W-:Y:S01]  /*2f80*/  UIADD3 UR12, UR6, 0x404, URZ ;  /* 0x00000404060c7890 */ /* 0x000fe2000fffe03f */
[----:B------:R-:W-:Y:S01]  /*2f90*/  UMOV UR13, 0x40000080 ;  /* 0x40000080000d7882 */ /* 0x000fe20000000000 */
[----:B--2---:R-:W-:-:S07]  /*2fa0*/  WARPGROUP.ARRIVE ;  /* 0x00000000000079c5 */ /* 0x004fce0000000000 */
[----:B------:R-:W-:Y:S01]  /*2fb0*/  HGMMA.64x128x8.F32.TF32 R152, gdesc[UR12], R152, gsb0 ;  /* 0x05e000000c9879f0 */ /* 0x000fe20008002898 */
[----:B------:R-:W-:Y:S01]  /*2fc0*/  UIADD3 UR12, UR6, 0x804, URZ ;  /* 0x00000804060c7890 */ /* 0x000fe2000fffe03f */
[----:B------:R-:W-:Y:S01]  /*2fd0*/  UMOV UR13, 0x40000080 ;  /* 0x40000080000d7882 */ /* 0x000fe20000000000 */
        /* <DEDUP_REMOVED lines=15> */
[----:B0-----:R-:W2:Y:S04]  /*30d0*/  LDL.LU R188, [R1] ;  /* 0x0000000001bc7983 */ /* 0x001ea80000300800 */
[----:B------:R-:W2:Y:S04]  /*30e0*/  LDL.LU R189, [R1+0x4] ;  /* 0x0000040001bd7983 */ /* 0x000ea80000300800 */
[----:B------:R-:W2:Y:S04]  /*30f0*/  LDL.LU R190, [R1+0x8] ;  /* 0x0000080001be7983 */ /* 0x000ea80000300800 */
[----:B------:R-:W2:Y:S01]  /*3100*/  LDL.LU R191, [R1+0xc] ;  /* 0x00000c0001bf7983 */ /* 0x000ea20000300800 */
[----:B------:R-:W-:-:S06]  /*3110*/  WARPGROUP.ARRIVE ;  /* 0x00000000000079c5 */ /* 0x000fcc0000000000 */
[----:B------:R-:W-:Y:S01]  /*3120*/  HGMMA.64x128x8.F32.TF32 R88, gdesc[UR12], R88, gsb0 ;  /* 0x05e000000c5879f0 */ /* 0x000fe20008002858 */
[----:B------:R-:W-:Y:S01]  /*3130*/  UIADD3 UR12, UR6, 0xc04, URZ ;  /* 0x00000c04060c7890 */ /* 0x000fe2000fffe03f */
[----:B------:R-:W-:Y:S01]  /*3140*/  UMOV UR13, 0x40000080 ;  /* 0x40000080000d7882 */ /* 0x000fe20000000000 */
[----:B------:R-:W-:Y:S01]  /*3150*/  IMAD.MOV.U32 R193, RZ, RZ, R251 ;  /* 0x000000ffffc17224 */ /* 0x000fe200078e00fb */
[----:B------:R-:W-:Y:S01]  /*3160*/  MOV R196, R248 ;  /* 0x000000f800c47202 */ /* 0x000fe20000000f00 */
[----:B------:R-:W-:Y:S01]  /*3170*/  IMAD.MOV.U32 R194, RZ, RZ, R250 ;  /* 0x000000ffffc27224 */ /* 0x000fe200078e00fa */
[----:B------:R-:W-:Y:S01]  /*3180*/  MOV R205, R239 ;  /* 0x000000ef00cd7202 */ /* 0x000fe20000000f00 */
[----:B------:R-:W-:Y:S01]  /*3190*/  IMAD.MOV.U32 R195, RZ, RZ, R249 ;  /* 0x000000ffffc37224 */ /* 0x000fe200078e00f9 */
[----:B------:R-:W-:Y:S01]  /*31a0*/  MOV R214, R230 ;  /* 0x000000e600d67202 */ /* 0x000fe20000000f00 */
[----:B------:R-:W-:Y:S02]  /*31b0*/  IMAD.MOV.U32 R197, RZ, RZ, R247 ;  /* 0x000000ffffc57224 */ /* 0x000fe400078e00f7 */
[----:B------:R-:W-:-:S02]  /*31c0*/  IMAD.MOV.U32 R198, RZ, RZ, R246 ;  /* 0x000000ffffc67224 */ /* 0x000fc400078e00f6 */
[----:B------:R-:W-:Y:S01]  /*31d0*/  IMAD.MOV.U32 R199, RZ, RZ, R245 ;  /* 0x000000ffffc77224 */ /* 0x000fe200078e00f5 */
[----:B------:R-:W-:Y:S01]  /*31e0*/  MOV R245, R7 ;  /* 0x0000000700f57202 */ /* 0x000fe20000000f00 */
[----:B------:R-:W-:Y:S02]  /*31f0*/  IMAD.MOV.U32 R200, RZ, RZ, R244 ;  /* 0x000000ffffc87224 */ /* 0x000fe400078e00f4 */
[----:B------:R-:W-:Y:S02]  /*3200*/  IMAD.MOV.U32 R201, RZ, RZ, R243 ;  /* 0x000000ffffc97224 */ /* 0x000fe400078e00f3 */
[----:B------:R-:W-:Y:S02]  /*3210*/  IMAD.MOV.U32 R202, RZ, RZ, R242 ;  /* 0x000000ffffca7224 */ /* 0x000fe400078e00f2 */
[----:B------:R-:W-:Y:S02]  /*3220*/  IMAD.MOV.U32 R203, RZ, RZ, R241 ;  /* 0x000000ffffcb7224 */ /* 0x000fe400078e00f1 */
[----:B------:R-:W-:Y:S01]  /*3230*/  IMAD.MOV.U32 R204, RZ, RZ, R240 ;  /* 0x000000ffffcc7224 */ /* 0x000fe200078e00f0 */
[----:B------:R-:W-:-:S02]  /*3240*/  WARPGROUP.DEPBAR.LE gsb0, 0x0 ;  /* 0x00008000000079c5 */ /* 0x000fc40000010000 */
[----:B------:R-:W-:-:S06]  /*3250*/  WARPGROUP.ARRIVE ;  /* 0x00000000000079c5 */ /* 0x000fcc0000000000 */
[----:B------:R-:W-:Y:S01]  /*3260*/  HGMMA.64x128x8.F32.TF32 R24, gdesc[UR12], R24, gsb0 ;  /* 0x05e000000c1879f0 */ /* 0x000fe20008002818 */
        /* <DEDUP_REMOVED lines=31> */
[----:B------:R-:W-:Y:S01]  /*3460*/  IMAD.MOV.U32 R251, RZ, RZ, R0 ;  /* 0x000000fffffb7224 */ /* 0x000fe200078e0000 */
        /* <DEDUP_REMOVED lines=171> */
[----:B------:R-:W-:-:S03]  /*3f20*/  IMAD.MOV.U32 R21, RZ, RZ, R195 ;  /* 0x000000ffff157224 */ /* 0x000fc600078e00c3 */
[----:B------:R-:W2:Y:S01]  /*3f30*/  LDL.LU.64 R198, [R1+0x3a8] ;  /* 0x0003a80001c67983 */ /* 0x000ea20000300a00 */
[----:B------:R-:W-:Y:S02]  /*3f40*/  IMAD.MOV.U32 R228, RZ, RZ, R192 ;  /* 0x000000ffffe47224 */ /* 0x000fe400078e00c0 */
        /* <DEDUP_REMOVED lines=103> */
[----:B------:R-:W-:Y:S01]  /*45c0*/  IMAD.MOV.U32 R204, RZ, RZ, R240 ;  /* 0x000000ffffcc7224 */ /* 0x000fe200078e00f0 */
[----:B------:R-:W-:Y:S02]  /*45d0*/  WARPGROUP.DEPBAR.LE gsb0, 0x0 ;  /* 0x00008000000079c5 */ /* 0x000fe40000010000 */
[----:B------:R-:W-:-:S06]  /*45e0*/  WARPGROUP.ARRIVE ;  /* 0x00000000000079c5 */ /* 0x000fcc0000000000 */
[----:B------:R-:W-:Y:S01]  /*45f0*/  HGMMA.64x128x8.F32.TF32 R24, gdesc[UR12], R24, gsb0 ;  /* 0x05e000000c1879f0 */ /* 0x000fe20008002818 */
[----:B------:R-:W-:Y:S02]  /*4600*/  IMAD.MOV.U32 R205, RZ, RZ, R239 ;  /* 0x000000ffffcd7224 */ /* 0x000fe400078e00ef */
[----:B------:R-:W-:Y:S01]  /*4610*/  IMAD.MOV.U32 R207, RZ, RZ, R237 ;  /* 0x000000ffffcf7224 */ /* 0x000fe200078e00ed */
[----:B------:R-:W-:Y:S01]  /*4620*/  MOV R237, R15 ;  /* 0x0000000f00ed7202 */ /* 0x000fe20000000f00 */
        /* <DEDUP_REMOVED lines=300> */
[----:B------:R-:W-:Y:S02]  /*58f0*/  IMAD.MOV.U32 R203, RZ, RZ, R245 ;  /* 0x000000ffffcb7224 */ /* 0x000fe400078e00f5 */
[----:B------:R-:W-:Y:S02]  /*5900*/  IMAD.MOV.U32 R204, RZ, RZ, R244 ;  /* 0x000000ffffcc7224 */ /* 0x000fe400078e00f4 */
[----:B------:R-:W-:Y:S02]  /*5910*/  IMAD.MOV.U32 R205, RZ, RZ, R243 ;  /* 0x000000ffffcd7224 */ /* 0x000fe400078e00f3 */
[----:B------:R-:W-:Y:S01]  /*5920*/  IMAD.MOV.U32 R206, RZ, RZ, R242 ;  /* 0x000000ffffce7224 */ /* 0x000fe200078e00f2 */
[----:B------:R-:W-:Y:S01]  /*5930*/  MOV R242, R14 ;  /* 0x0000000e00f27202 */ /* 0x000fe20000000f00 */
[----:B------:R-:W-:Y:S02]  /*5940*/  IMAD.MOV.U32 R208, RZ, RZ, R240 ;  /* 0x000000ffffd07224 */ /* 0x000fe400078e00f0 */
[----:B------:R-:W-:Y:S01]  /*5950*/  IMAD.MOV.U32 R209, RZ, RZ, R239 ;  /* 0x000000ffffd17224 */ /* 0x000fe200078e00ef */
[----:B------:R-:W-:-:S02]  /*5960*/  WARPGROUP.DEPBAR.LE gsb0, 0x0 ;  /* 0x00008000000079c5 */ /* 0x000fc40000010000 */
[----:B------:R-:W-:-:S06]  /*5970*/  WARPGROUP.ARRIVE ;  /* 0x00000000000079c5 */ /* 0x000fcc0000000000 */
[----:B------:R-:W-:Y:S01]  /*5980*/  HGMMA.64x128x8.F32.TF32 R24, gdesc[UR12], R24, gsb0 ;  /* 0x05e000000c1879f0 */ /* 0x000fe20008002818 */
[----:B------:R-:W-:Y:S02]  /*5990*/  IMAD.MOV.U32 R210, RZ, RZ, R238 ;  /* 0x000000ffffd27224 */ /* 0x000fe400078e00ee */
        /* <DEDUP_REMOVED lines=22> */
[----:B------:R-:W-:Y:S01]  /*5b00*/  UIADD3 UR12, UR6, 0x46, URZ ;  /* 0x00000046060c7890 */ /* 0x000fe2000fffe03f */
[----:B------:R-:W-:Y:S01]  /*5b10*/  IMAD.MOV.U32 R234, RZ, RZ, R22 ;  /* 0x000000ffffea7224 */ /* 0x000fe200078e0016 */
[----:B------:R-:W-:Y:S01]  /*5b20*/  UIADD3 UR14, UR4, 0x46, URZ ;  /* 0x00000046040e7890 */ /* 0x000fe2000fffe03f */
[----:B------:R-:W-:Y:S01]  /*5b30*/  IMAD.MOV.U32 R235, RZ, RZ, R21 ;  /* 0x000000ffffeb7224 */ /* 0x000fe200078e0015 */
[----:B------:R-:W-:Y:S01]  /*5b40*/  UMOV UR13, 0x40000080 ;  /* 0x40000080000d7882 */ /* 0x000fe20000000000 */
[----:B------:R-:W-:Y:S01]  /*5b50*/  IMAD.MOV.U32 R236, RZ, RZ, R20 ;  /* 0x000000ffffec7224 */ /* 0x000fe200078e0014 */
[----:B------:R-:W-:Y:S01]  /*5b60*/  UMOV UR15, 0x40000080 ;  /* 0x40000080000f7882 */ /* 0x000fe20000000000 */
[----:B------:R-:W-:Y:S01]  /*5b70*/  IMAD.MOV.U32 R237, RZ, RZ, R19 ;  /* 0x000000ffffed7224 */ /* 0x000fe200078e0013 */
[----:B------:R1:W5:Y:S01]  /*5b80*/  LDL.LU R5, [R1+0x17c] ;  /* 0x00017c0001057983 */ /* 0x0003620000300800 */
[----:B------:R-:W-:-:S03]  /*5b90*/  IMAD.MOV.U32 R238, RZ, RZ, R18 ;  /* 0x000000ffffee7224 */ /* 0x000fc600078e0012 */
[----:B------:R1:W5:Y:S04]  /*5ba0*/  LDL.LU R4, [R1+0x178] ;  /* 0x0001780001047983 */ /* 0x0003680000300800 */
[----:B------:R1:W5:Y:S04]  /*5bb0*/  LDL.LU R3, [R1+0x174] ;  /* 0x0001740001037983 */ /* 0x0003680000300800 */
[----:B------:R1:W5:Y:S01]  /*5bc0*/  LDL.LU R0, [R1+0x170] ;  /* 0x0001700001007983 */ /* 0x0003620000300800 */
        /* <DEDUP_REMOVED lines=57> */
[----:B------:R-:W-:-:S07]  /*5f60*/  WARPGROUP.ARRIVE ;  /* 0x00000000000079c5 */ /* 0x000fce0000000000 */
[----:B------:R-:W-:Y:S01]  /*5f70*/  HGMMA.64x128x8.F32.TF32 R88, gdesc[UR12], R88, gsb0 ;  /* 0x05e000000c5879f0 */ /* 0x000fe20008002858 */
[----:B------:R-:W-:Y:S01]  /*5f80*/  UIADD3 UR12, UR6, 0xc46, URZ ;  /* 0x00000c46060c7890 */ /* 0x000fe2000fffe03f */
[----:B------:R-:W-:Y:S01]  /*5f90*/  UMOV UR13, 0x40000080 ;  /* 0x40000080000d7882 */ /* 0x000fe20000000000 */
[----:B------:R-:W-:Y:S01]  /*5fa0*/  UMOV UR4, 0x1 ;  /* 0x0000000100047882 */ /* 0x000fe20000000000 */
[----:B------:R-:W-:Y:S02]  /*5fb0*/  WARPGROUP.DEPBAR.LE gsb0, 0x0 ;  /* 0x00008000000079c5 */ /* 0x000fe40000010000 */
[----:B------:R-:W-:-:S06]  /*5fc0*/  WARPGROUP.ARRIVE ;  /* 0x00000000000079c5 */ /* 0x000fcc0000000000 */
[----:B-1----:R-:W-:Y:S03]  /*5fd0*/  HGMMA.64x128x8.F32.TF32 R24, gdesc[UR12], R24, gsb0 ;  /* 0x05e000000c1879f0 */ /* 0x002fe60008002818 */
[----:B------:R-:W-:Y:S02]  /*5fe0*/  WARPGROUP.DEPBAR.LE gsb0, 0x0 ;  /* 0x00008000000079c5 */ /* 0x000fe40000010000 */
.L_x_14:
[----:B-----5:R-:W-:-:S13]  /*5ff0*/  R2UR UR5, R0 ;  /* 0x00000000000572ca */ /* 0x020fda00000e0000 */
[----:B------:R-:W-:-:S04]  /*6000*/  UISETP.LT.AND UP0, UPT, UR5, 0x1, UPT ;  /* 0x000000010500788c */ /* 0x000fc8000bf01270 */
[----:B------:R-:W-:-:S04]  /*6010*/  USEL UR7, UR5, 0x1, UP0 ;  /* 0x0000000105077887 */ /* 0x000fc80008000000 */
[----:B------:R-:W-:-:S04]  /*6020*/  UIADD3 UR7, UR5, -UR7, URZ ;  /* 0x8000000705077290 */ /* 0x000fc8000fffe03f */
[----:B------:R-:W-:-:S06]  /*6030*/  UISETP.GE.AND UP0, UPT, UR7, 0x1, UPT ;  /* 0x000000010700788c */ /* 0x000fcc000bf06270 */
[----:B------:R-:W-:-:S13]  /*6040*/  PLOP3.LUT P1, PT, PT, PT, UP0, 0x80, 0x0 ;  /* 0x000000000000781c */ /* 0x000fda0003f2f008 */
[----:B------:R-:W-:Y:S05]  /*6050*/  @!P1 BRA `(.L_x_17) ;  /* 0x0000005000949947 */ /* 0x000fea0003800000 */
[----:B------:R-:W-:Y:S01]  /*6060*/  R2UR UR5, R3 ;  /* 0x00000000030572ca */ /* 0x000fe200000e0000 */
[----:B------:R-:W-:Y:S01]  /*6070*/  UISETP.NE.U32.AND UP0, UPT, UR4, URZ, UPT ;  /* 0x0000003f0400728c */ /* 0x000fe2000bf05070 */
[----:B------:R-:W-:Y:S01]  /*6080*/  UMOV UR8, UR7 ;  /* 0x0000000700087c82 */ /* 0x000fe20008000000 */
[----:B------:R-:W-:-:S10]  /*6090*/  UMOV UR6, URZ ;  /* 0x0000003f00067c82 */ /* 0x000fd40008000000 */
[----:B------:R-:W-:-:S03]  /*60a0*/  ULOP3.LUT UR23, UR5, 0x1, URZ, 0xfc, !UPT ;  /* 0x0000000105177892 */ /* 0x000fc6000f8efc3f */
[----:B------:R-:W-:-:S09]  /*60b0*/  UMOV UR5, URZ ;  /* 0x0000003f00057c82 */ /* 0x000fd20008000000 */
.L_x_22:
[----:B------:R-:W-:-:S06]  /*60c0*/  UISETP.NE.AND UP1, UPT, UR23, 0x3, UPT ;  /* 0x000000031700788c */ /* 0x000fcc000bf25270 */
[----:B------:R-:W-:-:S13]  /*60d0*/  PLOP3.LUT P2, PT, PT, PT, UP1, 0x80, 0x0 ;  /* 0x000000000000781c */ /* 0x000fda0003f4f018 */
[----:B------:R-:W-:Y:S05]  /*60e0*/  @!P2 BRA `(.L_x_18) ;  /* 0x000000000004a947 */ /* 0x000fea0003800000 */
[----:B------:R-:W-:Y:S01]  /*60f0*/  BPT.TRAP 0x1 ;  /* 0x000000040000795c */ /* 0x000fe20000300000 */
.L_x_18:
[----:B------:R-:W1:Y:S01]  /*6100*/  S2UR UR10, SR_CgaCtaId ;  /* 0x00000000000a79c3 */ /* 0x000e620000008800 */
[----:B------:R-:W-:Y:S01]  /*6110*/  IMAD.U32 R2, RZ, RZ, UR5 ;  /* 0x00000005ff027e24 */ /* 0x000fe2000f8e00ff */
[----:B------:R-:W-:-:S04]  /*6120*/  UMOV UR9, 0x400 ;  /* 0x0000040000097882 */ /* 0x000fc80000000000 */
[----:B------:R-:W-:Y:S01]  /*6130*/  SHF.L.U32 R2, R2, 0x1f, RZ ;  /* 0x0000001f02027819 */ /* 0x000fe200000006ff */
[----:B-1----:R-:W-:-:S04]  /*6140*/  ULEA UR9, UR10, UR9, 0x18 ;  /* 0x000000090a097291 */ /* 0x002fc8000f8ec03f */
[----:B------:R-:W-:-:S12]  /*6150*/  ULEA UR10, UR4, UR9, 0x3 ;  /* 0x00000009040a7291 */ /* 0x000fd8000f8e183f */
.L_x_19:
[----:B-1----:R-:W-:-:S04]  /*6160*/  IMAD.U32 R0, RZ, RZ, UR10 ;  /* 0x0000000aff007e24 */ /* 0x002fc8000f8e00ff */
[----:B------:R1:W2:Y:S03]  /*6170*/  SYNCS.PHASECHK.TRANS64.TRYWAIT P1, [R0+URZ+0x30000], R2 ;  /* 0x03000002000075a7 */ /* 0x0002a6000802017f */
[----:B--2---:R-:W-:Y:S05]  /*6180*/  @!P1 NANOSLEEP.SYNCS 0x989680 ;  /* 0x009896800000995d */ /* 0x004fea0003900000 */
[----:B------:R-:W2:Y:S02]  /*6190*/  @!P1 SYNCS.PHASECHK.TRANS64 P1, [R0+URZ+0x30000], R2 ;  /* 0x03000002000095a7 */ /* 0x000ea4000802007f */
[----:B--2---:R-:W-:Y:S05]  /*61a0*/  @!P1 BRA `(.L_x_19) ;  /* 0xfffffffc00ec9947 */ /* 0x004fea000383ffff */
        /* <DEDUP_REMOVED lines=32> */
[----:B--2---:R-:W2:Y:S04]  /*63b0*/  LDL.LU.64 R24, [R1] ;  /* 0x0000000001187983 */ /* 0x004ea80000300a00 */
        /* <DEDUP_REMOVED lines=31> */
[----:B------:R-:W-:-:S02]  /*65b0*/  UIADD3 UR12, UR9, 0x20000, URZ ;  /* 0x00020000090c7890 */ /* 0x000fc4000fffe03f */
[----:B------:R-:W-:Y:S01]  /*65c0*/  USHF.R.U32.HI UR10, URZ, 0x4, UR9 ;  /* 0x000000043f0a7899 */ /* 0x000fe20008011609 */
[----:B------:R-:W-:Y:S01]  /*65d0*/  STL [R1+0x178], R5 ;  /* 0x0001780501007387 */ /* 0x000fe20000100800 */
[----:B------:R-:W-:Y:S02]  /*65e0*/  USHF.R.U32.HI UR12, URZ, 0x4, UR12 ;  /* 0x000000043f0c7899 */ /* 0x000fe4000801160c */
[----:B------:R-:W-:Y:S01]  /*65f0*/  ULOP3.LUT UR10, UR10, 0x3fff, URZ, 0xc0, !UPT ;  /* 0x00003fff0a0a7892 */ /* 0x000fe2000f8ec03f */
[----:B------:R3:W-:Y:S01]  /*6600*/  STL [R1+0x174], R4 ;  /* 0x0001740401007387 */ /* 0x0007e20000100800 */
[----:B------:R-:W-:Y:S02]  /*6610*/  ULOP3.LUT UR12, UR12, 0x3fff, URZ, 0xc0, !UPT ;  /* 0x00003fff0c0c7892 */ /* 0x000fe4000f8ec03f */
[----:B------:R-:W-:Y:S01]  /*6620*/  ULOP3.LUT UR10, UR10, 0x10000, URZ, 0xfc, !UPT ;  /* 0x000100000a0a7892 */ /* 0x000fe2000f8efc3f */
[----:B------:R4:W-:Y:S01]  /*6630*/  STL [R1+0x170], R3 ;  /* 0x0001700301007387 */ /* 0x0009e20000100800 */
[----:B------:R-:W-:-:S02]  /*6640*/  ULOP3.LUT UR13, UR12, 0x10000, URZ, 0xfc, !UPT ;  /* 0x000100000c0d7892 */ /* 0x000fc4000f8efc3f */
[----:B------:R-:W-:Y:S02]  /*6650*/  ULEA UR12, UR4, UR10, 0xc ;  /* 0x0000000a040c7291 */ /* 0x000fe4000f8e603f */
[----:B------:R-:W-:Y:S01]  /*6660*/  ULEA UR10, UR4, UR13, 0xb ;  /* 0x0000000d040a7291 */ /* 0x000fe2000f8e583f */
[----:B------:R-:W-:Y:S02]  /*6670*/  UMOV UR15, 0x40000080 ;  /* 0x40000080000f7882 */ /* 0x000fe40000000000 */
[----:B------:R-:W-:-:S04]  /*6680*/  UMOV UR13, 0x40000080 ;  /* 0x40000080000d7882 */ /* 0x000fc80000000000 */
[----:B------:R-:W-:Y:S01]  /*6690*/  UMOV UR14, UR10 ;  /* 0x0000000a000e7c82 */ /* 0x000fe20008000000 */
[----:B------:R-:W-:Y:S01]  /*66a0*/  UIADD3 UR16, UR12, 0x400, URZ ;  /* 0x000004000c107890 */ /* 0x000fe2000fffe03f */
[----:B------:R-:W-:Y:S01]  /*66b0*/  UMOV UR18, UR14 ;  /* 0x0000000e00127c82 */ /* 0x000fe20008000000 */
[----:B------:R-:W-:Y:S01]  /*66c0*/  UMOV UR19, UR15 ;  /* 0x0000000f00137c82 */ /* 0x000fe20008000000 */
[----:B------:R-:W-:Y:S01]  /*66d0*/  UMOV UR17, 0x40000080 ;  /* 0x4000008000117882 */ /* 0x000fe20000000000 */
[----:B--2---:R-:W-:-:S06]  /*66e0*/  WARPGROUP.ARRIVE ;  /* 0x00000000000079c5 */ /* 0x004fcc0000000000 */
[----:B------:R-:W-:Y:S03]  /*66f0*/  HGMMA.64x128x8.F32.TF32 R24, gdesc[UR12], R24, UP0, gsb0 ;  /* 0x05e000000c1879f0 */ /* 0x000fe6000b802818 */
[----:B------:R-:W-:Y:S02]  /*6700*/  WARPGROUP.DEPBAR.LE gsb0, 0x0 ;  /* 0x00008000000079c5 */ /* 0x000fe40000010000 */
[----:B------:R-:W-:Y:S01]  /*6710*/  STL.64 [R1], R24 ;  /* 0x0000001801007387 */ /* 0x000fe20000100a00 */
[----:B-1----:R-:W-:Y:S01]  /*6720*/  IMAD.MOV.U32 R2, RZ, RZ, R86 ;  /* 0x000000ffff027224 */ /* 0x002fe200078e0056 */
[----:B------:R-:W-:Y:S01]  /*6730*/  MOV R9, R79 ;  /* 0x0000004f00097202 */ /* 0x000fe20000000f00 */
[----:B------:R-:W-:Y:S01]  /*6740*/  IMAD.MOV.U32 R0, RZ, RZ, R87 ;  /* 0x000000ffff007224 */ /* 0x000fe200078e0057 */
[----:B------:R1:W-:Y:S01]  /*6750*/  STL.64 [R1+0x8], R26 ;  /* 0x0000081a01007387 */ /* 0x0003e20000100a00 */
[----:B---3--:R-:W-:Y:S01]  /*6760*/  IMAD.MOV.U32 R4, RZ, RZ, R84 ;  /* 0x000000ffff047224 */ /* 0x008fe200078e0054 */
[----:B------:R-:W-:Y:S01]  /*6770*/  MOV R18, R70 ;  /* 0x0000004600127202 */ /* 0x000fe20000000f00 */
[----:B----4-:R-:W-:Y:S01]  /*6780*/  IMAD.MOV.U32 R3, RZ, RZ, R85 ;  /* 0x000000ffff037224 */ /* 0x010fe200078e0055 */
[----:B------:R-:W2:Y:S01]  /*6790*/  LDL.LU.64 R86, [R1+0x6c8] ;  /* 0x0006c80001567983 */ /* 0x000ea20000300a00 */
[----:B------:R-:W-:Y:S01]  /*67a0*/  IMAD.MOV.U32 R6, RZ, RZ, R82 ;  /* 0x000000ffff067224 */ /* 0x000fe200078e0052 */
[----:B------:R-:W-:Y:S01]  /*67b0*/  MOV R225, R61 ;  /* 0x0000003d00e17202 */ /* 0x000fe20000000f00 */
[----:B------:R-:W-:Y:S01]  /*67c0*/  IMAD.MOV.U32 R5, RZ, RZ, R83 ;  /* 0x000000ffff057224 */ /* 0x000fe200078e0053 */
[----:B------:R-:W2:Y:S01]  /*67d0*/  LDL.LU.64 R84, [R1+0x6c0] ;  /* 0x0006c00001547983 */ /* 0x000ea20000300a00 */
[----:B------:R-:W-:Y:S01]  /*67e0*/  IMAD.MOV.U32 R8, RZ, RZ, R80 ;  /* 0x000000ffff087224 */ /* 0x000fe200078e0050 */
[----:B------:R-:W-:Y:S01]  /*67f0*/  WARPGROUP.ARRIVE ;  /* 0x00000000000079c5 */ /* 0x000fe20000000000 */
        /* <DEDUP_REMOVED lines=11> */
[----:B------:R-:W-:Y:S01]  /*68b0*/  HGMMA.64x128x8.F32.TF32 R152, gdesc[UR16], R152, UP0, gsb0 ;  /* 0x05e00000109879f0 */ /* 0x000fe2000b802898 */
        /* <DEDUP_REMOVED lines=62> */
[----:B------:R-:W2:Y:S04]  /*6ca0*/  LDL.LU.64 R36, [R1+0x600] ;  /* 0x0006000001247983 */ /* 0x000ea80000300a00 */
[----:B------:R-:W2:Y:S04]  /*6cb0*/  LDL.LU.64 R34, [R1+0x5f8] ;  /* 0x0005f80001227983 */ /* 0x000ea80000300a00 */
[----:B------:R-:W2:Y:S04]  /*6cc0*/  LDL.LU.64 R32, [R1+0x5f0] ;  /* 0x0005f00001207983 */ /* 0x000ea80000300a00 */
[----:B------:R-:W2:Y:S04]  /*6cd0*/  LDL.LU.64 R30, [R1+0x5e8] ;  /* 0x0005e800011e7983 */ /* 0x000ea80000300a00 */
[----:B------:R-:W2:Y:S04]  /*6ce0*/  LDL.LU.64 R28, [R1+0x5e0] ;  /* 0x0005e000011c7983 */ /* 0x000ea80000300a00 */
[----:B-1----:R-:W2:Y:S04]  /*6cf0*/  LDL.LU.64 R26, [R1+0x5d8] ;  /* 0x0005d800011a7983 */ /* 0x002ea80000300a00 */
[----:B------:R-:W2:Y:S01]  /*6d00*/  LDL.LU.64 R24, [R1+0x5d0] ;  /* 0x0005d00001187983 */ /* 0x000ea20000300a00 */
[----:B------:R-:W-:-:S03]  /*6d10*/  WARPGROUP.DEPBAR.LE gsb0, 0x0 ;  /* 0x00008000000079c5 */ /* 0x000fc60000010000 */
        /* <DEDUP_REMOVED lines=14> */
[----:B-1----:R-:W3:Y:S04]  /*6e00*/  LDL.LU R188, [R1] ;  /* 0x0000000001bc7983 */ /* 0x002ee80000300800 */
[----:B------:R-:W3:Y:S04]  /*6e10*/  LDL.LU R189, [R1+0x4] ;  /* 0x0000040001bd7983 */ /* 0x000ee80000300800 */
[----:B------:R-:W3:Y:S04]  /*6e20*/  LDL.LU R190, [R1+0x8] ;  /* 0x0000080001be7983 */ /* 0x000ee80000300800 */
[----:B------:R-:W3:Y:S01]  /*6e30*/  LDL.LU R191, [R1+0xc] ;  /* 0x00000c0001bf7983 */ /* 0x000ee20000300800 */
[----:B------:R-:W-:Y:S01]  /*6e40*/  UIADD3 UR16, UR12, 0x800, URZ ;  /* 0x000008000c107890 */ /* 0x000fe2000fffe03f */
[----:B------:R-:W-:Y:S01]  /*6e50*/  WARPGROUP.ARRIVE ;  /* 0x00000000000079c5 */ /* 0x000fe20000000000 */
[----:B------:R-:W-:Y:S01]  /*6e60*/  UMOV UR18, UR14 ;  /* 0x0000000e00127c82 */ /* 0x000fe20008000000 */
[----:B------:R-:W-:Y:S01]  /*6e70*/  UMOV UR19, UR15 ;  /* 0x0000000f00137c82 */ /* 0x000fe20008000000 */
[----:B------:R-:W-:-:S05]  /*6e80*/  UMOV UR17, 0x40000080 ;  /* 0x4000008000117882 */ /* 0x000fca0000000000 */
[----:B------:R-:W-:Y:S01]  /*6e90*/  HGMMA.64x128x8.F32.TF32 R88, gdesc[UR16], R88, UP0, gsb0 ;  /* 0x05e00000105879f0 */ /* 0x000fe2000b802858 */
[----:B------:R-:W-:Y:S01]  /*6ea0*/  UIADD3 UR16, UR12, 0xc00, URZ ;  /* 0x00000c000c107890 */ /* 0x000fe2000fffe03f */
[----:B------:R-:W-:Y:S01]  /*6eb0*/  UMOV UR18, UR14 ;  /* 0x0000000e00127c82 */ /* 0x000fe20008000000 */
[----:B------:R-:W-:Y:S01]  /*6ec0*/  UMOV UR19, UR15 ;  /* 0x0000000f00137c82 */ /* 0x000fe20008000000 */
[----:B------:R-:W-:Y:S01]  /*6ed0*/  UMOV UR17, 0x40000080 ;  /* 0x4000008000117882 */ /* 0x000fe20000000000 */
[----:B------:R-:W-:Y:S01]  /*6ee0*/  IMAD.MOV.U32 R193, RZ, RZ, R251 ;  /* 0x000000ffffc17224 */ /* 0x000fe200078e00fb */
[----:B------:R-:W-:Y:S01]  /*6ef0*/  MOV R201, R243 ;  /* 0x000000f300c97202 */ /* 0x000fe20000000f00 */
[----:B------:R-:W-:Y:S01]  /*6f00*/  IMAD.MOV.U32 R194, RZ, RZ, R250 ;  /* 0x000000ffffc27224 */ /* 0x000fe200078e00fa */
[----:B------:R-:W-:Y:S01]  /*6f10*/  MOV R210, R234 ;  /* 0x000000ea00d27202 */ /* 0x000fe20000000f00 */
[----:B------:R-:W-:Y:S01]  /*6f20*/  IMAD.MOV.U32 R195, RZ, RZ, R249 ;  /* 0x000000ffffc37224 */ /* 0x000fe200078e00f9 */
[----:B------:R-:W-:Y:S01]  /*6f30*/  MOV R192, R252 ;  /* 0x000000fc00c07202 */ /* 0x000fe20000000f00 */
        /* <DEDUP_REMOVED lines=9> */
[----:B--2---:R-:W-:-:S06]  /*6fd0*/  WARPGROUP.ARRIVE ;  /* 0x00000000000079c5 */ /* 0x004fcc0000000000 */
[----:B------:R-:W-:Y:S01]  /*6fe0*/  HGMMA.64x128x8.F32.TF32 R24, gdesc[UR16], R24, UP0, gsb0 ;  /* 0x05e00000101879f0 */ /* 0x000fe2000b802818 */
        /* <DEDUP_REMOVED lines=38> */
[----:B---3--:R-:W-:-:S06]  /*7250*/  WARPGROUP.ARRIVE ;  /* 0x00000000000079c5 */ /* 0x008fcc0000000000 */
        /* <DEDUP_REMOVED lines=34> */
[----:B-1----:R-:W2:Y:S04]  /*7480*/  LDL.LU.64 R214, [R1+0x5c8] ;  /* 0x0005c80001d67983 */ /* 0x002ea80000300a00 */
        /* <DEDUP_REMOVED lines=51> */
[----:B-1----:R-:W2:Y:S04]  /*77c0*/  LDL.LU.64 R152, [R1] ;  /* 0x0000000001987983 */ /* 0x002ea80000300a00 */
        /* <DEDUP_REMOVED lines=48> */
[----:B------:R-:W-:Y:S02]  /*7ad0*/  IMAD.MOV.U32 R2, RZ, RZ, R214 ;  /* 0x000000ffff027224 */ /* 0x000fe400078e00d6 */
[----:B------:R-:W-:Y:S01]  /*7ae0*/  IMAD.MOV.U32 R0, RZ, RZ, R215 ;  /* 0x000000ffff007224 */ /* 0x000fe200078e00d7 */
[----:B------:R1:W-:Y:S01]  /*7af0*/  STL.64 [R1+0x8], R154 ;  /* 0x0000089a01007387 */ /* 0x0003e20000100a00 */
[----:B------:R-:W-:-:S02]  /*7b00*/  IMAD.MOV.U32 R4, RZ, RZ, R212 ;  /* 0x000000ffff047224 */ /* 0x000fc400078e00d4 */
[----:B------:R-:W-:Y:S01]  /*7b10*/  IMAD.MOV.U32 R3, RZ, RZ, R213 ;  /* 0x000000ffff037224 */ /* 0x000fe200078e00d5 */
[----:B------:R-:W2:Y:S01]  /*7b20*/  LDL.LU.64 R214, [R1+0x558] ;  /* 0x0005580001d67983 */ /* 0x000ea20000300a00 */
[----:B------:R-:W-:Y:S01]  /*7b30*/  IMAD.MOV.U32 R6, RZ, RZ, R210 ;  /* 0x000000ffff067224 */ /* 0x000fe200078e00d2 */
[----:B------:R-:W-:Y:S01]  /*7b40*/  MOV R8, R208 ;  /* 0x000000d000087202 */ /* 0x000fe20000000f00 */
        /* <DEDUP_REMOVED lines=80> */
[----:B------:R-:W2:Y:S04]  /*8050*/  LDL.LU.64 R160, [R1+0x480] ;  /* 0x0004800001a07983 */ /* 0x000ea80000300a00 */
[----:B------:R-:W2:Y:S04]  /*8060*/  LDL.LU.64 R158, [R1+0x478] ;  /* 0x00047800019e7983 */ /* 0x000ea80000300a00 */
[----:B------:R-:W2:Y:S04]  /*8070*/  LDL.LU.64 R156, [R1+0x470] ;  /* 0x00047000019c7983 */ /* 0x000ea80000300a00 */
[----:B-1----:R-:W2:Y:S04]  /*8080*/  LDL.LU.64 R154, [R1+0x468] ;  /* 0x00046800019a7983 */ /* 0x002ea80000300a00 */
        /* <DEDUP_REMOVED lines=22> */
[----:B-1----:R-:W2:Y:S04]  /*81f0*/  LDL.LU R188, [R1] ;  /* 0x0000000001bc7983 */ /* 0x002ea80000300800 */
[----:B------:R-:W2:Y:S04]  /*8200*/  LDL.LU R189, [R1+0x4] ;  /* 0x0000040001bd7983 */ /* 0x000ea80000300800 */
[----:B------:R-:W2:Y:S04]  /*8210*/  LDL.LU R190, [R1+0x8] ;  /* 0x0000080001be7983 */ /* 0x000ea80000300800 */
[----:B------:R-:W2:Y:S01]  /*8220*/  LDL.LU R191, [R1+0xc] ;  /* 0x00000c0001bf7983 */ /* 0x000ea20000300800 */
[----:B------:R-:W-:-:S06]  /*8230*/  WARPGROUP.ARRIVE ;  /* 0x00000000000079c5 */ /* 0x000fcc0000000000 */
[----:B------:R-:W-:Y:S01]  /*8240*/  HGMMA.64x128x8.F32.TF32 R88, gdesc[UR16], R88, gsb0 ;  /* 0x05e00000105879f0 */ /* 0x000fe20008002858 */
[----:B------:R-:W-:Y:S01]  /*8250*/  UIADD3 UR16, UR12, 0xc04, URZ ;  /* 0x00000c040c107890 */ /* 0x000fe2000fffe03f */
[----:B------:R-:W-:Y:S01]  /*8260*/  UMOV UR17, 0x40000080 ;  /* 0x4000008000117882 */ /* 0x000fe20000000000 */
[----:B------:R-:W-:Y:S01]  /*8270*/  MOV R193, R251 ;  /* 0x000000fb00c17202 */ /* 0x000fe20000000f00 */
        /* <DEDUP_REMOVED lines=48> */
[----:B------:R-:W-:Y:S01]  /*8580*/  IMAD.MOV.U32 R250, RZ, RZ, R2 ;  /* 0x000000fffffa7224 */ /* 0x000fe200078e0002 */
[----:B------:R-:W-:-:S02]  /*8590*/  UIADD3 UR16, UR12, 0x6, URZ ;  /* 0x000000060c107890 */ /* 0x000fc4000fffe03f */
        /* <DEDUP_REMOVED lines=625> */
[----:B------:R-:W-:-:S02]  /*acb0*/  IMAD.MOV.U32 R237, RZ, RZ, R18 ;  /* 0x000000ffffed7224 */ /* 0x000fc400078e0012 */
[----:B------:R-:W-:Y:S01]  /*acc0*/  IMAD.MOV.U32 R239, RZ, RZ, R16 ;  /* 0x000000ffffef7224 */ /* 0x000fe200078e0010 */
        /* <DEDUP_REMOVED lines=38> */
[----:B--2---:R-:W2:Y:S04]  /*af30*/  LDL.LU.64 R214, [R1+0x168] ;  /* 0x0001680001d67983 */ /* 0x004ea80000300a00 */
        /* <DEDUP_REMOVED lines=24> */
[----:B------:R-:W-:Y:S02]  /*b0c0*/  WARPGROUP.DEPBAR.LE gsb0, 0x0 ;  /* 0x00008000000079c5 */ /* 0x000fe40000010000 */
[----:B------:R-:W-:-:S07]  /*b0d0*/  WARPGROUP.ARRIVE ;  /* 0x00000000000079c5 */ /* 0x000fce0000000000 */
[----:B------:R-:W-:Y:S03]  /*b0e0*/  HGMMA.64x128x8.F32.TF32 R24, gdesc[UR16], R24, gsb0 ;  /* 0x05e00000101879f0 */ /* 0x000fe60008002818 */
[----:B------:R-:W-:Y:S02]  /*b0f0*/  WARPGROUP.DEPBAR.LE gsb0, 0x0 ;  /* 0x00008000000079c5 */ /* 0x000fe40000010000 */
[----:B-1----:R-:W-:Y:S05]  /*b100*/  @!P2 BRA `(.L_x_20) ;  /* 0x000000000004a947 */ /* 0x002fea0003800000 */
[----:B------:R-:W-:Y:S01]  /*b110*/  BPT.TRAP 0x1 ;  /* 0x000000040000795c */ /* 0x000fe20000300000 */
.L_x_20:
[----:B-----5:R-:W-:Y:S01]  /*b120*/  ISETP.NE.AND P1, PT, R4, RZ, PT ;  /* 0x000000ff0400720c */ /* 0x020fe20003f25270 */
[----:B------:R-:W-:Y:S01]  /*b130*/  IMAD.U32 R0, RZ, RZ, UR6 ;  /* 0x00000006ff007e24 */ /* 0x000fe2000f8e00ff */
[----:B------:R-:W-:-:S11]  /*b140*/  R2UR UR10, R3 ;  /* 0x00000000030a72ca */ /* 0x000fd600000e0000 */
[----:B------:R-:W-:Y:S02]  /*b150*/  @P1 LEA R0, R0, UR9, 0x3 ;  /* 0x0000000900001c11 */ /* 0x000fe4000f8e18ff */
[----:B------:R-:W-:-:S03]  /*b160*/  UISETP.GT.U32.AND UP0, UPT, UR10, 0x1, UPT ;  /* 0x000000010a00788c */ /* 0x000fc6000bf04070 */
[----:B------:R-:W-:-:S05]  /*b170*/  @P1 VIADD R0, R0, 0x30010 ;  /* 0x0003001000001836 */ /* 0x000fca0000000000 */
[----:B------:R-:W-:-:S04]  /*b180*/  @P1 PRMT R0, R5, 0x654, R0 ;  /* 0x0000065405001816 */ /* 0x000fc80000000000 */
[----:B------:R1:W-:Y:S01]  /*b190*/  @P1 SYNCS.ARRIVE.TRANS64.RED.A1T0 RZ, [R0+URZ], RZ ;  /* 0x000000ff00ff19a7 */ /* 0x0003e2000810043f */
[----:B------:R-:W-:-:S13]  /*b1a0*/  PLOP3.LUT P1, PT, PT, PT, UP0, 0x80, 0x0 ;  /* 0x000000000000781c */ /* 0x000fda0003f2f008 */
[----:B-1----:R-:W-:Y:S05]  /*b1b0*/  @P1 BRA `(.L_x_21) ;  /* 0x0000000000041947 */ /* 0x002fea0003800000 */
[----:B------:R-:W-:Y:S01]  /*b1c0*/  BPT.TRAP 0x1 ;  /* 0x000000040000795c */ /* 0x000fe20000300000 */
.L_x_21:
[----:B------:R-:W-:Y:S02]  /*b1d0*/  UISETP.GT.AND UP2, UPT, UR8, 0x1, UPT ;  /* 0x000000010800788c */ /* 0x000fe4000bf44270 */
[----:B------:R-:W-:Y:S02]  /*b1e0*/  UIADD3 UR4, UR4, 0x1, URZ ;  /* 0x0000000104047890 */ /* 0x000fe4000fffe03f */
[----:B------:R-:W-:Y:S02]  /*b1f0*/  UIADD3 UR6, UR6, 0x1, URZ ;  /* 0x0000000106067890 */ /* 0x000fe4000fffe03f */
[----:B------:R-:W-:Y:S01]  /*b200*/  PLOP3.LUT P1, PT, PT, PT, UP2, 0x80, 0x0 ;  /* 0x000000000000781c */ /* 0x000fe20003f2f028 */
[----:B------:R-:W-:Y:S02]  /*b210*/  UISETP.NE.AND UP0, UPT, UR4, 0x2, UPT ;  /* 0x000000020400788c */ /* 0x000fe4000bf05270 */
[----:B------:R-:W-:Y:S02]  /*b220*/  UIADD3 UR9, UR8, -0x1, URZ ;  /* 0xffffffff08097890 */ /* 0x000fe4000fffe03f */
[----:B------:R-:W-:-:S02]  /*b230*/  USEL UR8, URZ, 0x1, UP0 ;  /* 0x000000013f087887 */ /* 0x000fc40008000000 */
[----:B------:R-:W-:Y:S02]  /*b240*/  UISETP.NE.AND UP1, UPT, UR6, 0x2, UPT ;  /* 0x000000020600788c */ /* 0x000fe4000bf25270 */
[----:B------:R-:W-:Y:S02]  /*b250*/  USEL UR4, UR4, URZ, UP0 ;  /* 0x0000003f04047287 */ /* 0x000fe40008000000 */
[----:B------:R-:W-:Y:S02]  /*b260*/  ULOP3.LUT UR5, UR5, UR8, URZ, 0x3c, !UPT ;  /* 0x0000000805057292 */ /* 0x000fe4000f8e3c3f */
[----:B------:R-:W-:Y:S02]  /*b270*/  USEL UR6, UR6, URZ, UP1 ;  /* 0x0000003f06067287 */ /* 0x000fe40008800000 */
[----:B------:R-:W-:Y:S01]  /*b280*/  UPLOP3.LUT UP0, UPT, UPT, UPT, UPT, 0x80, 0x0 ;  /* 0x000000000000789c */ /* 0x000fe20003f0f070 */
[----:B------:R-:W-:Y:S01]  /*b290*/  UMOV UR8, UR9 ;  /* 0x0000000900087c82 */ /* 0x000fe20008000000 */
[----:B------:R-:W-:Y:S09]  /*b2a0*/  @P1 BRA `(.L_x_22) ;  /* 0xffffffac00841947 */ /* 0x000ff2000383ffff */
.L_x_17:
[----:B------:R-:W-:Y:S05]  /*b2b0*/  @!P0 BRA `(.L_x_23) ;  /* 0x0000000000548947 */ /* 0x000fea0003800000 */
[----:B------:R-:W-:-:S13]  /*b2c0*/  R2UR UR4, R3 ;  /* 0x00000000030472ca */ /* 0x000fda00000e0000 */
[----:B------:R-:W-:-:S04]  /*b2d0*/  ULOP3.LUT UR4, UR4, 0x1, URZ, 0xfc, !UPT ;  /* 0x0000000104047892 */ /* 0x000fc8000f8efc3f */
[----:B------:R-:W-:-:S06]  /*b2e0*/  UISETP.NE.AND UP0, UPT, UR4, 0x3, UPT ;  /* 0x000000030400788c */ /* 0x000fcc000bf05270 */
[----:B------:R-:W-:-:S13]  /*b2f0*/  PLOP3.LUT P0, PT, PT, PT, UP0, 0x80, 0x0 ;  /* 0x000000000000781c */ /* 0x000fda0003f0f008 */
[----:B------:R-:W-:Y:S05]  /*b300*/  @!P0 BRA `(.L_x_24) ;  /* 0x0000000000048947 */ /* 0x000fea0003800000 */
[----:B------:R-:W-:Y:S01]  /*b310*/  BPT.TRAP 0x1 ;  /* 0x000000040000795c */ /* 0x000fe20000300000 */
.L_x_24:
[----:B------:R-:W-:Y:S02]  /*b320*/  ISETP.NE.AND P0, PT, R4, RZ, PT ;  /* 0x000000ff0400720c */ /* 0x000fe40003f05270 */
[----:B------:R-:W-:-:S11]  /*b330*/  R2UR UR4, R3 ;  /* 0x00000000030472ca */ /* 0x000fd600000e0000 */
[----:B------:R-:W1:Y:S01]  /*b340*/  @P0 S2R R2, SR_CgaCtaId ;  /* 0x0000000000020919 */ /* 0x000e620000008800 */
[----:B------:R-:W-:Y:S01]  /*b350*/  @P0 MOV R0, 0x400 ;  /* 0x0000040000000802 */ /* 0x000fe20000000f00 */
[----:B------:R-:W-:-:S03]  /*b360*/  UISETP.GT.U32.AND UP0, UPT, UR4, 0x1, UPT ;  /* 0x000000010400788c */ /* 0x000fc6000bf04070 */
[----:B-1----:R-:W-:Y:S01]  /*b370*/  @P0 LEA R2, R2, R0, 0x18 ;  /* 0x0000000002020211 */ /* 0x002fe200078ec0ff */
[----:B------:R-:W-:-:S04]  /*b380*/  IMAD.U32 R0, RZ, RZ, UR7 ;  /* 0x00000007ff007e24 */ /* 0x000fc8000f8e00ff */
[----:B------:R-:W-:-:S05]  /*b390*/  @P0 IMAD.SHL.U32 R0, R0, 0x8, RZ ;  /* 0x0000000800000824 */ /* 0x000fca00078e00ff */
[----:B------:R-:W-:-:S04]  /*b3a0*/  @P0 LOP3.LUT R0, R0, 0x8, RZ, 0xc0, !PT ;  /* 0x0000000800000812 */ /* 0x000fc800078ec0ff */
[----:B------:R-:W-:-:S04]  /*b3b0*/  @P0 IADD3 R0, R2, 0x30010, R0 ;  /* 0x0003001002000810 */ /* 0x000fc80007ffe000 */
[----:B------:R-:W-:-:S04]  /*b3c0*/  @P0 PRMT R5, R5, 0x654, R0 ;  /* 0x0000065405050816 */ /* 0x000fc80000000000 */
[----:B------:R1:W-:Y:S01]  /*b3d0*/  @P0 SYNCS.ARRIVE.TRANS64.RED.A1T0 RZ, [R5+URZ], RZ ;  /* 0x000000ff05ff09a7 */ /* 0x0003e2000810043f */
[----:B------:R-:W-:-:S13]  /*b3e0*/  PLOP3.LUT P0, PT, PT, PT, UP0, 0x80, 0x0 ;  /* 0x000000000000781c */ /* 0x000fda0003f0f008 */
[----:B-1----:R-:W-:Y:S05]  /*b3f0*/  @P0 BRA `(.L_x_23) ;  /* 0x0000000000040947 */ /* 0x002fea0003800000 */
[----:B------:R-:W-:Y:S01]  /*b400*/  BPT.TRAP 0x1 ;  /* 0x000000040000795c */ /* 0x000fe20000300000 */
.L_x_23:
[----:B------:R-:W1:Y:S01]  /*b410*/  S2R R2, SR_TID.X ;  /* 0x0000000000027919 */ /* 0x000e620000002100 */
[----:B------:R-:W-:Y:S01]  /*b420*/  ULDC.64 UR4, c[0x0][0x280] ;  /* 0x0000a00000047ab9 */ /* 0x000fe20000000a00 */
[----:B------:R-:W2:Y:S01]  /*b430*/  S2R R5, SR_CTAID.Y ;  /* 0x0000000000057919 */ /* 0x000ea20000002600 */
[----:B------:R-:W3:Y:S01]  /*b440*/  S2R R6, SR_CTAID.X ;  /* 0x0000000000067919 */ /* 0x000ee20000002500 */
[----:B-1----:R-:W-:-:S04]  /*b450*/  SHF.R.S32.HI R0, RZ, 0x1f, R2 ;  /* 0x0000001fff007819 */ /* 0x002fc80000011402 */
[----:B------:R-:W-:Y:S01]  /*b460*/  LEA.HI R0, R0, R2, RZ, 0x7 ;  /* 0x0000000200007211 */ /* 0x000fe200078f38ff */
[----:B--2---:R-:W-:-:S03]  /*b470*/  IMAD.SHL.U32 R5, R5, 0x80, RZ ;  /* 0x0000008005057824 */ /* 0x004fc600078e00ff */
[----:B------:R-:W-:Y:S02]  /*b480*/  LOP3.LUT R0, R0, 0xffffff80, RZ, 0xc0, !PT ;  /* 0xffffff8000007812 */ /* 0x000fe400078ec0ff */
[----:B------:R-:W-:Y:S02]  /*b490*/  ISETP.GE.AND P0, PT, R5, UR5, PT ;  /* 0x0000000505007c0c */ /* 0x000fe4000bf06270 */
[----:B------:R-:W-:-:S04]  /*b4a0*/  IADD3 R0, R2, -R0, RZ ;  /* 0x8000000002007210 */ /* 0x000fc80007ffe0ff */
[----:B------:R-:W-:-:S04]  /*b4b0*/  SHF.R.S32.HI R4, RZ, 0x1f, R0 ;  /* 0x0000001fff047819 */ /* 0x000fc80000011400 */
[CC--:B------:R-:W-:Y:S02]  /*b4c0*/  LEA.HI R2, R4.reuse, R0.reuse, RZ, 0x2 ;  /* 0x0000000004027211 */ /* 0x0c0fe400078f10ff */
[----:B------:R-:W-:Y:S02]  /*b4d0*/  LEA.HI R4, R4, R0, RZ, 0x5 ;  /* 0x0000000004047211 */ /* 0x000fe400078f28ff */
[--C-:B------:R-:W-:Y:S02]  /*b4e0*/  SHF.R.S32.HI R14, RZ, 0x2, R2.reuse ;  /* 0x00000002ff0e7819 */ /* 0x100fe40000011402 */
[----:B------:R-:W-:Y:S02]  /*b4f0*/  SHF.R.S32.HI R15, RZ, 0x1f, R2 ;  /* 0x0000001fff0f7819 */ /* 0x000fe40000011402 */
[----:B------:R-:W-:Y:S02]  /*b500*/  LOP3.LUT R2, R2, 0x7ffffffc, RZ, 0xc0, !PT ;  /* 0x7ffffffc02027812 */ /* 0x000fe400078ec0ff */
[----:B------:R-:W-:-:S03]  /*b510*/  LEA.HI R15, R15, R14, RZ, 0x3 ;  /* 0x0000000e0f0f7211 */ /* 0x000fc600078f18ff */
[----:B------:R-:W-:Y:S01]  /*b520*/  IMAD.IADD R2, R0, 0x1, -R2 ;  /* 0x0000000100027824 */ /* 0x000fe200078e0a02 */
[----:B------:R-:W-:-:S03]  /*b530*/  LOP3.LUT R15, R15, 0xfffffff8, RZ, 0xc0, !PT ;  /* 0xfffffff80f0f7812 */ /* 0x000fc600078ec0ff */
[----:B------:R-:W-:Y:S02]  /*b540*/  IMAD.SHL.U32 R0, R2, 0x2, RZ ;  /* 0x0000000202007824 */ /* 0x000fe400078e00ff */
[----:B------:R-:W-:-:S03]  /*b550*/  IMAD.IADD R14, R14, 0x1, -R15 ;  /* 0x000000010e0e7824 */ /* 0x000fc600078e0a0f */
[----:B------:R-:W-:Y:S02]  /*b560*/  SHF.R.S32.HI R2, RZ, 0x1f, R0 ;  /* 0x0000001fff027819 */ /* 0x000fe40000011400 */
[C---:B------:R-:W-:Y:S02]  /*b570*/  IADD3 R10, P1, R5.reuse, R0, RZ ;  /* 0x00000000050a7210 */ /* 0x040fe40007f3e0ff */
[----:B------:R-:W-:Y:S02]  /*b580*/  IADD3 R0, -R0, UR5, -R5 ;  /* 0x0000000500007c10 */ /* 0x000fe4000fffe905 */
[----:B------:R-:W-:Y:S01]  /*b590*/  LEA.HI.X.SX32 R11, R5, R2, 0x1, P1 ;  /* 0x00000002050b7211 */ /* 0x000fe200008f0eff */
[----:B---3--:R-:W-:Y:S01]  /*b5a0*/  IMAD.SHL.U32 R5, R6, 0x100, RZ ;  /* 0x0000010006057824 */ /* 0x008fe200078e00ff */
[----:B------:R-:W-:Y:S02]  /*b5b0*/  SHF.R.S32.HI R15, RZ, 0x1f, R14 ;  /* 0x0000001fff0f7819 */ /* 0x000fe4000001140e */
[----:B------:R-:W-:-:S02]  /*b5c0*/  SHF.R.S32.HI R2, RZ, 0x5, R4 ;  /* 0x00000005ff027819 */ /* 0x000fc40000011404 */
[----:B------:R-:W-:Y:S01]  /*b5d0*/  ISETP.GE.OR P0, PT, R5, UR4, P0 ;  /* 0x0000000405007c0c */ /* 0x000fe20008706670 */
[----:B------:R-:W-:-:S04]  /*b5e0*/  IMAD.WIDE R12, R6, 0x100, R14 ;  /* 0x00000100060c7825 */ /* 0x000fc800078e020e */
[----:B------:R-:W-:-:S04]  /*b5f0*/  IMAD.WIDE R12, R2, 0x10, R12 ;  /* 0x00000010020c7825 */ /* 0x000fc800078e020c */
[----:B------:R-:W-:-:S05]  /*b600*/  IMAD R2, R2, -0x10, -R5 ;  /* 0xfffffff002027824 */ /* 0x000fca00078e0a05 */
[----:B------:R-:W-:Y:S01]  /*b610*/  IADD3 R14, R2, UR4, -R14 ;  /* 0x00000004020e7c10 */ /* 0x000fe2000fffe80e */
[----:B------:R-:W-:Y:S06]  /*b620*/  @P0 EXIT ;  /* 0x000000000000094d */ /* 0x000fec0003800000 */
[----:B------:R-:W-:Y:S01]  /*b630*/  FSETP.NEU.AND P2, PT, RZ, UR22, PT ;  /* 0x00000016ff007c0b */ /* 0x000fe2000bf4d000 */
[----:B------:R-:W-:Y:S01]  /*b640*/  ULDC.64 UR12, c[0x0][0x658] ;  /* 0x00019600000c7ab9 */ /* 0x000fe20000000a00 */
[----:B------:R-:W-:Y:S01]  /*b650*/  ISETP.GT.AND P1, PT, R14, RZ, PT ;  /* 0x000000ff0e00720c */ /* 0x000fe20003f24270 */
[----:B------:R-:W-:Y:S01]  /*b660*/  IMAD R2, R13, UR12, RZ ;  /* 0x0000000c0d027c24 */ /* 0x000fe2000f8e02ff */
[----:B------:R-:W-:Y:S02]  /*b670*/  USHF.L.U64.HI UR5, UR12, 0x3, UR13 ;  /* 0x000000030c057899 */ /* 0x000fe4000801020d */
[----:B------:R-:W-:Y:S01]  /*b680*/  IMAD.WIDE.U32 R4, R12, UR12, R10 ;  /* 0x0000000c0c047c25 */ /* 0x000fe2000f8e000a */
[----:B------:R-:W-:Y:S01]  /*b690*/  USHF.L.U32 UR4, UR12, 0x3, URZ ;  /* 0x000000030c047899 */ /* 0x000fe2000800063f */
[----:B------:R-:W-:Y:S02]  /*b6a0*/  ISETP.GT.AND P0, PT, R0, RZ, P1 ;  /* 0x000000ff0000720c */ /* 0x000fe40000f04270 */
[----:B------:R-:W-:-:S04]  /*b6b0*/  IMAD R2, R12, UR13, R2 ;  /* 0x0000000d0c027c24 */ /* 0x000fc8000f8e0202 */
[----:B------:R-:W-:Y:S01]  /*b6c0*/  IMAD.IADD R3, R5, 0x1, R2 ;  /* 0x0000000105037824 */ /* 0x000fe200078e0202 */
[----:B------:R-:W-:Y:S06]  /*b6d0*/  @!P2 BRA `(.L_x_25) ;  /* 0x000000b00000a947 */ /* 0x000fec0003800000 */
[----:B------:R-:W-:Y:S01]  /*b6e0*/  ULDC.64 UR6, c[0x0][0x650] ;  /* 0x0001940000067ab9 */ /* 0x000fe20000000a00 */
[----:B------:R-:W-:Y:S01]  /*b6f0*/  ULDC.64 UR14, c[0x0][0x630] ;  /* 0x00018c00000e7ab9 */ /* 0x000fe20000000a00 */
[C---:B------:R-:W-:Y:S01]  /*b700*/  LEA R2, P2, R4.reuse, UR6, 0x2 ;  /* 0x0000000604027c11 */ /* 0x040fe2000f8410ff */
[----:B------:R-:W-:Y:S01]  /*b710*/  IMAD R6, R13, UR14, RZ ;  /* 0x0000000e0d067c24 */ /* 0x000fe2000f8e02ff */
[----:B------:R-:W-:Y:S01]  /*b720*/  ULDC.64 UR16, c[0x0][0x628] ;  /* 0x00018a0000107ab9 */ /* 0x000fe20000000a00 */
[----:B------:R-:W2:Y:S01]  /*b730*/  LDL.LU R7, [R1] ;  /* 0x0000000001077983 */ /* 0x000ea20000300800 */
[----:B------:R-:W-:Y:S01]  /*b740*/  LEA.HI.X R3, R4, UR7, R3, 0x2, P2 ;  /* 0x0000000704037c11 */ /* 0x000fe200090f1403 */
[C---:B------:R-:W-:Y:S02]  /*b750*/  IMAD R6, R12.reuse, UR15, R6 ;  /* 0x0000000f0c067c24 */ /* 0x040fe4000f8e0206 */
[----:B------:R-:W-:-:S04]  /*b760*/  IMAD.WIDE.U32 R4, R12, UR14, R10 ;  /* 0x0000000e0c047c25 */ /* 0x000fc8000f8e000a */
[----:B------:R-:W-:Y:S01]  /*b770*/  IMAD.IADD R5, R5, 0x1, R6 ;  /* 0x0000000105057824 */ /* 0x000fe200078e0206 */
[----:B------:R-:W-:-:S04]  /*b780*/  LEA R8, P2, R4, UR16, 0x2 ;  /* 0x0000001004087c11 */ /* 0x000fc8000f8410ff */
[----:B------:R-:W-:-:S05]  /*b790*/  LEA.HI.X R9, R4, UR17, R5, 0x2, P2 ;  /* 0x0000001104097c11 */ /* 0x000fca00090f1405 */
[----:B------:R-:W3:Y:S01]  /*b7a0*/  @P0 LDG.E.LTC128B R5, desc[UR20][R8.64] ;  /* 0x0000001408050981 */ /* 0x000ee2000c1e1920 */
[----:B------:R-:W-:Y:S01]  /*b7b0*/  ISETP.GT.AND P2, PT, R0, 0x1, P1 ;  /* 0x000000010000780c */ /* 0x000fe20000f44270 */
[----:B------:R-:W-:Y:S01]  /*b7c0*/  BSSY B0, `(.L_x_26) ;  /* 0x0000009000007945 */ /* 0x000fe20003800000 */
[----:B---3--:R-:W-:Y:S01]  /*b7d0*/  LOP3.LUT R4, R5, 0xffffe000, RZ, 0xc0, !PT ;  /* 0xffffe00005047812 */ /* 0x008fe200078ec0ff */
[----:B------:R-:W-:-:S04]  /*b7e0*/  IMAD.MOV.U32 R15, RZ, RZ, R5 ;  /* 0x000000ffff0f7224 */ /* 0x000fc800078e0005 */
[----:B------:R-:W-:-:S04]  /*b7f0*/  FMUL R4, R4, UR22 ;  /* 0x0000001604047c20 */ /* 0x000fc80008400000 */
[----:B--2---:R-:W-:-:S05]  /*b800*/  FFMA R4, R7, UR11, R4 ;  /* 0x0000000b07047c23 */ /* 0x004fca0008000004 */
[----:B------:R-:W-:-:S05]  /*b810*/  F2FP.TF32.F32.PACK_B R4, R4 ;  /* 0x00000004ff04723e */ /* 0x000fca00024050ff */
[----:B------:R1:W-:Y:S01]  /*b820*/  @P0 STG.E desc[UR20][R2.64], R4 ;  /* 0x0000000402000986 */ /* 0x0003e2000c101914 */
[----:B------:R-:W-:Y:S05]  /*b830*/  @!P2 BRA `(.L_x_27) ;  /* 0x000000000004a947 */ /* 0x000fea0003800000 */
[----:B------:R2:W5:Y:S02]  /*b840*/  LDG.E.LTC128B R15, desc[UR20][R8.64+0x4] ;  /* 0x00000414080f7981 */ /* 0x000564000c1e1920 */
.L_x_27:
[----:B------:R-:W-:Y:S05]  /*b850*/  BSYNC B0 ;  /* 0x0000000000007941 */ /* 0x000fea0003800000 */
.L_x_26:
[----:B------:R-:W3:Y:S01]  /*b860*/  LDL.LU R5, [R1+0x4] ;  /* 0x0000040001057983 */ /* 0x000ee20000300800 */
[----:B-1---5:R-:W-:Y:S01]  /*b870*/  LOP3.LUT R4, R15, 0xffffe000, RZ, 0xc0, !PT ;  /* 0xffffe0000f047812 */ /* 0x022fe200078ec0ff */
[----:B------:R-:W-:Y:S02]  /*b880*/  USHF.L.U32 UR6, UR14, 0x3, URZ ;  /* 0x000000030e067899 */ /* 0x000fe4000800063f */
[----:B------:R-:W-:Y:S01]  /*b890*/  USHF.L.U64.HI UR7, UR14, 0x3, UR15 ;  /* 0x000000030e077899 */ /* 0x000fe2000801020f */
[----:B------:R-:W4:Y:S01]  /*b8a0*/  LDL.LU R19, [R1+0x8] ;  /* 0x0000080001137983 */ /* 0x000f220000300800 */
[----:B------:R-:W-:Y:S02]  /*b8b0*/  FMUL R4, R4, UR22 ;  /* 0x0000001604047c20 */ /* 0x000fe40008400000 */
[----:B------:R-:W-:Y:S02]  /*b8c0*/  MOV R16, UR6 ;  /* 0x0000000600107c02 */ /* 0x000fe40008000f00 */
[----:B------:R-:W-:-:S02]  /*b8d0*/  IMAD.U32 R17, RZ, RZ, UR7 ;  /* 0x00000007ff117e24 */ /* 0x000fc4000f8e00ff */
[----:B---3--:R-:W-:-:S05]  /*b8e0*/  FFMA R4, R5, UR11, R4 ;  /* 0x0000000b05047c23 */ /* 0x008fca0008000004 */
[----:B------:R-:W-:-:S05]  /*b8f0*/  F2FP.TF32.F32.PACK_B R4, R4 ;  /* 0x00000004ff04723e */ /* 0x000fca00024050ff */
[----:B------:R1:W-:Y:S02]  /*b900*/  @P2 STG.E desc[UR20][R2.64+0x4], R4 ;  /* 0x0000040402002986 */ /* 0x0003e4000c101914 */
[----:B-1----:R-:W-:-:S03]  /*b910*/  IMAD.WIDE.U32 R4, R12, UR14, R16 ;  /* 0x0000000e0c047c25 */ /* 0x002fc6000f8e0010 */
[----:B------:R-:W-:-:S04]  /*b920*/  IADD3 R4, P0, R10, R4, RZ ;  /* 0x000000040a047210 */ /* 0x000fc80007f1e0ff */
[----:B------:R-:W-:Y:S02]  /*b930*/  IADD3.X R5, R11, R6, R5, P0, !PT ;  /* 0x000000060b057210 */ /* 0x000fe400007fe405 */
[----:B------:R-:W-:Y:S02]  /*b940*/  ISETP.GT.AND P0, PT, R14, 0x8, PT ;  /* 0x000000080e00780c */ /* 0x000fe40003f04270 */
[----:B------:R-:W-:Y:S02]  /*b950*/  LEA R6, P3, R4, UR16, 0x2 ;  /* 0x0000001004067c11 */ /* 0x000fe4000f8610ff */
[----:B------:R-:W-:Y:S02]  /*b960*/  ISETP.GT.AND P2, PT, R0, RZ, P0 ;  /* 0x000000ff0000720c */ /* 0x000fe40000744270 */
[----:B------:R-:W-:-:S11]  /*b970*/  LEA.HI.X R7, R4, UR17, R5, 0x2, P3 ;  /* 0x0000001104077c11 */ /* 0x000fd600098f1405 */
[----:B------:R-:W3:Y:S01]  /*b980*/  @P2 LDG.E.LTC128B R15, desc[UR20][R6.64] ;  /* 0x00000014060f2981 */ /* 0x000ee2000c1e1920 */
[----:B------:R-:W-:Y:S01]  /*b990*/  USHF.L.U32 UR8, UR4, 0x2, URZ ;  /* 0x0000000204087899 */ /* 0x000fe2000800063f */
[----:B------:R-:W-:Y:S01]  /*b9a0*/  ISETP.GT.AND P3, PT, R0, 0x1, P0 ;  /* 0x000000010000780c */ /* 0x000fe20000764270 */
[----:B------:R-:W-:Y:S01]  /*b9b0*/  USHF.L.U64.HI UR5, UR4, 0x2, UR5 ;  /* 0x0000000204057899 */ /* 0x000fe20008010205 */
[----:B------:R-:W-:Y:S03]  /*b9c0*/  BSSY B0, `(.L_x_28) ;  /* 0x000000a000007945 */ /* 0x000fe60003800000 */
[----:B------:R-:W-:-:S04]  /*b9d0*/  IADD3 R4, P4, R2, UR8, RZ ;  /* 0x0000000802047c10 */ /* 0x000fc8000ff9e0ff */
[----:B------:R-:W-:Y:S02]  /*b9e0*/  IADD3.X R5, R3, UR5, RZ, P4, !PT ;  /* 0x0000000503057c10 */ /* 0x000fe4000a7fe4ff */
[----:B---3--:R-:W-:-:S05]  /*b9f0*/  LOP3.LUT R18, R15, 0xffffe000, RZ, 0xc0, !PT ;  /* 0xffffe0000f127812 */ /* 0x008fca00078ec0ff */
[----:B------:R-:W-:-:S04]  /*ba00*/  FMUL R18, R18, UR22 ;  /* 0x0000001612127c20 */ /* 0x000fc80008400000 */
[----:B----4-:R-:W-:-:S05]  /*ba10*/  FFMA R18, R19, UR11, R18 ;  /* 0x0000000b13127c23 */ /* 0x010fca0008000012 */
[----:B------:R-:W-:-:S05]  /*ba20*/  F2FP.TF32.F32.PACK_B R18, R18 ;  /* 0x00000012ff12723e */ /* 0x000fca00024050ff */
[----:B------:R1:W-:Y:S01]  /*ba30*/  @P2 STG.E desc[UR20][R4.64], R18 ;  /* 0x0000001204002986 */ /* 0x0003e2000c101914 */
[----:B------:R-:W-:Y:S05]  /*ba40*/  @!P3 BRA `(.L_x_29) ;  /* 0x000000000004b947 */ /* 0x000fea0003800000 */
[----:B------:R3:W5:Y:S02]  /*ba50*/  LDG.E.LTC128B R15, desc[UR20][R6.64+0x4] ;  /* 0x00000414060f7981 */ /* 0x000764000c1e1920 */
.L_x_29:
[----:B------:R-:W-:Y:S05]  /*ba60*/  BSYNC B0 ;  /* 0x0000000000007941 */ /* 0x000fea0003800000 */
.L_x_28:
[----:B------:R-:W4:Y:S01]  /*ba70*/  LDL.LU R19, [R1+0xc] ;  /* 0x00000c0001137983 */ /* 0x000f220000300800 */
[----:B-1---5:R-:W-:Y:S01]  /*ba80*/  LOP3.LUT R18, R15, 0xffffe000, RZ, 0xc0, !PT ;  /* 0xffffe0000f127812 */ /* 0x022fe200078ec0ff */
[----:B------:R-:W-:Y:S01]  /*ba90*/  BSSY B0, `(.L_x_30) ;  /* 0x0000009000007945 */ /* 0x000fe20003800000 */
[----:B------:R-:W-:-:S03]  /*baa0*/  ISETP.GT.AND P2, PT, R0, 0x8, P1 ;  /* 0x000000080000780c */ /* 0x000fc60000f44270 */
[----:B------:R-:W-:-:S04]  /*bab0*/  FMUL R18, R18, UR22 ;  /* 0x0000001612127c20 */ /* 0x000fc80008400000 */
[----:B----4-:R-:W-:-:S05]  /*bac0*/  FFMA R18, R19, UR11, R18 ;  /* 0x0000000b13127c23 */ /* 0x010fca0008000012 */
[----:B------:R-:W-:-:S05]  /*bad0*/  F2FP.TF32.F32.PACK_B R18, R18 ;  /* 0x00000012ff12723e */ /* 0x000fca00024050ff */
[----:B------:R1:W-:Y:S02]  /*bae0*/  @P3 STG.E desc[UR20][R4.64+0x4], R18 ;  /* 0x0000041204003986 */ /* 0x0003e4000c101914 */
[----:B-1----:R-:W-:Y:S01]  /*baf0*/  IMAD.MOV.U32 R18, RZ, RZ, R15 ;  /* 0x000000ffff127224 */ /* 0x002fe200078e000f */
[----:B------:R-:W-:Y:S06]  /*bb00*/  @!P2 BRA `(.L_x_31) ;  /* 0x000000000004a947 */ /* 0x000fec0003800000 */
[----:B------:R1:W5:Y:S02]  /*bb10*/  LDG.E.LTC128B R18, desc[UR20][R8.64+0x20] ;  /* 0x0000201408127981 */ /* 0x000364000c1e1920 */
.L_x_31:
[----:B------:R-:W-:Y:S05]  /*bb20*/  BSYNC B0 ;  /* 0x0000000000007941 */ /* 0x000fea0003800000 */
.L_x_30:
[----:B------:R-:W4:Y:S01]  /*bb30*/  LDL.LU R19, [R1+0x10] ;  /* 0x0000100001137983 */ /* 0x000f220000300800 */
[----:B-----5:R-:W-:Y:S01]  /*bb40*/  LOP3.LUT R15, R18, 0xffffe000, RZ, 0xc0, !PT ;  /* 0xffffe000120f7812 */ /* 0x020fe200078ec0ff */
[----:B------:R-:W-:Y:S04]  /*bb50*/  BSSY B0, `(.L_x_32) ;  /* 0x0000008000007945 */ /* 0x000fe80003800000 */
[----:B------:R-:W-:-:S04]  /*bb60*/  FMUL R15, R15, UR22 ;  /* 0x000000160f0f7c20 */ /* 0x000fc80008400000 */
[----:B----4-:R-:W-:-:S05]  /*bb70*/  FFMA R15, R19, UR11, R15 ;  /* 0x0000000b130f7c23 */ /* 0x010fca000800000f */
[----:B------:R-:W-:-:S05]  /*bb80*/  F2FP.TF32.F32.PACK_B R15, R15 ;  /* 0x0000000fff0f723e */ /* 0x000fca00024050ff */
[----:B------:R4:W-:Y:S01]  /*bb90*/  @P2 STG.E desc[UR20][R2.64+0x20], R15 ;  /* 0x0000200f02002986 */ /* 0x0009e2000c101914 */
[----:B------:R-:W-:-:S13]  /*bba0*/  ISETP.GT.AND P2, PT, R0, 0x9, P1 ;  /* 0x000000090000780c */ /* 0x000fda0000f44270 */
[----:B----4-:R-:W-:Y:S05]  /*bbb0*/  @!P2 BRA `(.L_x_33) ;  /* 0x000000000004a947 */ /* 0x010fea0003800000 */
[----:B------:R4:W5:Y:S02]  /*bbc0*/  LDG.E.LTC128B R18, desc[UR20][R8.64+0x24] ;  /* 0x0000241408127981 */ /* 0x000964000c1e1920 */
.L_x_33:
[----:B------:R-:W-:Y:S05]  /*bbd0*/  BSYNC B0 ;  /* 0x0000000000007941 */ /* 0x000fea0003800000 */
.L_x_32:
[----:B------:R-:W2:Y:S01]  /*bbe0*/  LDL.LU R19, [R1+0x14] ;  /* 0x0000140001137983 */ /* 0x000ea20000300800 */
[----:B-----5:R-:W-:Y:S01]  /*bbf0*/  LOP3.LUT R15, R18, 0xffffe000, RZ, 0xc0, !PT ;  /* 0xffffe000120f7812 */ /* 0x020fe200078ec0ff */
[----:B------:R-:W-:Y:S01]  /*bc00*/  BSSY B0, `(.L_x_34) ;  /* 0x0000008000007945 */ /* 0x000fe20003800000 */
[----:B------:R-:W-:-:S03]  /*bc10*/  ISETP.GT.AND P3, PT, R0, 0x8, P0 ;  /* 0x000000080000780c */ /* 0x000fc60000764270 */
[----:B------:R-:W-:-:S04]  /*bc20*/  FMUL R15, R15, UR22 ;  /* 0x000000160f0f7c20 */ /* 0x000fc80008400000 */
[----:B--2---:R-:W-:-:S05]  /*bc30*/  FFMA R15, R19, UR11, R15 ;  /* 0x0000000b130f7c23 */ /* 0x004fca000800000f */
[----:B------:R-:W-:-:S05]  /*bc40*/  F2FP.TF32.F32.PACK_B R15, R15 ;  /* 0x0000000fff0f723e */ /* 0x000fca00024050ff */
[----:B------:R2:W-:Y:S01]  /*bc50*/  @P2 STG.E desc[UR20][R2.64+0x24], R15 ;  /* 0x0000240f02002986 */ /* 0x0005e2000c101914 */
[----:B------:R-:W-:Y:S05]  /*bc60*/  @!P3 BRA `(.L_x_35) ;  /* 0x000000000004b947 */ /* 0x000fea0003800000 */
[----:B------:R0:W5:Y:S02]  /*bc70*/  LDG.E.LTC128B R18, desc[UR20][R6.64+0x20] ;  /* 0x0000201406127981 */ /* 0x000164000c1e1920 */
.L_x_35:
[----:B------:R-:W-:Y:S05]  /*bc80*/  BSYNC B0 ;  /* 0x0000000000007941 */ /* 0x000fea0003800000 */
.L_x_34:
[----:B------:R-:W3:Y:S01]  /*bc90*/  LDL.LU R19, [R1+0x18] ;  /* 0x0000180001137983 */ /* 0x000ee20000300800 */
[----:B--2--5:R-:W-:Y:S01]  /*bca0*/  LOP3.LUT R15, R18, 0xffffe000, RZ, 0xc0, !PT ;  /* 0xffffe000120f7812 */ /* 0x024fe200078ec0ff */
[----:B------:R-:W-:Y:S01]  /*bcb0*/  BSSY B0, `(.L_x_36) ;  /* 0x0000008000007945 */ /* 0x000fe20003800000 */
[----:B------:R-:W-:-:S03]  /*bcc0*/  ISETP.GT.AND P2, PT, R0, 0x9, P0 ;  /* 0x000000090000780c */ /* 0x000fc60000744270 */
[----:B------:R-:W-:-:S04]  /*bcd0*/  FMUL R15, R15, UR22 ;  /* 0x000000160f0f7c20 */ /* 0x000fc80008400000 */
[----:B---3--:R-:W-:-:S05]  /*bce0*/  FFMA R15, R19, UR11, R15 ;  /* 0x0000000b130f7c23 */ /* 0x008fca000800000f */
[----:B------:R-:W-:-:S05]  /*bcf0*/  F2FP.TF32.F32.PACK_B R15, R15 ;  /* 0x0000000fff0f723e */ /* 0x000fca00024050ff */
[----:B------:R2:W-:Y:S01]  /*bd00*/  @P3 STG.E desc[UR20][R4.64+0x20], R15 ;  /* 0x0000200f04003986 */ /* 0x0005e2000c101914 */
[----:B------:R-:W-:Y:S05]  /*bd10*/  @!P2 BRA `(.L_x_37) ;  /* 0x000000000004a947 */ /* 0x000fea0003800000 */
[----:B------:R3:W5:Y:S02]  /*bd20*/  LDG.E.LTC128B R18, desc[UR20][R6.64+0x24] ;  /* 0x0000241406127981 */ /* 0x000764000c1e1920 */
.L_x_37:
[----:B------:R-:W-:Y:S05]  /*bd30*/  BSYNC B0 ;  /* 0x0000000000007941 */ /* 0x000fea0003800000 */
.L_x_36:
[----:B------:R-:W4:Y:S01]  /*bd40*/  LDL.LU R19, [R1+0x1c] ;  /* 0x00001c0001137983 */ /* 0x000f220000300800 */
[----:B--2--5:R-:W-:Y:S01]  /*bd50*/  LOP3.LUT R15, R18, 0xffffe000, RZ, 0xc0, !PT ;  /* 0xffffe000120f7812 */ /* 0x024fe200078ec0ff */
[----:B------:R-:W-:Y:S01]  /*bd60*/  BSSY B0, `(.L_x_38) ;  /* 0x0000008000007945 */ /* 0x000fe20003800000 */
[----:B------:R-:W-:-:S03]  /*bd70*/  ISETP.GT.AND P3, PT, R0, 0x10, P1 ;  /* 0x000000100000780c */ /* 0x000fc60000f64270 */
[----:B------:R-:W-:-:S04]  /*bd80*/  FMUL R15, R15, UR22 ;  /* 0x000000160f0f7c20 */ /* 0x000fc80008400000 */
[----:B----4-:R-:W-:-:S05]  /*bd90*/  FFMA R15, R19, UR11, R15 ;  /* 0x0000000b130f7c23 */ /* 0x010fca000800000f */
[----:B------:R-:W-:-:S05]  /*bda0*/  F2FP.TF32.F32.PACK_B R15, R15 ;  /* 0x0000000fff0f723e */ /* 0x000fca00024050ff */
[----:B------:R2:W-:Y:S01]  /*bdb0*/  @P2 STG.E desc[UR20][R4.64+0x24], R15 ;  /* 0x0000240f04002986 */ /* 0x0005e2000c101914 */
[----:B------:R-:W-:Y:S05]  /*bdc0*/  @!P3 BRA `(.L_x_39) ;  /* 0x000000000004b947 */ /* 0x000fea0003800000 */
[----:B------:R4:W5:Y:S02]  /*bdd0*/  LDG.E.LTC128B R18, desc[UR20][R8.64+0x40] ;  /* 0x0000401408127981 */ /* 0x000964000c1e1920 */
.L_x_39:
[----:B------:R-:W-:Y:S05]  /*bde0*/  BSYNC B0 ;  /* 0x0000000000007941 */ /* 0x000fea0003800000 */
.L_x_38:
        /* <DEDUP_REMOVED lines=10> */
.L_x_41:
[----:B------:R-:W-:Y:S05]  /*be90*/  BSYNC B0 ;  /* 0x0000000000007941 */ /* 0x000fea0003800000 */
.L_x_40:
        /* <DEDUP_REMOVED lines=10> */
.L_x_43:
[----:B------:R-:W-:Y:S05]  /*bf40*/  BSYNC B0 ;  /* 0x0000000000007941 */ /* 0x000fea0003800000 */
.L_x_42:
        /* <DEDUP_REMOVED lines=10> */
.L_x_45:
[----:B------:R-:W-:Y:S05]  /*bff0*/  BSYNC B0 ;  /* 0x0000000000007941 */ /* 0x000fea0003800000 */
.L_x_44:
        /* <DEDUP_REMOVED lines=10> */
.L_x_47:
[----:B------:R-:W-:Y:S05]  /*c0a0*/  BSYNC B0 ;  /* 0x0000000000007941 */ /* 0x000fea0003800000 */
.L_x_46:
        /* <DEDUP_REMOVED lines=10> */
.L_x_49:
[----:B------:R-:W-:Y:S05]  /*c150*/  BSYNC B0 ;  /* 0x0000000000007941 */ /* 0x000fea0003800000 */
.L_x_48:
        /* <DEDUP_REMOVED lines=10> */
.L_x_51:
[----:B------:R-:W-:Y:S05]  /*c200*/  BSYNC B0 ;  /* 0x0000000000007941 */ /* 0x000fea0003800000 */
.L_x_50:
        /* <DEDUP_REMOVED lines=10> */
.L_x_53:
[----:B------:R-:W-:Y:S05]  /*c2b0*/  BSYNC B0 ;  /* 0x0000000000007941 */ /* 0x000fea0003800000 */
.L_x_52:
        /* <DEDUP_REMOVED lines=10> */
.L_x_55:
[----:B------:R-:W-:Y:S05]  /*c360*/  BSYNC B0 ;  /* 0x0000000000007941 */ /* 0x000fea0003800000 */
.L_x_54:
        /* <DEDUP_REMOVED lines=10> */
.L_x_57:
[----:B------:R-:W-:Y:S05]  /*c410*/  BSYNC B0 ;  /* 0x0000000000007941 */ /* 0x000fea0003800000 */
.L_x_56:
        /* <DEDUP_REMOVED lines=10> */
.L_x_59:
[----:B------:R-:W-:Y:S05]  /*c4c0*/  BSYNC B0 ;  /* 0x0000000000007941 */ /* 0x000fea0003800000 */
.L_x_58:
        /* <DEDUP_REMOVED lines=10> */
.L_x_61:
[----:B------:R-:W-:Y:S05]  /*c570*/  BSYNC B0 ;  /* 0x0000000000007941 */ /* 0x000fea0003800000 */
.L_x_60:
        /* <DEDUP_REMOVED lines=10> */
.L_x_63:
[----:B------:R-:W-:Y:S05]  /*c620*/  BSYNC B0 ;  /* 0x0000000000007941 */ /* 0x000fea0003800000 */
.L_x_62:
[----:B------:R-:W3:Y:S01]  /*c630*/  LDL.LU R19, [R1+0x50] ;  /* 0x0000500001137983 */ /* 0x000ee20000300800 */
[----:B--2--5:R-:W-:Y:S01]  /*c640*/  LOP3.LUT R15, R18, 0xffffe000, RZ, 0xc0, !PT ;  /* 0xffffe000120f7812 */ /* 0x024fe200078ec0ff */
[----:B------:R-:W-:Y:S01]  /*c650*/  BSSY B0, `(.L_x_64) ;  /* 0x0000009000007945 */ /* 0x000fe20003800000 */
[----:B------:R-:W-:-:S03]  /*c660*/  ISETP.GT.AND P2, PT, R0, 0x29, P1 ;  /* 0x000000290000780c */ /* 0x000fc60000f44270 */
[----:B------:R-:W-:-:S04]  /*c670*/  FMUL R15, R15, UR22 ;  /* 0x000000160f0f7c20 */ /* 0x000fc80008400000 */
[----:B---3--:R-:W-:-:S05]  /*c680*/  FFMA R15, R19, UR11, R15 ;  /* 0x0000000b130f7c23 */ /* 0x008fca000800000f */
[----:B------:R-:W-:-:S05]  /*c690*/  F2FP.TF32.F32.PACK_B R15, R15 ;  /* 0x0000000fff0f723e */ /* 0x000fca00024050ff */
[----:B------:R2:W-:Y:S02]  /*c6a0*/  @P3 STG.E desc[UR20][R2.64+0xa0], R15 ;  /* 0x0000a00f02003986 */ /* 0x0005e4000c101914 */
[----:B--2---:R-:W-:Y:S01]  /*c6b0*/  IMAD.MOV.U32 R15, RZ, RZ, R18 ;  /* 0x000000ffff0f7224 */ /* 0x004fe200078e0012 */
[----:B------:R-:W-:Y:S06]  /*c6c0*/  @!P2 BRA `(.L_x_65) ;  /* 0x000000000004a947 */ /* 0x000fec0003800000 */
[----:B------:R2:W5:Y:S02]  /*c6d0*/  LDG.E.LTC128B R15, desc[UR20][R8.64+0xa4] ;  /* 0x0000a414080f7981 */ /* 0x000564000c1e1920 */
.L_x_65:
[----:B------:R-:W-:Y:S05]  /*c6e0*/  BSYNC B0 ;  /* 0x0000000000007941 */ /* 0x000fea0003800000 */
.L_x_64:
[----:B------:R-:W3:Y:S01]  /*c6f0*/  LDL.LU R19, [R1+0x54] ;  /* 0x0000540001137983 */ /* 0x000ee20000300800 */
[----:B-----5:R-:W-:Y:S01]  /*c700*/  LOP3.LUT R18, R15, 0xffffe000, RZ, 0xc0, !PT ;  /* 0xffffe0000f127812 */ /* 0x020fe200078ec0ff */
        /* <DEDUP_REMOVED lines=8> */
.L_x_67:
[----:B------:R-:W-:Y:S05]  /*c790*/  BSYNC B0 ;  /* 0x0000000000007941 */ /* 0x000fea0003800000 */
.L_x_66:
[----:B------:R-:W2:Y:S01]  /*c7a0*/  LDL.LU R19, [R1+0x58] ;  /* 0x0000580001137983 */ /* 0x000ea20000300800 */
[----:B---3-5:R-:W-:Y:S01]  /*c7b0*/  LOP3.LUT R18, R15, 0xffffe000, RZ, 0xc0, !PT ;  /* 0xffffe0000f127812 */ /* 0x028fe200078ec0ff */
        /* <DEDUP_REMOVED lines=8> */
.L_x_69:
[----:B------:R-:W-:Y:S05]  /*c840*/  BSYNC B0 ;  /* 0x0000000000007941 */ /* 0x000fea0003800000 */
.L_x_68:
        /* <DEDUP_REMOVED lines=10> */
.L_x_71:
[----:B------:R-:W-:Y:S05]  /*c8f0*/  BSYNC B0 ;  /* 0x0000000000007941 */ /* 0x000fea0003800000 */
.L_x_70:
        /* <DEDUP_REMOVED lines=10> */
.L_x_73:
[----:B------:R-:W-:Y:S05]  /*c9a0*/  BSYNC B0 ;  /* 0x0000000000007941 */ /* 0x000fea0003800000 */
.L_x_72:
[----:B--2---:R-:W2:Y:S01]  /*c9b0*/  LDL.LU R19, [R1+0x64] ;  /* 0x0000640001137983 */ /* 0x004ea20000300800 */
        /* <DEDUP_REMOVED lines=9> */
.L_x_75:
[----:B------:R-:W-:Y:S05]  /*ca50*/  BSYNC B0 ;  /* 0x0000000000007941 */ /* 0x000fea0003800000 */
.L_x_74:
        /* <DEDUP_REMOVED lines=10> */
.L_x_77:
[----:B------:R-:W-:Y:S05]  /*cb00*/  BSYNC B0 ;  /* 0x0000000000007941 */ /* 0x000fea0003800000 */
.L_x_76:
        /* <DEDUP_REMOVED lines=10> */
.L_x_79:
[----:B------:R-:W-:Y:S05]  /*cbb0*/  BSYNC B0 ;  /* 0x0000000000007941 */ /* 0x000fea0003800000 */
.L_x_78:
        /* <DEDUP_REMOVED lines=10> */
.L_x_81:
[----:B------:R-:W-:Y:S05]  /*cc60*/  BSYNC B0 ;  /* 0x0000000000007941 */ /* 0x000fea0003800000 */
.L_x_80:
        /* <DEDUP_REMOVED lines=10> */
.L_x_83:
[----:B------:R-:W-:Y:S05]  /*cd10*/  BSYNC B0 ;  /* 0x0000000000007941 */ /* 0x000fea0003800000 */
.L_x_82:
        /* <DEDUP_REMOVED lines=10> */
.L_x_85:
[----:B------:R-:W-:Y:S05]  /*cdc0*/  BSYNC B0 ;  /* 0x0000000000007941 */ /* 0x000fea0003800000 */
.L_x_84:
        /* <DEDUP_REMOVED lines=10> */
.L_x_87:
[----:B------:R-:W-:Y:S05]  /*ce70*/  BSYNC B0 ;  /* 0x0000000000007941 */ /* 0x000fea0003800000 */
.L_x_86:
        /* <DEDUP_REMOVED lines=10> */
.L_x_89:
[----:B------:R-:W-:Y:S05]  /*cf20*/  BSYNC B0 ;  /* 0x0000000000007941 */ /* 0x000fea0003800000 */
.L_x_88:
        /* <DEDUP_REMOVED lines=10> */
.L_x_91:
[----:B------:R-:W-:Y:S05]  /*cfd0*/  BSYNC B0 ;  /* 0x0000000000007941 */ /* 0x000fea0003800000 */
.L_x_90:
        /* <DEDUP_REMOVED lines=10> */
.L_x_93:
[----:B------:R-:W-:Y:S05]  /*d080*/  BSYNC B0 ;  /* 0x0000000000007941 */ /* 0x000fea0003800000 */
.L_x_92:
        /* <DEDUP_REMOVED lines=10> */
.L_x_95:
[----:B------:R-:W-:Y:S05]  /*d130*/  BSYNC B0 ;  /* 0x0000000000007941 */ /* 0x000fea0003800000 */
.L_x_94:
        /* <DEDUP_REMOVED lines=10> */
.L_x_97:
[----:B------:R-:W-:Y:S05]  /*d1e0*/  BSYNC B0 ;  /* 0x0000000000007941 */ /* 0x000fea0003800000 */
.L_x_96:
        /* <DEDUP_REMOVED lines=10> */
.L_x_99:
[----:B------:R-:W-:Y:S05]  /*d290*/  BSYNC B0 ;  /* 0x0000000000007941 */ /* 0x000fea0003800000 */
.L_x_98:
        /* <DEDUP_REMOVED lines=10> */
.L_x_101:
[----:B------:R-:W-:Y:S05]  /*d340*/  BSYNC B0 ;  /* 0x0000000000007941 */ /* 0x000fea0003800000 */
.L_x_100:
        /* <DEDUP_REMOVED lines=10> */
.L_x_103:
[----:B------:R-:W-:Y:S05]  /*d3f0*/  BSYNC B0 ;  /* 0x0000000000007941 */ /* 0x000fea0003800000 */
.L_x_102:
        /* <DEDUP_REMOVED lines=10> */
.L_x_105:
[----:B------:R-:W-:Y:S05]  /*d4a0*/  BSYNC B0 ;  /* 0x0000000000007941 */ /* 0x000fea0003800000 */
.L_x_104:
        /* <DEDUP_REMOVED lines=10> */
.L_x_107:
[----:B------:R-:W-:Y:S05]  /*d550*/  BSYNC B0 ;  /* 0x0000000000007941 */ /* 0x000fea0003800000 */
.L_x_106:
        /* <DEDUP_REMOVED lines=10> */
.L_x_109:
[----:B------:R-:W-:Y:S05]  /*d600*/  BSYNC B0 ;  /* 0x0000000000007941 */ /* 0x000fea0003800000 */
.L_x_108:
        /* <DEDUP_REMOVED lines=10> */
.L_x_111:
[----:B------:R-:W-:Y:S05]  /*d6b0*/  BSYNC B0 ;  /* 0x0000000000007941 */ /* 0x000fea0003800000 */
.L_x_110:
        /* <DEDUP_REMOVED lines=10> */
.L_x_113:
[----:B------:R-:W-:Y:S05]  /*d760*/  BSYNC B0 ;  /* 0x0000000000007941 */ /* 0x000fea0003800000 */
.L_x_112:
        /* <DEDUP_REMOVED lines=10> */
.L_x_115:
[----:B------:R-:W-:Y:S05]  /*d810*/  BSYNC B0 ;  /* 0x0000000000007941 */ /* 0x000fea0003800000 */
.L_x_114:
        /* <DEDUP_REMOVED lines=10> */
.L_x_117:
[----:B------:R-:W-:Y:S05]  /*d8c0*/  BSYNC B0 ;  /* 0x0000000000007941 */ /* 0x000fea0003800000 */
.L_x_116:
        /* <DEDUP_REMOVED lines=10> */
.L_x_119:
[----:B------:R-:W-:Y:S05]  /*d970*/  BSYNC B0 ;  /* 0x0000000000007941 */ /* 0x000fea0003800000 */
.L_x_118:
        /* <DEDUP_REMOVED lines=10> */
.L_x_121:
[----:B------:R-:W-:Y:S05]  /*da20*/  BSYNC B0 ;  /* 0x0000000000007941 */ /* 0x000fea0003800000 */
.L_x_120:
        /* <DEDUP_REMOVED lines=10> */
.L_x_123:
[----:B------:R-:W-:Y:S05]  /*dad0*/  BSYNC B0 ;  /* 0x0000000000007941 */ /* 0x000fea0003800000 */
.L_x_122:
        /* <DEDUP_REMOVED lines=10> */
.L_x_125:
[----:B------:R-:W-:Y:S05]  /*db80*/  BSYNC B0 ;  /* 0x0000000000007941 */ /* 0x000fea0003800000 */
.L_x_124:
        /* <DEDUP_REMOVED lines=10> */
.L_x_127:
[----:B------:R-:W-:Y:S05]  /*dc30*/  BSYNC B0 ;  /* 0x0000000000007941 */ /* 0x000fea0003800000 */
.L_x_126:
        /* <DEDUP_REMOVED lines=10> */
.L_x_129:
[----:B------:R-:W-:Y:S05]  /*dce0*/  BSYNC B0 ;  /* 0x0000000000007941 */ /* 0x000fea0003800000 */
.L_x_128:
        /* <DEDUP_REMOVED lines=10> */
.L_x_131:
[----:B------:R-:W-:Y:S05]  /*dd90*/  BSYNC B0 ;  /* 0x0000000000007941 */ /* 0x000fea0003800000 */
.L_x_130:
        /* <DEDUP_REMOVED lines=10> */
.L_x_133:
[----:B------:R-:W-:Y:S05]  /*de40*/  BSYNC B0 ;  /* 0x0000000000007941 */ /* 0x000fea0003800000 */
.L_x_132:
        /* <DEDUP_REMOVED lines=10> */
.L_x_135:
[----:B------:R-:W-:Y:S05]  /*def0*/  BSYNC B0 ;  /* 0x0000000000007941 */ /* 0x000fea0003800000 */
.L_x_134:
        /* <DEDUP_REMOVED lines=10> */
.L_x_137:
[----:B------:R-:W-:Y:S05]  /*dfa0*/  BSYNC B0 ;  /* 0x0000000000007941 */ /* 0x000fea0003800000 */
.L_x_136:
        /* <DEDUP_REMOVED lines=10> */
.L_x_139:
[----:B------:R-:W-:Y:S05]  /*e050*/  BSYNC B0 ;  /* 0x0000000000007941 */ /* 0x000fea0003800000 */
.L_x_138:
        /* <DEDUP_REMOVED lines=10> */
.L_x_141:
[----:B------:R-:W-:Y:S05]  /*e100*/  BSYNC B0 ;  /* 0x0000000000007941 */ /* 0x000fea0003800000 */
.L_x_140:
        /* <DEDUP_REMOVED lines=10> */
.L_x_143:
[----:B------:R-:W-:Y:S05]  /*e1b0*/  BSYNC B0 ;  /* 0x0000000000007941 */ /* 0x000fea0003800000 */
.L_x_142:
        /* <DEDUP_REMOVED lines=10> */
.L_x_145:
[----:B------:R-:W-:Y:S05]  /*e260*/  BSYNC B0 ;  /* 0x0000000000007941 */ /* 0x000fea0003800000 */
.L_x_144:
[----:B01-34-:R-:W3:Y:S01]  /*e270*/  LDL.LU R9, [R1+0xf4] ;  /* 0x0000f40001097983 */ /* 0x01bee20000300800 */
        /* <DEDUP_REMOVED lines=9> */
.L_x_147:
[----:B------:R-:W-:Y:S05]  /*e310*/  BSYNC B0 ;  /* 0x0000000000007941 */ /* 0x000fea0003800000 */
.L_x_146:
[----:B0-----:R-:W3:Y:S01]  /*e320*/  LDL.LU R9, [R1+0xf8] ;  /* 0x0000f80001097983 */ /* 0x001ee20000300800 */
[----:B-----5:R-:W-:Y:S01]  /*e330*/  LOP3.LUT R8, R15, 0xffffe000, RZ, 0xc0, !PT ;  /* 0xffffe0000f087812 */ /* 0x020fe200078ec0ff */
[----:B------:R-:W-:Y:S01]  /*e340*/  BSSY B0, `(.L_x_148) ;  /* 0x000000a000007945 */ /* 0x000fe20003800000 */
[----:B------:R-:W-:Y:S02]  /*e350*/  ISETP.GT.AND P1, PT, R0, 0x79, P0 ;  /* 0x000000790000780c */ /* 0x000fe40000724270 */
[----:B--2---:R-:W-:Y:S01]  /*e360*/  IADD3 R19, P0, R12, 0x40, RZ ;  /* 0x000000400c137810 */ /* 0x004fe20007f1e0ff */
[----:B------:R-:W-:-:S04]  /*e370*/  FMUL R8, R8, UR22 ;  /* 0x0000001608087c20 */ /* 0x000fc80008400000 */
[----:B---3--:R-:W-:Y:S01]  /*e380*/  FFMA R9, R9, UR11, R8 ;  /* 0x0000000b09097c23 */ /* 0x008fe20008000008 */
[----:B------:R-:W-:-:S04]  /*e390*/  IMAD.X R8, RZ, RZ, R13, P0 ;  /* 0x000000ffff087224 */ /* 0x000fc800000e060d */
[----:B------:R-:W-:-:S05]  /*e3a0*/  F2FP.TF32.F32.PACK_B R9, R9 ;  /* 0x00000009ff09723e */ /* 0x000fca00024050ff */
[----:B------:R0:W-:Y:S01]  /*e3b0*/  @P2 STG.E desc[UR20][R4.64+0x1e0], R9 ;  /* 0x0001e00904002986 */ /* 0x0001e2000c101914 */
[----:B------:R-:W-:Y:S05]  /*e3c0*/  @!P1 BRA `(.L_x_149) ;  /* 0x0000000000049947 */ /* 0x000fea0003800000 */
[----:B------:R2:W5:Y:S02]  /*e3d0*/  LDG.E.LTC128B R15, desc[UR20][R6.64+0x1e4] ;  /* 0x0001e414060f7981 */ /* 0x000564000c1e1920 */
.L_x_149:
[----:B------:R-:W-:Y:S05]  /*e3e0*/  BSYNC B0 ;  /* 0x0000000000007941 */ /* 0x000fea0003800000 */
.L_x_148:
[----:B-12---:R-:W2:Y:S01]  /*e3f0*/  LDL.LU R7, [R1+0xfc] ;  /* 0x0000fc0001077983 */ /* 0x006ea20000300800 */
[----:B-----5:R-:W-:Y:S01]  /*e400*/  LOP3.LUT R6, R15, 0xffffe000, RZ, 0xc0, !PT ;  /* 0xffffe0000f067812 */ /* 0x020fe200078ec0ff */
[----:B------:R-:W-:Y:S01]  /*e410*/  IMAD R18, R8, UR14, RZ ;  /* 0x0000000e08127c24 */ /* 0x000fe2000f8e02ff */
[----:B------:R-:W-:Y:S01]  /*e420*/  ISETP.GT.AND P0, PT, R14, 0x40, PT ;  /* 0x000000400e00780c */ /* 0x000fe20003f04270 */
[----:B0-----:R-:W-:-:S04]  /*e430*/  IMAD.WIDE.U32 R8, R19, UR14, R10 ;  /* 0x0000000e13087c25 */ /* 0x001fc8000f8e000a */
[----:B------:R-:W-:Y:S01]  /*e440*/  FMUL R6, R6, UR22 ;  /* 0x0000001606067c20 */ /* 0x000fe20008400000 */
[----:B------:R-:W-:Y:S01]  /*e450*/  ISETP.GT.AND P3, PT, R0, RZ, P0 ;  /* 0x000000ff0000720c */ /* 0x000fe20000764270 */
[----:B------:R-:W-:Y:S02]  /*e460*/  IMAD R21, R19, UR15, R18 ;  /* 0x0000000f13157c24 */ /* 0x000fe4000f8e0212 */
[----:B--2---:R-:W-:Y:S02]  /*e470*/  FFMA R23, R7, UR11, R6 ;  /* 0x0000000b07177c23 */ /* 0x004fe40008000006 */
[----:B------:R-:W-:Y:S01]  /*e480*/  IMAD.IADD R7, R9, 0x1, R21 ;  /* 0x0000000109077824 */ /* 0x000fe200078e0215 */
[C---:B------:R-:W-:Y:S02]  /*e490*/  LEA R6, P2, R8.reuse, UR16, 0x2 ;  /* 0x0000001008067c11 */ /* 0x040fe4000f8410ff */
[----:B------:R-:W-:Y:S02]  /*e4a0*/  F2FP.TF32.F32.PACK_B R23, R23 ;  /* 0x00000017ff17723e */ /* 0x000fe400024050ff */
[----:B------:R-:W-:-:S03]  /*e4b0*/  LEA.HI.X R7, R8, UR17, R7, 0x2, P2 ;  /* 0x0000001108077c11 */ /* 0x000fc600090f1407 */
[----:B------:R0:W-:Y:S04]  /*e4c0*/  @P1 STG.E desc[UR20][R4.64+0x1e4], R23 ;  /* 0x0001e41704001986 */ /* 0x0001e8000c101914 */
[----:B------:R-:W2:Y:S01]  /*e4d0*/  @P3 LDG.E.LTC128B R15, desc[UR20][R6.64] ;  /* 0x00000014060f3981 */ /* 0x000ea2000c1e1920 */
[----:B------:R-:W-:Y:S01]  /*e4e0*/  USHF.L.U32 UR6, UR12, 0x6, URZ ;  /* 0x000000060c067899 */ /* 0x000fe2000800063f */
[----:B------:R-:W-:Y:S01]  /*e4f0*/  ISETP.GT.AND P2, PT, R0, 0x1, P0 ;  /* 0x000000010000780c */ /* 0x000fe20000744270 */
[----:B------:R-:W-:Y:S01]  /*e500*/  USHF.L.U64.HI UR4, UR12, 0x6, UR13 ;  /* 0x000000060c047899 */ /* 0x000fe2000801020d */
[----:B------:R-:W-:Y:S01]  /*e510*/  BSSY B0, `(.L_x_150) ;  /* 0x000000d000007945 */ /* 0x000fe20003800000 */
[----:B------:R-:W-:Y:S02]  /*e520*/  USHF.L.U32 UR7, UR6, 0x2, URZ ;  /* 0x0000000206077899 */ /* 0x000fe4000800063f */
[----:B------:R-:W-:Y:S01]  /*e530*/  USHF.L.U64.HI UR4, UR6, 0x2, UR4 ;  /* 0x0000000206047899 */ /* 0x000fe20008010204 */
[----:B0-----:R-:W-:Y:S01]  /*e540*/  IMAD.WIDE.U32 R4, R19, UR14, R16 ;  /* 0x0000000e13047c25 */ /* 0x001fe2000f8e0010 */
[----:B--2---:R-:W-:-:S05]  /*e550*/  LOP3.LUT R8, R15, 0xffffe000, RZ, 0xc0, !PT ;  /* 0xffffe0000f087812 */ /* 0x004fca00078ec0ff */
[----:B------:R-:W-:Y:S01]  /*e560*/  FMUL R9, R8, UR22 ;  /* 0x0000001608097c20 */ /* 0x000fe20008400000 */
[----:B------:R-:W-:-:S03]  /*e570*/  IADD3 R8, P1, R2, UR7, RZ ;  /* 0x0000000702087c10 */ /* 0x000fc6000ff3e0ff */
[----:B------:R-:W-:Y:S01]  /*e580*/  FFMA R217, R152, UR11, R9 ;  /* 0x0000000b98d97c23 */ /* 0x000fe20008000009 */
[----:B------:R-:W-:-:S04]  /*e590*/  IADD3.X R9, R3, UR4, RZ, P1, !PT ;  /* 0x0000000403097c10 */ /* 0x000fc80008ffe4ff */
[----:B------:R-:W-:-:S05]  /*e5a0*/  F2FP.TF32.F32.PACK_B R217, R217 ;  /* 0x000000d9ffd9723e */ /* 0x000fca00024050ff */
[----:B------:R0:W-:Y:S01]  /*e5b0*/  @P3 STG.E desc[UR20][R8.64], R217 ;  /* 0x000000d908003986 */ /* 0x0001e2000c101914 */
[----:B------:R-:W-:Y:S05]  /*e5c0*/  @!P2 BRA `(.L_x_151) ;  /* 0x000000000004a947 */ /* 0x000fea0003800000 */
[----:B------:R1:W5:Y:S02]  /*e5d0*/  LDG.E.LTC128B R15, desc[UR20][R6.64+0x4] ;  /* 0x00000414060f7981 */ /* 0x000364000c1e1920 */
.L_x_151:
[----:B------:R-:W-:Y:S05]  /*e5e0*/  BSYNC B0 ;  /* 0x0000000000007941 */ /* 0x000fea0003800000 */
.L_x_150:
[----:B-----5:R-:W-:Y:S01]  /*e5f0*/  LOP3.LUT R18, R15, 0xffffe000, RZ, 0xc0, !PT ;  /* 0xffffe0000f127812 */ /* 0x020fe200078ec0ff */
[----:B------:R-:W-:Y:S01]  /*e600*/  BSSY B0, `(.L_x_152) ;  /* 0x000000d000007945 */ /* 0x000fe20003800000 */
[----:B------:R-:W-:Y:S02]  /*e610*/  IADD3 R19, P3, R10, R4, RZ ;  /* 0x000000040a137210 */ /* 0x000fe40007f7e0ff */
[----:B------:R-:W-:Y:S01]  /*e620*/  ISETP.GT.AND P1, PT, R14, 0x48, PT ;  /* 0x000000480e00780c */ /* 0x000fe20003f24270 */
[----:B------:R-:W-:Y:S01]  /*e630*/  FMUL R18, R18, UR22 ;  /* 0x0000001612127c20 */ /* 0x000fe20008400000 */
[----:B------:R-:W-:Y:S02]  /*e640*/  IADD3.X R20, R11, R21, R5, P3, !PT ;  /* 0x000000150b147210 */ /* 0x000fe40001ffe405 */
[----:B------:R-:W-:Y:S01]  /*e650*/  ISETP.GT.AND P3, PT, R0, RZ, P1 ;  /* 0x000000ff0000720c */ /* 0x000fe20000f64270 */
[----:B------:R-:W-:Y:S01]  /*e660*/  FFMA R153, R153, UR11, R18 ;  /* 0x0000000b99997c23 */ /* 0x000fe20008000012 */
[----:B------:R-:W-:-:S04]  /*e670*/  LEA R4, P4, R19, UR16, 0x2 ;  /* 0x0000001013047c11 */ /* 0x000fc8000f8810ff */
[----:B------:R-:W-:Y:S02]  /*e680*/  F2FP.TF32.F32.PACK_B R153, R153 ;  /* 0x00000099ff99723e */ /* 0x000fe400024050ff */
[----:B------:R-:W-:-:S03]  /*e690*/  LEA.HI.X R5, R19, UR17, R20, 0x2, P4 ;  /* 0x0000001113057c11 */ /* 0x000fc6000a0f1414 */
[----:B------:R2:W-:Y:S02]  /*e6a0*/  @P2 STG.E desc[UR20][R8.64+0x4], R153 ;  /* 0x0000049908002986 */ /* 0x0005e4000c101914 */
[----:B------:R-:W-:Y:S05]  /*e6b0*/  @!P3 BRA `(.L_x_153) ;  /* 0x000000000004b947 */ /* 0x000fea0003800000 */
[----:B------:R3:W5:Y:S02]  /*e6c0*/  LDG.E.LTC128B R15, desc[UR20][R4.64] ;  /* 0x00000014040f7981 */ /* 0x000764000c1e1920 */
.L_x_153:
[----:B------:R-:W-:Y:S05]  /*e6d0*/  BSYNC B0 ;  /* 0x0000000000007941 */ /* 0x000fea0003800000 */
.L_x_152:
[----:B-----5:R-:W-:Y:S01]  /*e6e0*/  LOP3.LUT R18, R15, 0xffffe000, RZ, 0xc0, !PT ;  /* 0xffffe0000f127812 */ /* 0x020fe200078ec0ff */
[----:B------:R-:W-:Y:S01]  /*e6f0*/  BSSY B0, `(.L_x_154) ;  /* 0x000000a000007945 */ /* 0x000fe20003800000 */
[----:B------:R-:W-:-:S03]  /*e700*/  ISETP.GT.AND P2, PT, R0, 0x1, P1 ;  /* 0x000000010000780c */ /* 0x000fc60000f44270 */
        /* <DEDUP_REMOVED lines=8> */
.L_x_155:
[----:B------:R-:W-:Y:S05]  /*e790*/  BSYNC B0 ;  /* 0x0000000000007941 */ /* 0x000fea0003800000 */
.L_x_154:
[----:B-----5:R-:W-:Y:S01]  /*e7a0*/  LOP3.LUT R20, R15, 0xffffe000, RZ, 0xc0, !PT ;  /* 0xffffe0000f147812 */ /* 0x020fe200078ec0ff */
[----:B------:R-:W-:Y:S01]  /*e7b0*/  BSSY B0, `(.L_x_156) ;  /* 0x0000008000007945 */ /* 0x000fe20003800000 */
[----:B------:R-:W-:-:S03]  /*e7c0*/  ISETP.GT.AND P3, PT, R0, 0x8, P0 ;  /* 0x000000080000780c */ /* 0x000fc60000764270 */
[----:B------:R-:W-:-:S04]  /*e7d0*/  FMUL R20, R20, UR22 ;  /* 0x0000001614147c20 */ /* 0x000fc80008400000 */
[----:B------:R-:W-:-:S05]  /*e7e0*/  FFMA R155, R155, UR11, R20 ;  /* 0x0000000b9b9b7c23 */ /* 0x000fca0008000014 */
[----:B------:R-:W-:-:S05]  /*e7f0*/  F2FP.TF32.F32.PACK_B R155, R155 ;  /* 0x0000009bff9b723e */ /* 0x000fca00024050ff */
[----:B------:R0:W-:Y:S01]  /*e800*/  @P2 STG.E desc[UR20][R18.64+0x4], R155 ;  /* 0x0000049b12002986 */ /* 0x0001e2000c101914 */
[----:B------:R-:W-:Y:S05]  /*e810*/  @!P3 BRA `(.L_x_157) ;  /* 0x000000000004b947 */ /* 0x000fea0003800000 */
[----:B------:R0:W5:Y:S02]  /*e820*/  LDG.E.LTC128B R15, desc[UR20][R6.64+0x20] ;  /* 0x00002014060f7981 */ /* 0x000164000c1e1920 */
.L_x_157:
[----:B------:R-:W-:Y:S05]  /*e830*/  BSYNC B0 ;  /* 0x0000000000007941 */ /* 0x000fea0003800000 */
.L_x_156:
[----:B0---45:R-:W-:Y:S01]  /*e840*/  LOP3.LUT R18, R15, 0xffffe000, RZ, 0xc0, !PT ;  /* 0xffffe0000f127812 */ /* 0x031fe200078ec0ff */
        /* <DEDUP_REMOVED lines=8> */
.L_x_159:
[----:B------:R-:W-:Y:S05]  /*e8d0*/  BSYNC B0 ;  /* 0x0000000000007941 */ /* 0x000fea0003800000 */
.L_x_158:
        /* <DEDUP_REMOVED lines=9> */
.L_x_161:
[----:B------:R-:W-:Y:S05]  /*e970*/  BSYNC B0 ;  /* 0x0000000000007941 */ /* 0x000fea0003800000 */
.L_x_160:
[----:B-----5:R-:W-:Y:S01]  /*e980*/  LOP3.LUT R18, R15, 0xffffe000, RZ, 0xc0, !PT ;  /* 0xffffe0000f127812 */ /* 0x020fe200078ec0ff */
[----:B------:R-:W-:Y:S01]  /*e990*/  IMAD.U32 R21, RZ, RZ, UR8 ;  /* 0x00000008ff157e24 */ /* 0x000fe2000f8e00ff */
[----:B------:R-:W-:Y:S01]  /*e9a0*/  ISETP.GT.AND P2, PT, R0, 0x9, P1 ;  /* 0x000000090000780c */ /* 0x000fe20000f44270 */
[----:B------:R-:W-:Y:S01]  /*e9b0*/  IMAD.U32 R23, RZ, RZ, UR5 ;  /* 0x00000005ff177e24 */ /* 0x000fe2000f8e00ff */
[----:B------:R-:W-:Y:S01]  /*e9c0*/  BSSY B0, `(.L_x_162) ;  /* 0x0000009000007945 */ /* 0x000fe20003800000 */
[----:B0-----:R-:W-:Y:S01]  /*e9d0*/  FMUL R19, R18, UR22 ;  /* 0x0000001612137c20 */ /* 0x001fe20008400000 */
[----:B------:R-:W-:-:S03]  /*e9e0*/  IADD3 R18, P4, P5, R21, UR7, R2 ;  /* 0x0000000715127c10 */ /* 0x000fc6000fd9e002 */
[----:B------:R-:W-:Y:S01]  /*e9f0*/  FFMA R21, R158, UR11, R19 ;  /* 0x0000000b9e157c23 */ /* 0x000fe20008000013 */
[----:B------:R-:W-:-:S04]  /*ea00*/  IADD3.X R19, R23, UR4, R3, P4, P5 ;  /* 0x0000000417137c10 */ /* 0x000fc8000a7ea403 */
[----:B------:R-:W-:-:S05]  /*ea10*/  F2FP.TF32.F32.PACK_B R21, R21 ;  /* 0x00000015ff15723e */ /* 0x000fca00024050ff */
[----:B------:R0:W-:Y:S01]  /*ea20*/  @P3 STG.E desc[UR20][R18.64+0x20], R21 ;  /* 0x0000201512003986 */ /* 0x0001e2000c101914 */
[----:B------:R-:W-:Y:S05]  /*ea30*/  @!P2 BRA `(.L_x_163) ;  /* 0x000000000004a947 */ /* 0x000fea0003800000 */
[----:B------:R0:W5:Y:S02]  /*ea40*/  LDG.E.LTC128B R15, desc[UR20][R4.64+0x24] ;  /* 0x00002414040f7981 */ /* 0x000164000c1e1920 */
.L_x_163:
[----:B------:R-:W-:Y:S05]  /*ea50*/  BSYNC B0 ;  /* 0x0000000000007941 */ /* 0x000fea0003800000 */
.L_x_162:
        /* <DEDUP_REMOVED lines=9> */
.L_x_165:
[----:B------:R-:W-:Y:S05]  /*eaf0*/  BSYNC B0 ;  /* 0x0000000000007941 */ /* 0x000fea0003800000 */
.L_x_164:
[----:B-----5:R-:W-:Y:S01]  /*eb00*/  LOP3.LUT R20, R15, 0xffffe000, RZ, 0xc0, !PT ;  /* 0xffffe0000f147812 */ /* 0x020fe200078ec0ff */
[----:B------:R-:W-:Y:S01]  /*eb10*/  BSSY B0, `(.L_x_166) ;  /* 0x0000008000007945 */ /* 0x000fe20003800000 */
[----:B------:R-:W-:-:S03]  /*eb20*/  ISETP.GT.AND P2, PT, R0, 0x11, P0 ;  /* 0x000000110000780c */ /* 0x000fc60000744270 */
[----:B0-----:R-:W-:-:S04]  /*eb30*/  FMUL R21, R20, UR22 ;  /* 0x0000001614157c20 */ /* 0x001fc80008400000 */
[----:B------:R-:W-:-:S05]  /*eb40*/  FFMA R21, R160, UR11, R21 ;  /* 0x0000000ba0157c23 */ /* 0x000fca0008000015 */
[----:B------:R-:W-:-:S05]  /*eb50*/  F2FP.TF32.F32.PACK_B R21, R21 ;  /* 0x00000015ff15723e */ /* 0x000fca00024050ff */
[----:B------:R0:W-:Y:S01]  /*eb60*/  @P3 STG.E desc[UR20][R8.64+0x40], R21 ;  /* 0x0000401508003986 */ /* 0x0001e2000c101914 */
[----:B------:R-:W-:Y:S05]  /*eb70*/  @!P2 BRA `(.L_x_167) ;  /* 0x000000000004a947 */ /* 0x000fea0003800000 */
[----:B------:R0:W5:Y:S02]  /*eb80*/  LDG.E.LTC128B R15, desc[UR20][R6.64+0x44] ;  /* 0x00004414060f7981 */ /* 0x000164000c1e1920 */
.L_x_167:
[----:B------:R-:W-:Y:S05]  /*eb90*/  BSYNC B0 ;  /* 0x0000000000007941 */ /* 0x000fea0003800000 */
.L_x_166:
        /* <DEDUP_REMOVED lines=9> */
.L_x_169:
[----:B------:R-:W-:Y:S05]  /*ec30*/  BSYNC B0 ;  /* 0x0000000000007941 */ /* 0x000fea0003800000 */
.L_x_168:
        /* <DEDUP_REMOVED lines=9> */
.L_x_171:
[----:B------:R-:W-:Y:S05]  /*ecd0*/  BSYNC B0 ;  /* 0x0000000000007941 */ /* 0x000fea0003800000 */
.L_x_170:
        /* <DEDUP_REMOVED lines=9> */
.L_x_173:
[----:B------:R-:W-:Y:S05]  /*ed70*/  BSYNC B0 ;  /* 0x0000000000007941 */ /* 0x000fea0003800000 */
.L_x_172:
        /* <DEDUP_REMOVED lines=9> */
.L_x_175:
[----:B------:R-:W-:Y:S05]  /*ee10*/  BSYNC B0 ;  /* 0x0000000000007941 */ /* 0x000fea0003800000 */
.L_x_174:
        /* <DEDUP_REMOVED lines=9> */
.L_x_177:
[----:B------:R-:W-:Y:S05]  /*eeb0*/  BSYNC B0 ;  /* 0x0000000000007941 */ /* 0x000fea0003800000 */
.L_x_176:
        /* <DEDUP_REMOVED lines=9> */
.L_x_179:
[----:B------:R-:W-:Y:S05]  /*ef50*/  BSYNC B0 ;  /* 0x0000000000007941 */ /* 0x000fea0003800000 */
.L_x_178:
        /* <DEDUP_REMOVED lines=9> */
.L_x_181:
[----:B------:R-:W-:Y:S05]  /*eff0*/  BSYNC B0 ;  /* 0x0000000000007941 */ /* 0x000fea0003800000 */
.L_x_180:
        /* <DEDUP_REMOVED lines=9> */
.L_x_183:
[----:B------:R-:W-:Y:S05]  /*f090*/  BSYNC B0 ;  /* 0x0000000000007941 */ /* 0x000fea0003800000 */
.L_x_182:
        /* <DEDUP_REMOVED lines=9> */
.L_x_185:
[----:B------:R-:W-:Y:S05]  /*f130*/  BSYNC B0 ;  /* 0x0000000000007941 */ /* 0x000fea0003800000 */
.L_x_184:
        /* <DEDUP_REMOVED lines=9> */
.L_x_187:
[----:B------:R-:W-:Y:S05]  /*f1d0*/  BSYNC B0 ;  /* 0x0000000000007941 */ /* 0x000fea0003800000 */
.L_x_186:
        /* <DEDUP_REMOVED lines=9> */
.L_x_189:
[----:B------:R-:W-:Y:S05]  /*f270*/  BSYNC B0 ;  /* 0x0000000000007941 */ /* 0x000fea0003800000 */
.L_x_188:
        /* <DEDUP_REMOVED lines=9> */
.L_x_191:
[----:B------:R-:W-:Y:S05]  /*f310*/  BSYNC B0 ;  /* 0x0000000000007941 */ /* 0x000fea0003800000 */
.L_x_190:
        /* <DEDUP_REMOVED lines=9> */
.L_x_193:
[----:B------:R-:W-:Y:S05]  /*f3b0*/  BSYNC B0 ;  /* 0x0000000000007941 */ /* 0x000fea0003800000 */
.L_x_192:
        /* <DEDUP_REMOVED lines=9> */
.L_x_195:
[----:B------:R-:W-:Y:S05]  /*f450*/  BSYNC B0 ;  /* 0x0000000000007941 */ /* 0x000fea0003800000 */
.L_x_194:
        /* <DEDUP_REMOVED lines=9> */
.L_x_197:
[----:B------:R-:W-:Y:S05]  /*f4f0*/  BSYNC B0 ;  /* 0x0000000000007941 */ /* 0x000fea0003800000 */
.L_x_196:
        /* <DEDUP_REMOVED lines=9> */
.L_x_199:
[----:B------:R-:W-:Y:S05]  /*f590*/  BSYNC B0 ;  /* 0x0000000000007941 */ /* 0x000fea0003800000 */
.L_x_198:
        /* <DEDUP_REMOVED lines=9> */
.L_x_201:
[----:B------:R-:W-:Y:S05]  /*f630*/  BSYNC B0 ;  /* 0x0000000000007941 */ /* 0x000fea0003800000 */
.L_x_200:
        /* <DEDUP_REMOVED lines=9> */
.L_x_203:
[----:B------:R-:W-:Y:S05]  /*f6d0*/  BSYNC B0 ;  /* 0x0000000000007941 */ /* 0x000fea0003800000 */
.L_x_202:
        /* <DEDUP_REMOVED lines=9> */
.L_x_205:
[----:B------:R-:W-:Y:S05]  /*f770*/  BSYNC B0 ;  /* 0x0000000000007941 */ /* 0x000fea0003800000 */
.L_x_204:
        /* <DEDUP_REMOVED lines=9> */
.L_x_207:
[----:B------:R-:W-:Y:S05]  /*f810*/  BSYNC B0 ;  /* 0x0000000000007941 */ /* 0x000fea0003800000 */
.L_x_206:
        /* <DEDUP_REMOVED lines=9> */
.L_x_209:
[----:B------:R-:W-:Y:S05]  /*f8b0*/  BSYNC B0 ;  /* 0x0000000000007941 */ /* 0x000fea0003800000 */
.L_x_208:
        /* <DEDUP_REMOVED lines=9> */
.L_x_211:
[----:B------:R-:W-:Y:S05]  /*f950*/  BSYNC B0 ;  /* 0x0000000000007941 */ /* 0x000fea0003800000 */
.L_x_210:
        /* <DEDUP_REMOVED lines=9> */
.L_x_213:
[----:B------:R-:W-:Y:S05]  /*f9f0*/  BSYNC B0 ;  /* 0x0000000000007941 */ /* 0x000fea0003800000 */
.L_x_212:
        /* <DEDUP_REMOVED lines=9> */
.L_x_215:
[----:B------:R-:W-:Y:S05]  /*fa90*/  BSYNC B0 ;  /* 0x0000000000007941 */ /* 0x000fea0003800000 */
.L_x_214:
        /* <DEDUP_REMOVED lines=9> */
.L_x_217:
[----:B------:R-:W-:Y:S05]  /*fb30*/  BSYNC B0 ;  /* 0x0000000000007941 */ /* 0x000fea0003800000 */
.L_x_216:
        /* <DEDUP_REMOVED lines=9> */
.L_x_219:
[----:B------:R-:W-:Y:S05]  /*fbd0*/  BSYNC B0 ;  /* 0x0000000000007941 */ /* 0x000fea0003800000 */
.L_x_218:
        /* <DEDUP_REMOVED lines=9> */
.L_x_221:
[----:B------:R-:W-:Y:S05]  /*fc70*/  BSYNC B0 ;  /* 0x0000000000007941 */ /* 0x000fea0003800000 */
.L_x_220:
        /* <DEDUP_REMOVED lines=9> */
.L_x_223:
[----:B------:R-:W-:Y:S05]  /*fd10*/  BSYNC B0 ;  /* 0x0000000000007941 */ /* 0x000fea0003800000 */
.L_x_222:
        /* <DEDUP_REMOVED lines=9> */
.L_x_225:
[----:B------:R-:W-:Y:S05]  /*fdb0*/  BSYNC B0 ;  /* 0x0000000000007941 */ /* 0x000fea0003800000 */
.L_x_224:
        /* <DEDUP_REMOVED lines=9> */
.L_x_227:
[----:B------:R-:W-:Y:S05]  /*fe50*/  BSYNC B0 ;  /* 0x0000000000007941 */ /* 0x000fea0003800000 */
.L_x_226:
        /* <DEDUP_REMOVED lines=9> */
.L_x_229:
[----:B------:R-:W-:Y:S05]  /*fef0*/  BSYNC B0 ;  /* 0x0000000000007941 */ /* 0x000fea0003800000 */
.L_x_228:
        /* <DEDUP_REMOVED lines=9> */
.L_x_231:
[----:B------:R-:W-:Y:S05]  /*ff90*/  BSYNC B0 ;  /* 0x0000000000007941 */ /* 0x000fea0003800000 */
.L_x_230:
        /* <DEDUP_REMOVED lines=9> */
.L_x_233:
[----:B------:R-:W-:Y:S05]  /*10030*/  BSYNC B0 ;  /* 0x0000000000007941 */ /* 0x000fea0003800000 */
.L_x_232:
        /* <DEDUP_REMOVED lines=9> */
.L_x_235:
[----:B------:R-:W-:Y:S05]  /*100d0*/  BSYNC B0 ;  /* 0x0000000000007941 */ /* 0x000fea0003800000 */
.L_x_234:
        /* <DEDUP_REMOVED lines=9> */
.L_x_237:
[----:B------:R-:W-:Y:S05]  /*10170*/  BSYNC B0 ;  /* 0x0000000000007941 */ /* 0x000fea0003800000 */
.L_x_236:
        /* <DEDUP_REMOVED lines=9> */
.L_x_239:
[----:B------:R-:W-:Y:S05]  /*10210*/  BSYNC B0 ;  /* 0x0000000000007941 */ /* 0x000fea0003800000 */
.L_x_238:
        /* <DEDUP_REMOVED lines=9> */
.L_x_241:
[----:B------:R-:W-:Y:S05]  /*102b0*/  BSYNC B0 ;  /* 0x0000000000007941 */ /* 0x000fea0003800000 */
.L_x_240:
        /* <DEDUP_REMOVED lines=9> */
.L_x_243:
[----:B------:R-:W-:Y:S05]  /*10350*/  BSYNC B0 ;  /* 0x0000000000007941 */ /* 0x000fea0003800000 */
.L_x_242:
        /* <DEDUP_REMOVED lines=9> */
.L_x_245:
[----:B------:R-:W-:Y:S05]  /*103f0*/  BSYNC B0 ;  /* 0x0000000000007941 */ /* 0x000fea0003800000 */
.L_x_244:
        /* <DEDUP_REMOVED lines=9> */
.L_x_247:
[----:B------:R-:W-:Y:S05]  /*10490*/  BSYNC B0 ;  /* 0x0000000000007941 */ /* 0x000fea0003800000 */
.L_x_246:
        /* <DEDUP_REMOVED lines=9> */
.L_x_249:
[----:B------:R-:W-:Y:S05]  /*10530*/  BSYNC B0 ;  /* 0x0000000000007941 */ /* 0x000fea0003800000 */
.L_x_248:
        /* <DEDUP_REMOVED lines=9> */
.L_x_251:
[----:B------:R-:W-:Y:S05]  /*105d0*/  BSYNC B0 ;  /* 0x0000000000007941 */ /* 0x000fea0003800000 */
.L_x_250:
        /* <DEDUP_REMOVED lines=9> */
.L_x_253:
[----:B------:R-:W-:Y:S05]  /*10670*/  BSYNC B0 ;  /* 0x0000000000007941 */ /* 0x000fea0003800000 */
.L_x_252:
        /* <DEDUP_REMOVED lines=9> */
.L_x_255:
[----:B------:R-:W-:Y:S05]  /*10710*/  BSYNC B0 ;  /* 0x0000000000007941 */ /* 0x000fea0003800000 */
.L_x_254:
        /* <DEDUP_REMOVED lines=9> */
.L_x_257:
[----:B------:R-:W-:Y:S05]  /*107b0*/  BSYNC B0 ;  /* 0x0000000000007941 */ /* 0x000fea0003800000 */
.L_x_256:
        /* <DEDUP_REMOVED lines=9> */
.L_x_259:
[----:B------:R-:W-:Y:S05]  /*10850*/  BSYNC B0 ;  /* 0x0000000000007941 */ /* 0x000fea0003800000 */
.L_x_258:
        /* <DEDUP_REMOVED lines=9> */
.L_x_261:
[----:B------:R-:W-:Y:S05]  /*108f0*/  BSYNC B0 ;  /* 0x0000000000007941 */ /* 0x000fea0003800000 */
.L_x_260:
        /* <DEDUP_REMOVED lines=9> */
.L_x_263:
[----:B------:R-:W-:Y:S05]  /*10990*/  BSYNC B0 ;  /* 0x0000000000007941 */ /* 0x000fea0003800000 */
.L_x_262:
        /* <DEDUP_REMOVED lines=9> */
.L_x_265:
[----:B------:R-:W-:Y:S05]  /*10a30*/  BSYNC B0 ;  /* 0x0000000000007941 */ /* 0x000fea0003800000 */
.L_x_264:
        /* <DEDUP_REMOVED lines=9> */
.L_x_267:
[----:B------:R-:W-:Y:S05]  /*10ad0*/  BSYNC B0 ;  /* 0x0000000000007941 */ /* 0x000fea0003800000 */
.L_x_266:
        /* <DEDUP_REMOVED lines=9> */
.L_x_269:
[----:B------:R-:W-:Y:S05]  /*10b70*/  BSYNC B0 ;  /* 0x0000000000007941 */ /* 0x000fea0003800000 */
.L_x_268:
        /* <DEDUP_REMOVED lines=9> */
.L_x_271:
[----:B------:R-:W-:Y:S05]  /*10c10*/  BSYNC B0 ;  /* 0x0000000000007941 */ /* 0x000fea0003800000 */
.L_x_270:
[----:B01--45:R-:W-:Y:S01]  /*10c20*/  LOP3.LUT R6, R15, 0xffffe000, RZ, 0xc0, !PT ;  /* 0xffffe0000f067812 */ /* 0x033fe200078ec0ff */
        /* <DEDUP_REMOVED lines=8> */
.L_x_273:
[----:B------:R-:W-:Y:S05]  /*10cb0*/  BSYNC B0 ;  /* 0x0000000000007941 */ /* 0x000fea0003800000 */
.L_x_272:
[----:B-----5:R-:W-:Y:S01]  /*10cc0*/  LOP3.LUT R6, R15, 0xffffe000, RZ, 0xc0, !PT ;  /* 0xffffe0000f067812 */ /* 0x020fe200078ec0ff */
[----:B------:R-:W-:Y:S01]  /*10cd0*/  BSSY B0, `(.L_x_274) ;  /* 0x000000c000007945 */ /* 0x000fe20003800000 */
[----:B------:R-:W-:Y:S02]  /*10ce0*/  ISETP.GT.AND P1, PT, R0, 0x79, P1 ;  /* 0x000000790000780c */ /* 0x000fe40000f24270 */
[----:B------:R-:W-:Y:S01]  /*10cf0*/  IADD3 R21, P0, R12, 0x80, RZ ;  /* 0x000000800c157810 */ /* 0x000fe20007f1e0ff */
[----:B------:R-:W-:Y:S01]  /*10d00*/  FMUL R7, R6, UR22 ;  /* 0x0000001606077c20 */ /* 0x000fe20008400000 */
[----:B------:R-:W-:-:S03]  /*10d10*/  @P2 MOV R6, R18 ;  /* 0x0000001200062202 */ /* 0x000fc60000000f00 */
[----:B0-2---:R-:W-:Y:S01]  /*10d20*/  FFMA R9, R214, UR11, R7 ;  /* 0x0000000bd6097c23 */ /* 0x005fe20008000007 */
[----:B------:R-:W-:Y:S02]  /*10d30*/  @P2 IMAD.MOV.U32 R7, RZ, RZ, R19 ;  /* 0x000000ffff072224 */ /* 0x000fe400078e0013 */
[----:B------:R-:W-:Y:S02]  /*10d40*/  IMAD.X R8, RZ, RZ, R13, P0 ;  /* 0x000000ffff087224 */ /* 0x000fe400000e060d */
[----:B------:R-:W-:-:S05]  /*10d50*/  F2FP.TF32.F32.PACK_B R9, R9 ;  /* 0x00000009ff09723e */ /* 0x000fca00024050ff */
[----:B------:R0:W-:Y:S01]  /*10d60*/  @P2 STG.E desc[UR20][R6.64+0x1e0], R9 ;  /* 0x0001e00906002986 */ /* 0x0001e2000c101914 */
[----:B------:R-:W-:Y:S05]  /*10d70*/  @!P1 BRA `(.L_x_275) ;  /* 0x0000000000049947 */ /* 0x000fea0003800000 */
[----:B------:R2:W5:Y:S02]  /*10d80*/  LDG.E.LTC128B R15, desc[UR20][R4.64+0x1e4] ;  /* 0x0001e414040f7981 */ /* 0x000564000c1e1920 */
.L_x_275:
[----:B------:R-:W-:Y:S05]  /*10d90*/  BSYNC B0 ;  /* 0x0000000000007941 */ /* 0x000fea0003800000 */
.L_x_274:
[----:B-123-5:R-:W-:Y:S01]  /*10da0*/  LOP3.LUT R4, R15, 0xffffe000, RZ, 0xc0, !PT ;  /* 0xffffe0000f047812 */ /* 0x02efe200078ec0ff */
[----:B------:R-:W-:Y:S01]  /*10db0*/  IMAD R8, R8, UR14, RZ ;  /* 0x0000000e08087c24 */ /* 0x000fe2000f8e02ff */
[----:B------:R-:W-:Y:S01]  /*10dc0*/  ISETP.GT.AND P0, PT, R14, 0x80, PT ;  /* 0x000000800e00780c */ /* 0x000fe20003f04270 */
[----:B0-----:R-:W-:-:S04]  /*10dd0*/  IMAD.WIDE.U32 R6, R21, UR14, R10 ;  /* 0x0000000e15067c25 */ /* 0x001fc8000f8e000a */
[----:B------:R-:W-:Y:S01]  /*10de0*/  FMUL R4, R4, UR22 ;  /* 0x0000001604047c20 */ /* 0x000fe20008400000 */
[----:B------:R-:W-:Y:S01]  /*10df0*/  ISETP.GT.AND P3, PT, R0, RZ, P0 ;  /* 0x000000ff0000720c */ /* 0x000fe20000764270 */
[----:B------:R-:W-:Y:S02]  /*10e00*/  IMAD R23, R21, UR15, R8 ;  /* 0x0000000f15177c24 */ /* 0x000fe4000f8e0208 */
[----:B------:R-:W-:Y:S01]  /*10e10*/  FFMA R215, R215, UR11, R4 ;  /* 0x0000000bd7d77c23 */ /* 0x000fe20008000004 */
[----:B------:R-:W-:Y:S01]  /*10e20*/  LEA R4, P2, R6, UR16, 0x2 ;  /* 0x0000001006047c11 */ /* 0x000fe2000f8410ff */
[----:B------:R-:W-:-:S03]  /*10e30*/  IMAD.IADD R5, R7, 0x1, R23 ;  /* 0x0000000107057824 */ /* 0x000fc600078e0217 */
[----:B------:R-:W-:Y:S02]  /*10e40*/  F2FP.TF32.F32.PACK_B R215, R215 ;  /* 0x000000d7ffd7723e */ /* 0x000fe400024050ff */
[----:B------:R-:W-:-:S03]  /*10e50*/  LEA.HI.X R5, R6, UR17, R5, 0x2, P2 ;  /* 0x0000001106057c11 */ /* 0x000fc600090f1405 */
[----:B------:R0:W-:Y:S04]  /*10e60*/  @P1 STG.E desc[UR20][R18.64+0x1e4], R215 ;  /* 0x0001e4d712001986 */ /* 0x0001e8000c101914 */
[----:B------:R-:W2:Y:S01]  /*10e70*/  @P3 LDG.E.LTC128B R15, desc[UR20][R4.64] ;  /* 0x00000014040f3981 */ /* 0x000ea2000c1e1920 */
[----:B------:R-:W-:Y:S01]  /*10e80*/  USHF.L.U32 UR4, UR12, 0x9, URZ ;  /* 0x000000090c047899 */ /* 0x000fe2000800063f */
[----:B------:R-:W-:Y:S01]  /*10e90*/  ISETP.GT.AND P2, PT, R0, 0x1, P0 ;  /* 0x000000010000780c */ /* 0x000fe20000744270 */
[----:B------:R-:W-:Y:S01]  /*10ea0*/  USHF.L.U64.HI UR6, UR12, 0x9, UR13 ;  /* 0x000000090c067899 */ /* 0x000fe2000801020d */
[----:B------:R-:W-:Y:S03]  /*10eb0*/  BSSY B0, `(.L_x_276) ;  /* 0x000000b000007945 */ /* 0x000fe60003800000 */
[----:B------:R-:W-:-:S04]  /*10ec0*/  IADD3 R8, P1, R2, UR4, RZ ;  /* 0x0000000402087c10 */ /* 0x000fc8000ff3e0ff */
[----:B------:R-:W-:Y:S02]  /*10ed0*/  IADD3.X R9, R3, UR6, RZ, P1, !PT ;  /* 0x0000000603097c10 */ /* 0x000fe40008ffe4ff */
[----:B--2---:R-:W-:-:S05]  /*10ee0*/  LOP3.LUT R6, R15, 0xffffe000, RZ, 0xc0, !PT ;  /* 0xffffe0000f067812 */ /* 0x004fca00078ec0ff */
[----:B------:R-:W-:-:S04]  /*10ef0*/  FMUL R7, R6, UR22 ;  /* 0x0000001606077c20 */ /* 0x000fc80008400000 */
[----:B------:R-:W-:Y:S01]  /*10f00*/  FFMA R153, R88, UR11, R7 ;  /* 0x0000000b58997c23 */ /* 0x000fe20008000007 */
[----:B------:R-:W-:-:S04]  /*10f10*/  IMAD.WIDE.U32 R6, R21, UR14, R16 ;  /* 0x0000000e15067c25 */ /* 0x000fc8000f8e0010 */
[----:B------:R-:W-:-:S05]  /*10f20*/  F2FP.TF32.F32.PACK_B R153, R153 ;  /* 0x00000099ff99723e */ /* 0x000fca00024050ff */
[----:B------:R0:W-:Y:S01]  /*10f30*/  @P3 STG.E desc[UR20][R8.64], R153 ;  /* 0x0000009908003986 */ /* 0x0001e2000c101914 */
[----:B------:R-:W-:Y:S05]  /*10f40*/  @!P2 BRA `(.L_x_277) ;  /* 0x000000000004a947 */ /* 0x000fea0003800000 */
[----:B------:R1:W5:Y:S02]  /*10f50*/  LDG.E.LTC128B R15, desc[UR20][R4.64+0x4] ;  /* 0x00000414040f7981 */ /* 0x000364000c1e1920 */
.L_x_277:
[----:B------:R-:W-:Y:S05]  /*10f60*/  BSYNC B0 ;  /* 0x0000000000007941 */ /* 0x000fea0003800000 */
.L_x_276:
[----:B0----5:R-:W-:Y:S01]  /*10f70*/  LOP3.LUT R18, R15, 0xffffe000, RZ, 0xc0, !PT ;  /* 0xffffe0000f127812 */ /* 0x021fe200078ec0ff */
        /* <DEDUP_REMOVED lines=13> */
.L_x_279:
[----:B------:R-:W-:Y:S05]  /*11050*/  BSYNC B0 ;  /* 0x0000000000007941 */ /* 0x000fea0003800000 */
.L_x_278:
        /* <DEDUP_REMOVED lines=11> */
.L_x_281:
[----:B------:R-:W-:Y:S05]  /*11110*/  BSYNC B0 ;  /* 0x0000000000007941 */ /* 0x000fea0003800000 */
.L_x_280:
        /* <DEDUP_REMOVED lines=9> */
.L_x_283:
[----:B------:R-:W-:Y:S05]  /*111b0*/  BSYNC B0 ;  /* 0x0000000000007941 */ /* 0x000fea0003800000 */
.L_x_282:
[----:B0--3-5:R-:W-:Y:S01]  /*111c0*/  LOP3.LUT R18, R15, 0xffffe000, RZ, 0xc0, !PT ;  /* 0xffffe0000f127812 */ /* 0x029fe200078ec0ff */
        /* <DEDUP_REMOVED lines=8> */
.L_x_285:
[----:B------:R-:W-:Y:S05]  /*11250*/  BSYNC B0 ;  /* 0x0000000000007941 */ /* 0x000fea0003800000 */
.L_x_284:
        /* <DEDUP_REMOVED lines=9> */
.L_x_287:
[----:B------:R-:W-:Y:S05]  /*112f0*/  BSYNC B0 ;  /* 0x0000000000007941 */ /* 0x000fea0003800000 */
.L_x_286:
        /* <DEDUP_REMOVED lines=13> */
.L_x_289:
[----:B------:R-:W-:Y:S05]  /*113d0*/  BSYNC B0 ;  /* 0x0000000000007941 */ /* 0x000fea0003800000 */
.L_x_288:
        /* <DEDUP_REMOVED lines=9> */
.L_x_291:
[----:B------:R-:W-:Y:S05]  /*11470*/  BSYNC B0 ;  /* 0x0000000000007941 */ /* 0x000fea0003800000 */
.L_x_290:
        /* <DEDUP_REMOVED lines=9> */
.L_x_293:
[----:B------:R-:W-:Y:S05]  /*11510*/  BSYNC B0 ;  /* 0x0000000000007941 */ /* 0x000fea0003800000 */
.L_x_292:
        /* <DEDUP_REMOVED lines=9> */
.L_x_295:
[----:B------:R-:W-:Y:S05]  /*115b0*/  BSYNC B0 ;  /* 0x0000000000007941 */ /* 0x000fea0003800000 */
.L_x_294:
        /* <DEDUP_REMOVED lines=9> */
.L_x_297:
[----:B------:R-:W-:Y:S05]  /*11650*/  BSYNC B0 ;  /* 0x0000000000007941 */ /* 0x000fea0003800000 */
.L_x_296:
        /* <DEDUP_REMOVED lines=9> */
.L_x_299:
[----:B------:R-:W-:Y:S05]  /*116f0*/  BSYNC B0 ;  /* 0x0000000000007941 */ /* 0x000fea0003800000 */
.L_x_298:
        /* <DEDUP_REMOVED lines=9> */
.L_x_301:
[----:B------:R-:W-:Y:S05]  /*11790*/  BSYNC B0 ;  /* 0x0000000000007941 */ /* 0x000fea0003800000 */
.L_x_300:
        /* <DEDUP_REMOVED lines=9> */
.L_x_303:
[----:B------:R-:W-:Y:S05]  /*11830*/  BSYNC B0 ;  /* 0x0000000000007941 */ /* 0x000fea0003800000 */
.L_x_302:
        /* <DEDUP_REMOVED lines=9> */
.L_x_305:
[----:B------:R-:W-:Y:S05]  /*118d0*/  BSYNC B0 ;  /* 0x0000000000007941 */ /* 0x000fea0003800000 */
.L_x_304:
        /* <DEDUP_REMOVED lines=9> */
.L_x_307:
[----:B------:R-:W-:Y:S05]  /*11970*/  BSYNC B0 ;  /* 0x0000000000007941 */ /* 0x000fea0003800000 */
.L_x_306:
        /* <DEDUP_REMOVED lines=9> */
.L_x_309:
[----:B------:R-:W-:Y:S05]  /*11a10*/  BSYNC B0 ;  /* 0x0000000000007941 */ /* 0x000fea0003800000 */
.L_x_308:
        /* <DEDUP_REMOVED lines=9> */
.L_x_311:
[----:B------:R-:W-:Y:S05]  /*11ab0*/  BSYNC B0 ;  /* 0x0000000000007941 */ /* 0x000fea0003800000 */
.L_x_310:
        /* <DEDUP_REMOVED lines=9> */
.L_x_313:
[----:B------:R-:W-:Y:S05]  /*11b50*/  BSYNC B0 ;  /* 0x0000000000007941 */ /* 0x000fea0003800000 */
.L_x_312:
        /* <DEDUP_REMOVED lines=9> */
.L_x_315:
[----:B------:R-:W-:Y:S05]  /*11bf0*/  BSYNC B0 ;  /* 0x0000000000007941 */ /* 0x000fea0003800000 */
.L_x_314:
        /* <DEDUP_REMOVED lines=9> */
.L_x_317:
[----:B------:R-:W-:Y:S05]  /*11c90*/  BSYNC B0 ;  /* 0x0000000000007941 */ /* 0x000fea0003800000 */
.L_x_316:
        /* <DEDUP_REMOVED lines=9> */
.L_x_319:
[----:B------:R-:W-:Y:S05]  /*11d30*/  BSYNC B0 ;  /* 0x0000000000007941 */ /* 0x000fea0003800000 */
.L_x_318:
        /* <DEDUP_REMOVED lines=9> */
.L_x_321:
[----:B------:R-:W-:Y:S05]  /*11dd0*/  BSYNC B0 ;  /* 0x0000000000007941 */ /* 0x000fea0003800000 */
.L_x_320:
        /* <DEDUP_REMOVED lines=9> */
.L_x_323:
[----:B------:R-:W-:Y:S05]  /*11e70*/  BSYNC B0 ;  /* 0x0000000000007941 */ /* 0x000fea0003800000 */
.L_x_322:
        /* <DEDUP_REMOVED lines=9> */
.L_x_325:
[----:B------:R-:W-:Y:S05]  /*11f10*/  BSYNC B0 ;  /* 0x0000000000007941 */ /* 0x000fea0003800000 */
.L_x_324:
        /* <DEDUP_REMOVED lines=9> */
.L_x_327:
[----:B------:R-:W-:Y:S05]  /*11fb0*/  BSYNC B0 ;  /* 0x0000000000007941 */ /* 0x000fea0003800000 */
.L_x_326:
        /* <DEDUP_REMOVED lines=9> */
.L_x_329:
[----:B------:R-:W-:Y:S05]  /*12050*/  BSYNC B0 ;  /* 0x0000000000007941 */ /* 0x000fea0003800000 */
.L_x_328:
        /* <DEDUP_REMOVED lines=9> */
.L_x_331:
[----:B------:R-:W-:Y:S05]  /*120f0*/  BSYNC B0 ;  /* 0x0000000000007941 */ /* 0x000fea0003800000 */
.L_x_330:
        /* <DEDUP_REMOVED lines=9> */
.L_x_333:
[----:B------:R-:W-:Y:S05]  /*12190*/  BSYNC B0 ;  /* 0x0000000000007941 */ /* 0x000fea0003800000 */
.L_x_332:
        /* <DEDUP_REMOVED lines=9> */
.L_x_335:
[----:B------:R-:W-:Y:S05]  /*12230*/  BSYNC B0 ;  /* 0x0000000000007941 */ /* 0x000fea0003800000 */
.L_x_334:
        /* <DEDUP_REMOVED lines=9> */
.L_x_337:
[----:B------:R-:W-:Y:S05]  /*122d0*/  BSYNC B0 ;  /* 0x0000000000007941 */ /* 0x000fea0003800000 */
.L_x_336:
        /* <DEDUP_REMOVED lines=9> */
.L_x_339:
[----:B------:R-:W-:Y:S05]  /*12370*/  BSYNC B0 ;  /* 0x0000000000007941 */ /* 0x000fea0003800000 */
.L_x_338:
        /* <DEDUP_REMOVED lines=9> */
.L_x_341:
[----:B------:R-:W-:Y:S05]  /*12410*/  BSYNC B0 ;  /* 0x0000000000007941 */ /* 0x000fea0003800000 */
.L_x_340:
        /* <DEDUP_REMOVED lines=9> */
.L_x_343:
[----:B------:R-:W-:Y:S05]  /*124b0*/  BSYNC B0 ;  /* 0x0000000000007941 */ /* 0x000fea0003800000 */
.L_x_342:
        /* <DEDUP_REMOVED lines=9> */
.L_x_345:
[----:B------:R-:W-:Y:S05]  /*12550*/  BSYNC B0 ;  /* 0x0000000000007941 */ /* 0x000fea0003800000 */
.L_x_344:
        /* <DEDUP_REMOVED lines=9> */
.L_x_347:
[----:B------:R-:W-:Y:S05]  /*125f0*/  BSYNC B0 ;  /* 0x0000000000007941 */ /* 0x000fea0003800000 */
.L_x_346:
        /* <DEDUP_REMOVED lines=9> */
.L_x_349:
[----:B------:R-:W-:Y:S05]  /*12690*/  BSYNC B0 ;  /* 0x0000000000007941 */ /* 0x000fea0003800000 */
.L_x_348:
        /* <DEDUP_REMOVED lines=9> */
.L_x_351:
[----:B------:R-:W-:Y:S05]  /*12730*/  BSYNC B0 ;  /* 0x0000000000007941 */ /* 0x000fea0003800000 */
.L_x_350:
        /* <DEDUP_REMOVED lines=9> */
.L_x_353:
[----:B------:R-:W-:Y:S05]  /*127d0*/  BSYNC B0 ;  /* 0x0000000000007941 */ /* 0x000fea0003800000 */
.L_x_352:
        /* <DEDUP_REMOVED lines=9> */
.L_x_355:
[----:B------:R-:W-:Y:S05]  /*12870*/  BSYNC B0 ;  /* 0x0000000000007941 */ /* 0x000fea0003800000 */
.L_x_354:
        /* <DEDUP_REMOVED lines=9> */
.L_x_357:
[----:B------:R-:W-:Y:S05]  /*12910*/  BSYNC B0 ;  /* 0x0000000000007941 */ /* 0x000fea0003800000 */
.L_x_356:
        /* <DEDUP_REMOVED lines=9> */
.L_x_359:
[----:B------:R-:W-:Y:S05]  /*129b0*/  BSYNC B0 ;  /* 0x0000000000007941 */ /* 0x000fea0003800000 */
.L_x_358:
        /* <DEDUP_REMOVED lines=9> */
.L_x_361:
[----:B------:R-:W-:Y:S05]  /*12a50*/  BSYNC B0 ;  /* 0x0000000000007941 */ /* 0x000fea0003800000 */
.L_x_360:
        /* <DEDUP_REMOVED lines=9> */
.L_x_363:
[----:B------:R-:W-:Y:S05]  /*12af0*/  BSYNC B0 ;  /* 0x0000000000007941 */ /* 0x000fea0003800000 */
.L_x_362:
        /* <DEDUP_REMOVED lines=9> */
.L_x_365:
[----:B------:R-:W-:Y:S05]  /*12b90*/  BSYNC B0 ;  /* 0x0000000000007941 */ /* 0x000fea0003800000 */
.L_x_364:
        /* <DEDUP_REMOVED lines=9> */
.L_x_367:
[----:B------:R-:W-:Y:S05]  /*12c30*/  BSYNC B0 ;  /* 0x0000000000007941 */ /* 0x000fea0003800000 */
.L_x_366:
        /* <DEDUP_REMOVED lines=9> */
.L_x_369:
[----:B------:R-:W-:Y:S05]  /*12cd0*/  BSYNC B0 ;  /* 0x0000000000007941 */ /* 0x000fea0003800000 */
.L_x_368:
        /* <DEDUP_REMOVED lines=9> */
.L_x_371:
[----:B------:R-:W-:Y:S05]  /*12d70*/  BSYNC B0 ;  /* 0x0000000000007941 */ /* 0x000fea0003800000 */
.L_x_370:
        /* <DEDUP_REMOVED lines=9> */
.L_x_373:
[----:B------:R-:W-:Y:S05]  /*12e10*/  BSYNC B0 ;  /* 0x0000000000007941 */ /* 0x000fea0003800000 */
.L_x_372:
        /* <DEDUP_REMOVED lines=9> */
.L_x_375:
[----:B------:R-:W-:Y:S05]  /*12eb0*/  BSYNC B0 ;  /* 0x0000000000007941 */ /* 0x000fea0003800000 */
.L_x_374:
        /* <DEDUP_REMOVED lines=9> */
.L_x_377:
[----:B------:R-:W-:Y:S05]  /*12f50*/  BSYNC B0 ;  /* 0x0000000000007941 */ /* 0x000fea0003800000 */
.L_x_376:
        /* <DEDUP_REMOVED lines=9> */
.L_x_379:
[----:B------:R-:W-:Y:S05]  /*12ff0*/  BSYNC B0 ;  /* 0x0000000000007941 */ /* 0x000fea0003800000 */
.L_x_378:
        /* <DEDUP_REMOVED lines=9> */
.L_x_381:
[----:B------:R-:W-:Y:S05]  /*13090*/  BSYNC B0 ;  /* 0x0000000000007941 */ /* 0x000fea0003800000 */
.L_x_380:
        /* <DEDUP_REMOVED lines=9> */
.L_x_383:
[----:B------:R-:W-:Y:S05]  /*13130*/  BSYNC B0 ;  /* 0x0000000000007941 */ /* 0x000fea0003800000 */
.L_x_382:
        /* <DEDUP_REMOVED lines=9> */
.L_x_385:
[----:B------:R-:W-:Y:S05]  /*131d0*/  BSYNC B0 ;  /* 0x0000000000007941 */ /* 0x000fea0003800000 */
.L_x_384:
        /* <DEDUP_REMOVED lines=9> */
.L_x_387:
[----:B------:R-:W-:Y:S05]  /*13270*/  BSYNC B0 ;  /* 0x0000000000007941 */ /* 0x000fea0003800000 */
.L_x_386:
        /* <DEDUP_REMOVED lines=9> */
.L_x_389:
[----:B------:R-:W-:Y:S05]  /*13310*/  BSYNC B0 ;  /* 0x0000000000007941 */ /* 0x000fea0003800000 */
.L_x_388:
        /* <DEDUP_REMOVED lines=9> */
.L_x_391:
[----:B------:R-:W-:Y:S05]  /*133b0*/  BSYNC B0 ;  /* 0x0000000000007941 */ /* 0x000fea0003800000 */
.L_x_390:
        /* <DEDUP_REMOVED lines=9> */
.L_x_393:
[----:B------:R-:W-:Y:S05]  /*13450*/  BSYNC B0 ;  /* 0x0000000000007941 */ /* 0x000fea0003800000 */
.L_x_392:
        /* <DEDUP_REMOVED lines=9> */
.L_x_395:
[----:B------:R-:W-:Y:S05]  /*134f0*/  BSYNC B0 ;  /* 0x0000000000007941 */ /* 0x000fea0003800000 */
.L_x_394:
        /* <DEDUP_REMOVED lines=9> */
.L_x_397:
[----:B------:R-:W-:Y:S05]  /*13590*/  BSYNC B0 ;  /* 0x0000000000007941 */ /* 0x000fea0003800000 */
.L_x_396:
[----:B01-3-5:R-:W-:Y:S01]  /*135a0*/  LOP3.LUT R4, R15, 0xffffe000, RZ, 0xc0, !PT ;  /* 0xffffe0000f047812 */ /* 0x02bfe200078ec0ff */
        /* <DEDUP_REMOVED lines=8> */
.L_x_399:
[----:B------:R-:W-:Y:S05]  /*13630*/  BSYNC B0 ;  /* 0x0000000000007941 */ /* 0x000fea0003800000 */
.L_x_398:
[----:B-----5:R-:W-:Y:S01]  /*13640*/  LOP3.LUT R4, R15, 0xffffe000, RZ, 0xc0, !PT ;  /* 0xffffe0000f047812 */ /* 0x020fe200078ec0ff */
[----:B------:R-:W-:Y:S01]  /*13650*/  BSSY B0, `(.L_x_400) ;  /* 0x000000c000007945 */ /* 0x000fe20003800000 */
[----:B------:R-:W-:Y:S02]  /*13660*/  ISETP.GT.AND P1, PT, R0, 0x79, P1 ;  /* 0x000000790000780c */ /* 0x000fe40000f24270 */
[----:B0-----:R-:W-:Y:S01]  /*13670*/  IADD3 R9, P0, R12, 0xc0, RZ ;  /* 0x000000c00c097810 */ /* 0x001fe20007f1e0ff */
[----:B------:R-:W-:Y:S01]  /*13680*/  FMUL R5, R4, UR22 ;  /* 0x0000001604057c20 */ /* 0x000fe20008400000 */
[----:B------:R-:W-:-:S03]  /*13690*/  @P2 IMAD.MOV.U32 R4, RZ, RZ, R18 ;  /* 0x000000ffff042224 */ /* 0x000fc600078e0012 */
[----:B------:R-:W-:Y:S01]  /*136a0*/  FFMA R21, R150, UR11, R5 ;  /* 0x0000000b96157c23 */ /* 0x000fe20008000005 */
[----:B------:R-:W-:Y:S02]  /*136b0*/  @P2 IMAD.MOV.U32 R5, RZ, RZ, R19 ;  /* 0x000000ffff052224 */ /* 0x000fe400078e0013 */
[----:B------:R-:W-:Y:S02]  /*136c0*/  IMAD.X R12, RZ, RZ, R13, P0 ;  /* 0x000000ffff0c7224 */ /* 0x000fe400000e060d */
[----:B------:R-:W-:-:S05]  /*136d0*/  F2FP.TF32.F32.PACK_B R21, R21 ;  /* 0x00000015ff15723e */ /* 0x000fca00024050ff */
[----:B------:R0:W-:Y:S01]  /*136e0*/  @P2 STG.E desc[UR20][R4.64+0x1e0], R21 ;  /* 0x0001e01504002986 */ /* 0x0001e2000c101914 */
[----:B------:R-:W-:Y:S05]  /*136f0*/  @!P1 BRA `(.L_x_401) ;  /* 0x0000000000049947 */ /* 0x000fea0003800000 */
[----:B------:R3:W5:Y:S02]  /*13700*/  LDG.E.LTC128B R15, desc[UR20][R6.64+0x1e4] ;  /* 0x0001e414060f7981 */ /* 0x000764000c1e1920 */
.L_x_401:
[----:B------:R-:W-:Y:S05]  /*13710*/  BSYNC B0 ;  /* 0x0000000000007941 */ /* 0x000fea0003800000 */
.L_x_400:
[----:B0----5:R-:W-:Y:S01]  /*13720*/  LOP3.LUT R4, R15, 0xffffe000, RZ, 0xc0, !PT ;  /* 0xffffe0000f047812 */ /* 0x021fe200078ec0ff */
[----:B------:R-:W-:Y:S01]  /*13730*/  IMAD R12, R12, UR14, RZ ;  /* 0x0000000e0c0c7c24 */ /* 0x000fe2000f8e02ff */
[----:B------:R-:W-:Y:S01]  /*13740*/  ISETP.GT.AND P0, PT, R14, 0xc0, PT ;  /* 0x000000c00e00780c */ /* 0x000fe20003f04270 */
[----:B-1234-:R-:W-:-:S04]  /*13750*/  IMAD.WIDE.U32 R6, R9, UR14, R10 ;  /* 0x0000000e09067c25 */ /* 0x01efc8000f8e000a */
        /* <DEDUP_REMOVED lines=10> */
[----:B------:R-:W-:Y:S01]  /*13800*/  MOV R21, UR12 ;  /* 0x0000000c00157c02 */ /* 0x000fe20008000f00 */
[----:B------:R-:W-:Y:S01]  /*13810*/  UIMAD UR4, UR13, 0x300, URZ ;  /* 0x000003000d0478a4 */ /* 0x000fe2000f8e023f */
[----:B------:R-:W-:Y:S01]  /*13820*/  ISETP.GT.AND P3, PT, R0, 0x1, P0 ;  /* 0x000000010000780c */ /* 0x000fe20000764270 */
[----:B------:R-:W-:Y:S01]  /*13830*/  BSSY B0, `(.L_x_402) ;  /* 0x000000c000007945 */ /* 0x000fe20003800000 */
[----:B------:R-:W-:-:S04]  /*13840*/  IMAD.WIDE.U32 R16, R9, UR14, R16 ;  /* 0x0000000e09107c25 */ /* 0x000fc8000f8e0010 */
[----:B------:R-:W-:Y:S01]  /*13850*/  IMAD.WIDE.U32 R2, R21, 0x300, R2 ;  /* 0x0000030015027825 */ /* 0x000fe200078e0002 */
[----:B--2---:R-:W-:-:S05]  /*13860*/  LOP3.LUT R6, R15, 0xffffe000, RZ, 0xc0, !PT ;  /* 0xffffe0000f067812 */ /* 0x004fca00078ec0ff */
[----:B------:R-:W-:Y:S01]  /*13870*/  FMUL R7, R6, UR22 ;  /* 0x0000001606077c20 */ /* 0x000fe20008400000 */
[----:B------:R-:W-:-:S03]  /*13880*/  @P2 IMAD.MOV.U32 R6, RZ, RZ, R2 ;  /* 0x000000ffff062224 */ /* 0x000fc600078e0002 */
[----:B------:R-:W-:Y:S01]  /*13890*/  FFMA R21, R24, UR11, R7 ;  /* 0x0000000b18157c23 */ /* 0x000fe20008000007 */
[----:B------:R-:W-:-:S04]  /*138a0*/  VIADD R7, R3, UR4 ;  /* 0x0000000403077c36 */ /* 0x000fc80008000000 */
[----:B------:R-:W-:-:S05]  /*138b0*/  F2FP.TF32.F32.PACK_B R21, R21 ;  /* 0x00000015ff15723e */ /* 0x000fca00024050ff */
[----:B------:R0:W-:Y:S01]  /*138c0*/  @P2 STG.E desc[UR20][R6.64], R21 ;  /* 0x0000001506002986 */ /* 0x0001e2000c101914 */
[----:B------:R-:W-:Y:S05]  /*138d0*/  @!P3 BRA `(.L_x_403) ;  /* 0x000000000004b947 */ /* 0x000fea0003800000 */
[----:B------:R1:W5:Y:S02]  /*138e0*/  LDG.E.LTC128B R15, desc[UR20][R4.64+0x4] ;  /* 0x00000414040f7981 */ /* 0x000364000c1e1920 */
.L_x_403:
[----:B------:R-:W-:Y:S05]  /*138f0*/  BSYNC B0 ;  /* 0x0000000000007941 */ /* 0x000fea0003800000 */
.L_x_402:
[----:B-----5:R-:W-:Y:S01]  /*13900*/  LOP3.LUT R8, R15, 0xffffe000, RZ, 0xc0, !PT ;  /* 0xffffe0000f087812 */ /* 0x020fe200078ec0ff */
[----:B------:R-:W-:Y:S01]  /*13910*/  BSSY B0, `(.L_x_404) ;  /* 0x000000f000007945 */ /* 0x000fe20003800000 */
[----:B------:R-:W-:Y:S02]  /*13920*/  IADD3 R9, P2, R10, R16, RZ ;  /* 0x000000100a097210 */ /* 0x000fe40007f5e0ff */
[----:B------:R-:W-:Y:S01]  /*13930*/  ISETP.GT.AND P1, PT, R14, 0xc8, PT ;  /* 0x000000c80e00780c */ /* 0x000fe20003f24270 */
[----:B------:R-:W-:Y:S01]  /*13940*/  FMUL R10, R8, UR22 ;  /* 0x00000016080a7c20 */ /* 0x000fe20008400000 */
[----:B------:R-:W-:Y:S01]  /*13950*/  IADD3.X R16, R11, R13, R17, P2, !PT ;  /* 0x0000000d0b107210 */ /* 0x000fe200017fe411 */
[----:B------:R-:W-:Y:S01]  /*13960*/  @P3 IMAD.MOV.U32 R11, RZ, RZ, R7 ;  /* 0x000000ffff0b3224 */ /* 0x000fe200078e0007 */
[----:B------:R-:W-:Y:S01]  /*13970*/  ISETP.GT.AND P4, PT, R0, RZ, P1 ;  /* 0x000000ff0000720c */ /* 0x000fe20000f84270 */
[----:B------:R-:W-:Y:S01]  /*13980*/  FFMA R25, R25, UR11, R10 ;  /* 0x0000000b19197c23 */ /* 0x000fe2000800000a */
[----:B------:R-:W-:Y:S01]  /*13990*/  @P3 IMAD.MOV.U32 R10, RZ, RZ, R2 ;  /* 0x000000ffff0a3224 */ /* 0x000fe200078e0002 */
[----:B------:R-:W-:-:S03]  /*139a0*/  LEA R8, P2, R9, UR16, 0x2 ;  /* 0x0000001009087c11 */ /* 0x000fc6000f8410ff */
[----:B------:R-:W-:Y:S02]  /*139b0*/  F2FP.TF32.F32.PACK_B R25, R25 ;  /* 0x00000019ff19723e */ /* 0x000fe400024050ff */
[----:B------:R-:W-:-:S03]  /*139c0*/  LEA.HI.X R9, R9, UR17, R16, 0x2, P2 ;  /* 0x0000001109097c11 */ /* 0x000fc600090f1410 */
[----:B------:R2:W-:Y:S02]  /*139d0*/  @P3 STG.E desc[UR20][R10.64+0x4], R25 ;  /* 0x000004190a003986 */ /* 0x0005e4000c101914 */
[----:B------:R-:W-:Y:S05]  /*139e0*/  @!P4 BRA `(.L_x_405) ;  /* 0x000000000004c947 */ /* 0x000fea0003800000 */
[----:B------:R3:W5:Y:S02]  /*139f0*/  LDG.E.LTC128B R15, desc[UR20][R8.64] ;  /* 0x00000014080f7981 */ /* 0x000764000c1e1920 */
.L_x_405:
[----:B------:R-:W-:Y:S05]  /*13a00*/  BSYNC B0 ;  /* 0x0000000000007941 */ /* 0x000fea0003800000 */
.L_x_404:
[----:B--2--5:R-:W-:Y:S01]  /*13a10*/  LOP3.LUT R10, R15, 0xffffe000, RZ, 0xc0, !PT ;  /* 0xffffe0000f0a7812 */ /* 0x024fe200078ec0ff */
        /* <DEDUP_REMOVED lines=10> */
.L_x_407:
[----:B------:R-:W-:Y:S05]  /*13ac0*/  BSYNC B0 ;  /* 0x0000000000007941 */ /* 0x000fea0003800000 */
.L_x_406:
        /* <DEDUP_REMOVED lines=9> */
.L_x_409:
[----:B------:R-:W-:Y:S05]  /*13b60*/  BSYNC B0 ;  /* 0x0000000000007941 */ /* 0x000fea0003800000 */
.L_x_408:
[----:B-----5:R-:W-:Y:S01]  /*13b70*/  LOP3.LUT R12, R15, 0xffffe000, RZ, 0xc0, !PT ;  /* 0xffffe0000f0c7812 */ /* 0x020fe200078ec0ff */
[----:B------:R-:W-:Y:S01]  /*13b80*/  BSSY B0, `(.L_x_410) ;  /* 0x000000a000007945 */ /* 0x000fe20003800000 */
[----:B------:R-:W-:-:S03]  /*13b90*/  ISETP.GT.AND P3, PT, R0, 0x9, P0 ;  /* 0x000000090000780c */ /* 0x000fc60000764270 */
[----:B--2---:R-:W-:Y:S01]  /*13ba0*/  FMUL R13, R12, UR22 ;  /* 0x000000160c0d7c20 */ /* 0x004fe20008400000 */
[----:B------:R-:W-:-:S03]  /*13bb0*/  @P4 IMAD.MOV.U32 R12, RZ, RZ, R2 ;  /* 0x000000ffff0c4224 */ /* 0x000fc600078e0002 */
[----:B------:R-:W-:Y:S01]  /*13bc0*/  FFMA R17, R28, UR11, R13 ;  /* 0x0000000b1c117c23 */ /* 0x000fe2000800000d */
[----:B------:R-:W-:-:S04]  /*13bd0*/  @P4 IMAD.MOV.U32 R13, RZ, RZ, R7 ;  /* 0x000000ffff0d4224 */ /* 0x000fc800078e0007 */
[----:B------:R-:W-:-:S05]  /*13be0*/  F2FP.TF32.F32.PACK_B R17, R17 ;  /* 0x00000011ff11723e */ /* 0x000fca00024050ff */
[----:B------:R2:W-:Y:S01]  /*13bf0*/  @P4 STG.E desc[UR20][R12.64+0x20], R17 ;  /* 0x000020110c004986 */ /* 0x0005e2000c101914 */
[----:B------:R-:W-:Y:S05]  /*13c00*/  @!P3 BRA `(.L_x_411) ;  /* 0x000000000004b947 */ /* 0x000fea0003800000 */
[----:B------:R0:W5:Y:S02]  /*13c10*/  LDG.E.LTC128B R15, desc[UR20][R4.64+0x24] ;  /* 0x00002414040f7981 */ /* 0x000164000c1e1920 */
.L_x_411:
[----:B------:R-:W-:Y:S05]  /*13c20*/  BSYNC B0 ;  /* 0x0000000000007941 */ /* 0x000fea0003800000 */
.L_x_410:
[----:B--2--5:R-:W-:Y:S01]  /*13c30*/  LOP3.LUT R12, R15, 0xffffe000, RZ, 0xc0, !PT ;  /* 0xffffe0000f0c7812 */ /* 0x024fe200078ec0ff */
[----:B------:R-:W-:Y:S01]  /*13c40*/  @P3 IMAD.MOV.U32 R13, RZ, RZ, R7 ;  /* 0x000000ffff0d3224 */ /* 0x000fe200078e0007 */
[----:B------:R-:W-:Y:S01]  /*13c50*/  ISETP.GT.AND P4, PT, R0, 0x8, P1 ;  /* 0x000000080000780c */ /* 0x000fe20000f84270 */
[----:B------:R-:W-:Y:S02]  /*13c60*/  BSSY B0, `(.L_x_412) ;  /* 0x0000008000007945 */ /* 0x000fe40003800000 */
[----:B------:R-:W-:-:S04]  /*13c70*/  FMUL R12, R12, UR22 ;  /* 0x000000160c0c7c20 */ /* 0x000fc80008400000 */
[----:B------:R-:W-:Y:S01]  /*13c80*/  FFMA R29, R29, UR11, R12 ;  /* 0x0000000b1d1d7c23 */ /* 0x000fe2000800000c */
[----:B------:R-:W-:-:S04]  /*13c90*/  @P3 IMAD.MOV.U32 R12, RZ, RZ, R2 ;  /* 0x000000ffff0c3224 */ /* 0x000fc800078e0002 */
[----:B------:R-:W-:-:S05]  /*13ca0*/  F2FP.TF32.F32.PACK_B R29, R29 ;  /* 0x0000001dff1d723e */ /* 0x000fca00024050ff */
[----:B------:R2:W-:Y:S01]  /*13cb0*/  @P3 STG.E desc[UR20][R12.64+0x24], R29 ;  /* 0x0000241d0c003986 */ /* 0x0005e2000c101914 */
[----:B------:R-:W-:Y:S05]  /*13cc0*/  @!P4 BRA `(.L_x_413) ;  /* 0x000000000004c947 */ /* 0x000fea0003800000 */
[----:B------:R0:W5:Y:S02]  /*13cd0*/  LDG.E.LTC128B R15, desc[UR20][R8.64+0x20] ;  /* 0x00002014080f7981 */ /* 0x000164000c1e1920 */
.L_x_413:
[----:B------:R-:W-:Y:S05]  /*13ce0*/  BSYNC B0 ;  /* 0x0000000000007941 */ /* 0x000fea0003800000 */
.L_x_412:
[----:B--2--5:R-:W-:Y:S01]  /*13cf0*/  LOP3.LUT R12, R15, 0xffffe000, RZ, 0xc0, !PT ;  /* 0xffffe0000f0c7812 */ /* 0x024fe200078ec0ff */
        /* <DEDUP_REMOVED lines=8> */
.L_x_415:
[----:B------:R-:W-:Y:S05]  /*13d80*/  BSYNC B0 ;  /* 0x0000000000007941 */ /* 0x000fea0003800000 */
.L_x_414:
        /* <DEDUP_REMOVED lines=9> */
.L_x_417:
[----:B------:R-:W-:Y:S05]  /*13e20*/  BSYNC B0 ;  /* 0x0000000000007941 */ /* 0x000fea0003800000 */
.L_x_416:
[----:B-----5:R-:W-:Y:S01]  /*13e30*/  LOP3.LUT R12, R15, 0xffffe000, RZ, 0xc0, !PT ;  /* 0xffffe0000f0c7812 */ /* 0x020fe200078ec0ff */
[----:B------:R-:W-:Y:S01]  /*13e40*/  BSSY B0, `(.L_x_418) ;  /* 0x000000a000007945 */ /* 0x000fe20003800000 */
[----:B------:R-:W-:-:S03]  /*13e50*/  ISETP.GT.AND P3, PT, R0, 0x11, P0 ;  /* 0x000000110000780c */ /* 0x000fc60000764270 */
[----:B--2---:R-:W-:Y:S01]  /*13e60*/  FMUL R13, R12, UR22 ;  /* 0x000000160c0d7c20 */ /* 0x004fe20008400000 */
[----:B------:R-:W-:-:S03]  /*13e70*/  @P4 MOV R12, R2 ;  /* 0x00000002000c4202 */ /* 0x000fc60000000f00 */
[----:B------:R-:W-:Y:S01]  /*13e80*/  FFMA R17, R32, UR11, R13 ;  /* 0x0000000b20117c23 */ /* 0x000fe2000800000d */
[----:B------:R-:W-:-:S04]  /*13e90*/  @P4 IMAD.MOV.U32 R13, RZ, RZ, R7 ;  /* 0x000000ffff0d4224 */ /* 0x000fc800078e0007 */
[----:B------:R-:W-:-:S05]  /*13ea0*/  F2FP.TF32.F32.PACK_B R17, R17 ;  /* 0x00000011ff11723e */ /* 0x000fca00024050ff */
[----:B------:R2:W-:Y:S01]  /*13eb0*/  @P4 STG.E desc[UR20][R12.64+0x40], R17 ;  /* 0x000040110c004986 */ /* 0x0005e2000c101914 */
[----:B------:R-:W-:Y:S05]  /*13ec0*/  @!P3 BRA `(.L_x_419) ;  /* 0x000000000004b947 */ /* 0x000fea0003800000 */
[----:B------:R0:W5:Y:S02]  /*13ed0*/  LDG.E.LTC128B R15, desc[UR20][R4.64+0x44] ;  /* 0x00004414040f7981 */ /* 0x000164000c1e1920 */
.L_x_419:
[----:B------:R-:W-:Y:S05]  /*13ee0*/  BSYNC B0 ;  /* 0x0000000000007941 */ /* 0x000fea0003800000 */
.L_x_418:
        /* <DEDUP_REMOVED lines=11> */
.L_x_421:
[----:B------:R-:W-:Y:S05]  /*13fa0*/  BSYNC B0 ;  /* 0x0000000000007941 */ /* 0x000fea0003800000 */
.L_x_420:
        /* <DEDUP_REMOVED lines=9> */
.L_x_423:
[----:B------:R-:W-:Y:S05]  /*14040*/  BSYNC B0 ;  /* 0x0000000000007941 */ /* 0x000fea0003800000 */
.L_x_422:
        /* <DEDUP_REMOVED lines=9> */
.L_x_425:
[----:B------:R-:W-:Y:S05]  /*140e0*/  BSYNC B0 ;  /* 0x0000000000007941 */ /* 0x000fea0003800000 */
.L_x_424:
        /* <DEDUP_REMOVED lines=11> */
.L_x_427:
[----:B------:R-:W-:Y:S05]  /*141a0*/  BSYNC B0 ;  /* 0x0000000000007941 */ /* 0x000fea0003800000 */
.L_x_426:
        /* <DEDUP_REMOVED lines=11> */
.L_x_429:
[----:B------:R-:W-:Y:S05]  /*14260*/  BSYNC B0 ;  /* 0x0000000000007941 */ /* 0x000fea0003800000 */
.L_x_428:
        /* <DEDUP_REMOVED lines=9> */
.L_x_431:
[----:B------:R-:W-:Y:S05]  /*14300*/  BSYNC B0 ;  /* 0x0000000000007941 */ /* 0x000fea0003800000 */
.L_x_430:
        /* <DEDUP_REMOVED lines=9> */
.L_x_433:
[----:B------:R-:W-:Y:S05]  /*143a0*/  BSYNC B0 ;  /* 0x0000000000007941 */ /* 0x000fea0003800000 */
.L_x_432:
[----:B-----5:R-:W-:Y:S01]  /*143b0*/  LOP3.LUT R12, R15, 0xffffe000, RZ, 0xc0, !PT ;  /* 0xffffe0000f0c7812 */ /* 0x020fe200078ec0ff */
[----:B------:R-:W-:Y:S01]  /*143c0*/  BSSY B0, `(.L_x_434) ;  /* 0x000000a000007945 */ /* 0x000fe20003800000 */
[----:B------:R-:W-:-:S03]  /*143d0*/  ISETP.GT.AND P3, PT, R0, 0x21, P0 ;  /* 0x000000210000780c */ /* 0x000fc60000764270 */
[----:B--2---:R-:W-:Y:S01]  /*143e0*/  FMUL R13, R12, UR22 ;  /* 0x000000160c0d7c20 */ /* 0x004fe20008400000 */
[----:B------:R-:W-:-:S03]  /*143f0*/  @P4 IMAD.MOV.U32 R12, RZ, RZ, R2 ;  /* 0x000000ffff0c4224 */ /* 0x000fc600078e0002 */
[----:B------:R-:W-:Y:S01]  /*14400*/  FFMA R17, R40, UR11, R13 ;  /* 0x0000000b28117c23 */ /* 0x000fe2000800000d */
[----:B------:R-:W-:-:S04]  /*14410*/  @P4 MOV R13, R7 ;  /* 0x00000007000d4202 */ /* 0x000fc80000000f00 */
[----:B------:R-:W-:-:S05]  /*14420*/  F2FP.TF32.F32.PACK_B R17, R17 ;  /* 0x00000011ff11723e */ /* 0x000fca00024050ff */
[----:B------:R2:W-:Y:S01]  /*14430*/  @P4 STG.E desc[UR20][R12.64+0x80], R17 ;  /* 0x000080110c004986 */ /* 0x0005e2000c101914 */
[----:B------:R-:W-:Y:S05]  /*14440*/  @!P3 BRA `(.L_x_435) ;  /* 0x000000000004b947 */ /* 0x000fea0003800000 */
[----:B------:R0:W5:Y:S02]  /*14450*/  LDG.E.LTC128B R15, desc[UR20][R4.64+0x84] ;  /* 0x00008414040f7981 */ /* 0x000164000c1e1920 */
.L_x_435:
[----:B------:R-:W-:Y:S05]  /*14460*/  BSYNC B0 ;  /* 0x0000000000007941 */ /* 0x000fea0003800000 */
.L_x_434:
        /* <DEDUP_REMOVED lines=11> */
.L_x_437:
[----:B------:R-:W-:Y:S05]  /*14520*/  BSYNC B0 ;  /* 0x0000000000007941 */ /* 0x000fea0003800000 */
.L_x_436:
        /* <DEDUP_REMOVED lines=9> */
.L_x_439:
[----:B------:R-:W-:Y:S05]  /*145c0*/  BSYNC B0 ;  /* 0x0000000000007941 */ /* 0x000fea0003800000 */
.L_x_438:
        /* <DEDUP_REMOVED lines=9> */
.L_x_441:
[----:B------:R-:W-:Y:S05]  /*14660*/  BSYNC B0 ;  /* 0x0000000000007941 */ /* 0x000fea0003800000 */
.L_x_440:
        /* <DEDUP_REMOVED lines=11> */
.L_x_443:
[----:B------:R-:W-:Y:S05]  /*14720*/  BSYNC B0 ;  /* 0x0000000000007941 */ /* 0x000fea0003800000 */
.L_x_442:
        /* <DEDUP_REMOVED lines=11> */
.L_x_445:
[----:B------:R-:W-:Y:S05]  /*147e0*/  BSYNC B0 ;  /* 0x0000000000007941 */ /* 0x000fea0003800000 */
.L_x_444:
        /* <DEDUP_REMOVED lines=9> */
.L_x_447:
[----:B------:R-:W-:Y:S05]  /*14880*/  BSYNC B0 ;  /* 0x0000000000007941 */ /* 0x000fea0003800000 */
.L_x_446:
        /* <DEDUP_REMOVED lines=9> */
.L_x_449:
[----:B------:R-:W-:Y:S05]  /*14920*/  BSYNC B0 ;  /* 0x0000000000007941 */ /* 0x000fea0003800000 */
.L_x_448:
        /* <DEDUP_REMOVED lines=11> */
.L_x_451:
[----:B------:R-:W-:Y:S05]  /*149e0*/  BSYNC B0 ;  /* 0x0000000000007941 */ /* 0x000fea0003800000 */
.L_x_450:
[----:B--2--5:R-:W-:Y:S01]  /*149f0*/  LOP3.LUT R12, R15, 0xffffe000, RZ, 0xc0, !PT ;  /* 0xffffe0000f0c7812 */ /* 0x024fe200078ec0ff */
[----:B------:R-:W-:Y:S01]  /*14a00*/  @P3 IMAD.MOV.U32 R13, RZ, RZ, R7 ;  /* 0x000000ffff0d3224 */ /* 0x000fe200078e0007 */
[----:B------:R-:W-:Y:S01]  /*14a10*/  ISETP.GT.AND P4, PT, R0, 0x30, P1 ;  /* 0x000000300000780c */ /* 0x000fe20000f84270 */
[----:B------:R-:W-:Y:S02]  /*14a20*/  BSSY B0, `(.L_x_452) ;  /* 0x0000008000007945 */ /* 0x000fe40003800000 */
[----:B------:R-:W-:-:S04]  /*14a30*/  FMUL R12, R12, UR22 ;  /* 0x000000160c0c7c20 */ /* 0x000fc80008400000 */
[----:B------:R-:W-:Y:S01]  /*14a40*/  FFMA R49, R49, UR11, R12 ;  /* 0x0000000b31317c23 */ /* 0x000fe2000800000c */
[----:B------:R-:W-:-:S04]  /*14a50*/  @P3 MOV R12, R2 ;  /* 0x00000002000c3202 */ /* 0x000fc80000000f00 */
[----:B------:R-:W-:-:S05]  /*14a60*/  F2FP.TF32.F32.PACK_B R49, R49 ;  /* 0x00000031ff31723e */ /* 0x000fca00024050ff */
[----:B------:R2:W-:Y:S01]  /*14a70*/  @P3 STG.E desc[UR20][R12.64+0xc4], R49 ;  /* 0x0000c4310c003986 */ /* 0x0005e2000c101914 */
[----:B------:R-:W-:Y:S05]  /*14a80*/  @!P4 BRA `(.L_x_453) ;  /* 0x000000000004c947 */ /* 0x000fea0003800000 */
[----:B------:R0:W5:Y:S02]  /*14a90*/  LDG.E.LTC128B R15, desc[UR20][R8.64+0xc0] ;  /* 0x0000c014080f7981 */ /* 0x000164000c1e1920 */
.L_x_453:
[----:B------:R-:W-:Y:S05]  /*14aa0*/  BSYNC B0 ;  /* 0x0000000000007941 */ /* 0x000fea0003800000 */
.L_x_452:
[----:B0----5:R-:W-:Y:S01]  /*14ab0*/  LOP3.LUT R11, R15, 0xffffe000, RZ, 0xc0, !PT ;  /* 0xffffe0000f0b7812 */ /* 0x021fe200078ec0ff */
[----:B------:R-:W-:Y:S01]  /*14ac0*/  BSSY B0, `(.L_x_454) ;  /* 0x0000009000007945 */ /* 0x000fe20003800000 */
[----:B------:R-:W-:-:S03]  /*14ad0*/  ISETP.GT.AND P3, PT, R0, 0x31, P1 ;  /* 0x000000310000780c */ /* 0x000fc60000f64270 */
[----:B------:R-:W-:-:S04]  /*14ae0*/  FMUL R11, R11, UR22 ;  /* 0x000000160b0b7c20 */ /* 0x000fc80008400000 */
[----:B--2---:R-:W-:Y:S01]  /*14af0*/  FFMA R13, R50, UR11, R11 ;  /* 0x0000000b320d7c23 */ /* 0x004fe2000800000b */
[----:B------:R-:W-:-:S04]  /*14b00*/  IADD3.X R11, R7, UR5, RZ, P2, !PT ;  /* 0x00000005070b7c10 */ /* 0x000fc800097fe4ff */
[----:B------:R-:W-:-:S05]  /*14b10*/  F2FP.TF32.F32.PACK_B R13, R13 ;  /* 0x0000000dff0d723e */ /* 0x000fca00024050ff */
[----:B------:R0:W-:Y:S01]  /*14b20*/  @P4 STG.E desc[UR20][R10.64+0xc0], R13 ;  /* 0x0000c00d0a004986 */ /* 0x0001e2000c101914 */
[----:B------:R-:W-:Y:S05]  /*14b30*/  @!P3 BRA `(.L_x_455) ;  /* 0x000000000004b947 */ /* 0x000fea0003800000 */
[----:B------:R2:W5:Y:S02]  /*14b40*/  LDG.E.LTC128B R15, desc[UR20][R8.64+0xc4] ;  /* 0x0000c414080f7981 */ /* 0x000564000c1e1920 */
.L_x_455:
[----:B------:R-:W-:Y:S05]  /*14b50*/  BSYNC B0 ;  /* 0x0000000000007941 */ /* 0x000fea0003800000 */
.L_x_454:
[----:B-----5:R-:W-:Y:S01]  /*14b60*/  LOP3.LUT R12, R15, 0xffffe000, RZ, 0xc0, !PT ;  /* 0xffffe0000f0c7812 */ /* 0x020fe200078ec0ff */
[----:B0-----:R-:W-:Y:S01]  /*14b70*/  @P3 IMAD.MOV.U32 R13, RZ, RZ, R11 ;  /* 0x000000ffff0d3224 */ /* 0x001fe200078e000b */
[----:B------:R-:W-:Y:S01]  /*14b80*/  ISETP.GT.AND P2, PT, R0, 0x38, P0 ;  /* 0x000000380000780c */ /* 0x000fe20000744270 */
[----:B------:R-:W-:Y:S02]  /*14b90*/  BSSY B0, `(.L_x_456) ;  /* 0x0000008000007945 */ /* 0x000fe40003800000 */
[----:B------:R-:W-:-:S04]  /*14ba0*/  FMUL R12, R12, UR22 ;  /* 0x000000160c0c7c20 */ /* 0x000fc80008400000 */
[----:B------:R-:W-:Y:S01]  /*14bb0*/  FFMA R51, R51, UR11, R12 ;  /* 0x0000000b33337c23 */ /* 0x000fe2000800000c */
[----:B------:R-:W-:-:S04]  /*14bc0*/  VIADD R12, R2, UR8 ;  /* 0x00000008020c7c36 */ /* 0x000fc80008000000 */
[----:B------:R-:W-:-:S05]  /*14bd0*/  F2FP.TF32.F32.PACK_B R51, R51 ;  /* 0x00000033ff33723e */ /* 0x000fca00024050ff */
[----:B------:R0:W-:Y:S01]  /*14be0*/  @P3 STG.E desc[UR20][R12.64+0xc4], R51 ;  /* 0x0000c4330c003986 */ /* 0x0001e2000c101914 */
[----:B------:R-:W-:Y:S05]  /*14bf0*/  @!P2 BRA `(.L_x_457) ;  /* 0x000000000004a947 */ /* 0x000fea0003800000 */
[----:B------:R0:W5:Y:S02]  /*14c00*/  LDG.E.LTC128B R15, desc[UR20][R4.64+0xe0] ;  /* 0x0000e014040f7981 */ /* 0x000164000c1e1920 */
.L_x_457:
[----:B------:R-:W-:Y:S05]  /*14c10*/  BSYNC B0 ;  /* 0x0000000000007941 */ /* 0x000fea0003800000 */
.L_x_456:
[----:B0----5:R-:W-:Y:S01]  /*14c20*/  LOP3.LUT R12, R15, 0xffffe000, RZ, 0xc0, !PT ;  /* 0xffffe0000f0c7812 */ /* 0x021fe200078ec0ff */
[----:B------:R-:W-:Y:S01]  /*14c30*/  BSSY B0, `(.L_x_458) ;  /* 0x000000a000007945 */ /* 0x000fe20003800000 */
[----:B------:R-:W-:-:S03]  /*14c40*/  ISETP.GT.AND P3, PT, R0, 0x39, P0 ;  /* 0x000000390000780c */ /* 0x000fc60000764270 */
[----:B------:R-:W-:Y:S01]  /*14c50*/  FMUL R13, R12, UR22 ;  /* 0x000000160c0d7c20 */ /* 0x000fe20008400000 */
[----:B------:R-:W-:-:S03]  /*14c60*/  @P2 IMAD.MOV.U32 R12, RZ, RZ, R2 ;  /* 0x000000ffff0c2224 */ /* 0x000fc600078e0002 */
[----:B------:R-:W-:Y:S01]  /*14c70*/  FFMA R17, R52, UR11, R13 ;  /* 0x0000000b34117c23 */ /* 0x000fe2000800000d */
[----:B------:R-:W-:-:S04]  /*14c80*/  @P2 IMAD.MOV.U32 R13, RZ, RZ, R7 ;  /* 0x000000ffff0d2224 */ /* 0x000fc800078e0007 */
[----:B------:R-:W-:-:S05]  /*14c90*/  F2FP.TF32.F32.PACK_B R17, R17 ;  /* 0x00000011ff11723e */ /* 0x000fca00024050ff */
[----:B------:R0:W-:Y:S01]  /*14ca0*/  @P2 STG.E desc[UR20][R12.64+0xe0], R17 ;  /* 0x0000e0110c002986 */ /* 0x0001e2000c101914 */
[----:B------:R-:W-:Y:S05]  /*14cb0*/  @!P3 BRA `(.L_x_459) ;  /* 0x000000000004b947 */ /* 0x000fea0003800000 */
[----:B------:R0:W5:Y:S02]  /*14cc0*/  LDG.E.LTC128B R15, desc[UR20][R4.64+0xe4] ;  /* 0x0000e414040f7981 */ /* 0x000164000c1e1920 */
.L_x_459:
[----:B------:R-:W-:Y:S05]  /*14cd0*/  BSYNC B0 ;  /* 0x0000000000007941 */ /* 0x000fea0003800000 */
.L_x_458:
[----:B0----5:R-:W-:Y:S01]  /*14ce0*/  LOP3.LUT R12, R15, 0xffffe000, RZ, 0xc0, !PT ;  /* 0xffffe0000f0c7812 */ /* 0x021fe200078ec0ff */
        /* <DEDUP_REMOVED lines=10> */
.L_x_461:
[----:B------:R-:W-:Y:S05]  /*14d90*/  BSYNC B0 ;  /* 0x0000000000007941 */ /* 0x000fea0003800000 */
.L_x_460:
[----:B0----5:R-:W-:Y:S01]  /*14da0*/  LOP3.LUT R12, R15, 0xffffe000, RZ, 0xc0, !PT ;  /* 0xffffe0000f0c7812 */ /* 0x021fe200078ec0ff */
[----:B------:R-:W-:Y:S01]  /*14db0*/  BSSY B0, `(.L_x_462) ;  /* 0x000000a000007945 */ /* 0x000fe20003800000 */
[----:B------:R-:W-:-:S03]  /*14dc0*/  ISETP.GT.AND P3, PT, R0, 0x39, P1 ;  /* 0x000000390000780c */ /* 0x000fc60000f64270 */
[----:B------:R-:W-:Y:S01]  /*14dd0*/  FMUL R13, R12, UR22 ;  /* 0x000000160c0d7c20 */ /* 0x000fe20008400000 */
[----:B------:R-:W-:-:S03]  /*14de0*/  VIADD R12, R2, UR8 ;  /* 0x00000008020c7c36 */ /* 0x000fc60008000000 */
[----:B------:R-:W-:Y:S01]  /*14df0*/  FFMA R17, R54, UR11, R13 ;  /* 0x0000000b36117c23 */ /* 0x000fe2000800000d */
[----:B------:R-:W-:-:S04]  /*14e00*/  @P2 MOV R13, R11 ;  /* 0x0000000b000d2202 */ /* 0x000fc80000000f00 */
[----:B------:R-:W-:-:S05]  /*14e10*/  F2FP.TF32.F32.PACK_B R17, R17 ;  /* 0x00000011ff11723e */ /* 0x000fca00024050ff */
[----:B------:R0:W-:Y:S01]  /*14e20*/  @P2 STG.E desc[UR20][R12.64+0xe0], R17 ;  /* 0x0000e0110c002986 */ /* 0x0001e2000c101914 */
[----:B------:R-:W-:Y:S05]  /*14e30*/  @!P3 BRA `(.L_x_463) ;  /* 0x000000000004b947 */ /* 0x000fea0003800000 */
[----:B------:R0:W5:Y:S02]  /*14e40*/  LDG.E.LTC128B R15, desc[UR20][R8.64+0xe4] ;  /* 0x0000e414080f7981 */ /* 0x000164000c1e1920 */
.L_x_463:
[----:B------:R-:W-:Y:S05]  /*14e50*/  BSYNC B0 ;  /* 0x0000000000007941 */ /* 0x000fea0003800000 */
.L_x_462:
[----:B0----5:R-:W-:Y:S01]  /*14e60*/  LOP3.LUT R12, R15, 0xffffe000, RZ, 0xc0, !PT ;  /* 0xffffe0000f0c7812 */ /* 0x021fe200078ec0ff */
[----:B------:R-:W-:Y:S01]  /*14e70*/  @P3 IMAD.MOV.U32 R13, RZ, RZ, R11 ;  /* 0x000000ffff0d3224 */ /* 0x000fe200078e000b */
        /* <DEDUP_REMOVED lines=9> */
.L_x_465:
[----:B------:R-:W-:Y:S05]  /*14f10*/  BSYNC B0 ;  /* 0x0000000000007941 */ /* 0x000fea0003800000 */
.L_x_464:
        /* <DEDUP_REMOVED lines=11> */
.L_x_467:
[----:B------:R-:W-:Y:S05]  /*14fd0*/  BSYNC B0 ;  /* 0x0000000000007941 */ /* 0x000fea0003800000 */
.L_x_466:
        /* <DEDUP_REMOVED lines=11> */
.L_x_469:
[----:B------:R-:W-:Y:S05]  /*15090*/  BSYNC B0 ;  /* 0x0000000000007941 */ /* 0x000fea0003800000 */
.L_x_468:
[----:B0----5:R-:W-:Y:S01]  /*150a0*/  LOP3.LUT R12, R15, 0xffffe000, RZ, 0xc0, !PT ;  /* 0xffffe0000f0c7812 */ /* 0x021fe200078ec0ff */
[----:B------:R-:W-:Y:S01]  /*150b0*/  BSSY B0, `(.L_x_470) ;  /* 0x000000a000007945 */ /* 0x000fe20003800000 */
[----:B------:R-:W-:-:S03]  /*150c0*/  ISETP.GT.AND P3, PT, R0, 0x41, P1 ;  /* 0x000000410000780c */ /* 0x000fc60000f64270 */
[----:B------:R-:W-:Y:S01]  /*150d0*/  FMUL R13, R12, UR22 ;  /* 0x000000160c0d7c20 */ /* 0x000fe20008400000 */
[----:B------:R-:W-:-:S03]  /*150e0*/  VIADD R12, R2, UR8 ;  /* 0x00000008020c7c36 */ /* 0x000fc60008000000 */
[----:B------:R-:W-:Y:S01]  /*150f0*/  FFMA R17, R58, UR11, R13 ;  /* 0x0000000b3a117c23 */ /* 0x000fe2000800000d */
[----:B------:R-:W-:-:S04]  /*15100*/  @P2 IMAD.MOV.U32 R13, RZ, RZ, R11 ;  /* 0x000000ffff0d2224 */ /* 0x000fc800078e000b */
[----:B------:R-:W-:-:S05]  /*15110*/  F2FP.TF32.F32.PACK_B R17, R17 ;  /* 0x00000011ff11723e */ /* 0x000fca00024050ff */
[----:B------:R0:W-:Y:S01]  /*15120*/  @P2 STG.E desc[UR20][R12.64+0x100], R17 ;  /* 0x000100110c002986 */ /* 0x0001e2000c101914 */
[----:B------:R-:W-:Y:S05]  /*15130*/  @!P3 BRA `(.L_x_471) ;  /* 0x000000000004b947 */ /* 0x000fea0003800000 */
[----:B------:R0:W5:Y:S02]  /*15140*/  LDG.E.LTC128B R15, desc[UR20][R8.64+0x104] ;  /* 0x00010414080f7981 */ /* 0x000164000c1e1920 */
.L_x_471:
[----:B------:R-:W-:Y:S05]  /*15150*/  BSYNC B0 ;  /* 0x0000000000007941 */ /* 0x000fea0003800000 */
.L_x_470:
[----:B0----5:R-:W-:Y:S01]  /*15160*/  LOP3.LUT R12, R15, 0xffffe000, RZ, 0xc0, !PT ;  /* 0xffffe0000f0c7812 */ /* 0x021fe200078ec0ff */
[----:B------:R-:W-:Y:S01]  /*15170*/  @P3 IMAD.MOV.U32 R13, RZ, RZ, R11 ;  /* 0x000000ffff0d3224 */ /* 0x000fe200078e000b */
[----:B------:R-:W-:Y:S01]  /*15180*/  ISETP.GT.AND P2, PT, R0, 0x48, P0 ;  /* 0x000000480000780c */ /* 0x000fe20000744270 */
[----:B------:R-:W-:Y:S02]  /*15190*/  BSSY B0, `(.L_x_472) ;  /* 0x0000008000007945 */ /* 0x000fe40003800000 */
[----:B------:R-:W-:-:S04]  /*151a0*/  FMUL R12, R12, UR22 ;  /* 0x000000160c0c7c20 */ /* 0x000fc80008400000 */
[----:B------:R-:W-:Y:S01]  /*151b0*/  FFMA R59, R59, UR11, R12 ;  /* 0x0000000b3b3b7c23 */ /* 0x000fe2000800000c */
[----:B------:R-:W-:-:S04]  /*151c0*/  IADD3 R12, R2, UR8, RZ ;  /* 0x00000008020c7c10 */ /* 0x000fc8000fffe0ff */
[----:B------:R-:W-:-:S05]  /*151d0*/  F2FP.TF32.F32.PACK_B R59, R59 ;  /* 0x0000003bff3b723e */ /* 0x000fca00024050ff */
[----:B------:R0:W-:Y:S01]  /*151e0*/  @P3 STG.E desc[UR20][R12.64+0x104], R59 ;  /* 0x0001043b0c003986 */ /* 0x0001e2000c101914 */
[----:B------:R-:W-:Y:S05]  /*151f0*/  @!P2 BRA `(.L_x_473) ;  /* 0x000000000004a947 */ /* 0x000fea0003800000 */
[----:B------:R0:W5:Y:S02]  /*15200*/  LDG.E.LTC128B R15, desc[UR20][R4.64+0x120] ;  /* 0x00012014040f7981 */ /* 0x000164000c1e1920 */
.L_x_473:
[----:B------:R-:W-:Y:S05]  /*15210*/  BSYNC B0 ;  /* 0x0000000000007941 */ /* 0x000fea0003800000 */
.L_x_472:
        /* <DEDUP_REMOVED lines=11> */
.L_x_475:
[----:B------:R-:W-:Y:S05]  /*152d0*/  BSYNC B0 ;  /* 0x0000000000007941 */ /* 0x000fea0003800000 */
.L_x_474:
        /* <DEDUP_REMOVED lines=11> */
.L_x_477:
[----:B------:R-:W-:Y:S05]  /*15390*/  BSYNC B0 ;  /* 0x0000000000007941 */ /* 0x000fea0003800000 */
.L_x_476:
        /* <DEDUP_REMOVED lines=11> */
.L_x_479:
[----:B------:R-:W-:Y:S05]  /*15450*/  BSYNC B0 ;  /* 0x0000000000007941 */ /* 0x000fea0003800000 */
.L_x_478:
[----:B0----5:R-:W-:Y:S01]  /*15460*/  LOP3.LUT R12, R15, 0xffffe000, RZ, 0xc0, !PT ;  /* 0xffffe0000f0c7812 */ /* 0x021fe200078ec0ff */
[----:B------:R-:W-:Y:S01]  /*15470*/  BSSY B0, `(.L_x_480) ;  /* 0x000000a000007945 */ /* 0x000fe20003800000 */
[----:B------:R-:W-:Y:S02]  /*15480*/  @P3 MOV R13, R11 ;  /* 0x0000000b000d3202 */ /* 0x000fe40000000f00 */
[----:B------:R-:W-:Y:S01]  /*15490*/  ISETP.GT.AND P2, PT, R0, 0x50, P0 ;  /* 0x000000500000780c */ /* 0x000fe20000744270 */
[----:B------:R-:W-:-:S04]  /*154a0*/  FMUL R12, R12, UR22 ;  /* 0x000000160c0c7c20 */ /* 0x000fc80008400000 */
[----:B------:R-:W-:Y:S01]  /*154b0*/  FFMA R63, R63, UR11, R12 ;  /* 0x0000000b3f3f7c23 */ /* 0x000fe2000800000c */
[----:B------:R-:W-:-:S04]  /*154c0*/  VIADD R12, R2, UR8 ;  /* 0x00000008020c7c36 */ /* 0x000fc80008000000 */
[----:B------:R-:W-:-:S05]  /*154d0*/  F2FP.TF32.F32.PACK_B R63, R63 ;  /* 0x0000003fff3f723e */ /* 0x000fca00024050ff */
[----:B------:R0:W-:Y:S01]  /*154e0*/  @P3 STG.E desc[UR20][R12.64+0x124], R63 ;  /* 0x0001243f0c003986 */ /* 0x0001e2000c101914 */
[----:B------:R-:W-:Y:S05]  /*154f0*/  @!P2 BRA `(.L_x_481) ;  /* 0x000000000004a947 */ /* 0x000fea0003800000 */
[----:B------:R0:W5:Y:S02]  /*15500*/  LDG.E.LTC128B R15, desc[UR20][R4.64+0x140] ;  /* 0x00014014040f7981 */ /* 0x000164000c1e1920 */
.L_x_481:
[----:B------:R-:W-:Y:S05]  /*15510*/  BSYNC B0 ;  /* 0x0000000000007941 */ /* 0x000fea0003800000 */
.L_x_480:
        /* <DEDUP_REMOVED lines=11> */
.L_x_483:
[----:B------:R-:W-:Y:S05]  /*155d0*/  BSYNC B0 ;  /* 0x0000000000007941 */ /* 0x000fea0003800000 */
.L_x_482:
        /* <DEDUP_REMOVED lines=11> */
.L_x_485:
[----:B------:R-:W-:Y:S05]  /*15690*/  BSYNC B0 ;  /* 0x0000000000007941 */ /* 0x000fea0003800000 */
.L_x_484:
        /* <DEDUP_REMOVED lines=11> */
.L_x_487:
[----:B------:R-:W-:Y:S05]  /*15750*/  BSYNC B0 ;  /* 0x0000000000007941 */ /* 0x000fea0003800000 */
.L_x_486:
        /* <DEDUP_REMOVED lines=11> */
.L_x_489:
[----:B------:R-:W-:Y:S05]  /*15810*/  BSYNC B0 ;  /* 0x0000000000007941 */ /* 0x000fea0003800000 */
.L_x_488:
[----:B0----5:R-:W-:Y:S01]  /*15820*/  LOP3.LUT R12, R15, 0xffffe000, RZ, 0xc0, !PT ;  /* 0xffffe0000f0c7812 */ /* 0x021fe200078ec0ff */
[----:B------:R-:W-:Y:S01]  /*15830*/  BSSY B0, `(.L_x_490) ;  /* 0x000000a000007945 */ /* 0x000fe20003800000 */
[----:B------:R-:W-:-:S03]  /*15840*/  ISETP.GT.AND P3, PT, R0, 0x59, P0 ;  /* 0x000000590000780c */ /* 0x000fc60000764270 */
[----:B------:R-:W-:Y:S01]  /*15850*/  FMUL R13, R12, UR22 ;  /* 0x000000160c0d7c20 */ /* 0x000fe20008400000 */
[----:B------:R-:W-:-:S03]  /*15860*/  @P2 MOV R12, R2 ;  /* 0x00000002000c2202 */ /* 0x000fc60000000f00 */
[----:B------:R-:W-:Y:S01]  /*15870*/  FFMA R17, R68, UR11, R13 ;  /* 0x0000000b44117c23 */ /* 0x000fe2000800000d */
[----:B------:R-:W-:-:S04]  /*15880*/  @P2 IMAD.MOV.U32 R13, RZ, RZ, R7 ;  /* 0x000000ffff0d2224 */ /* 0x000fc800078e0007 */
[----:B------:R-:W-:-:S05]  /*15890*/  F2FP.TF32.F32.PACK_B R17, R17 ;  /* 0x00000011ff11723e */ /* 0x000fca00024050ff */
[----:B------:R0:W-:Y:S01]  /*158a0*/  @P2 STG.E desc[UR20][R12.64+0x160], R17 ;  /* 0x000160110c002986 */ /* 0x0001e2000c101914 */
[----:B------:R-:W-:Y:S05]  /*158b0*/  @!P3 BRA `(.L_x_491) ;  /* 0x000000000004b947 */ /* 0x000fea0003800000 */
[----:B------:R0:W5:Y:S02]  /*158c0*/  LDG.E.LTC128B R15, desc[UR20][R4.64+0x164] ;  /* 0x00016414040f7981 */ /* 0x000164000c1e1920 */
.L_x_491:
[----:B------:R-:W-:Y:S05]  /*158d0*/  BSYNC B0 ;  /* 0x0000000000007941 */ /* 0x000fea0003800000 */
.L_x_490:
        /* <DEDUP_REMOVED lines=11> */
.L_x_493:
[----:B------:R-:W-:Y:S05]  /*15990*/  BSYNC B0 ;  /* 0x0000000000007941 */ /* 0x000fea0003800000 */
.L_x_492:
        /* <DEDUP_REMOVED lines=11> */
.L_x_495:
[----:B------:R-:W-:Y:S05]  /*15a50*/  BSYNC B0 ;  /* 0x0000000000007941 */ /* 0x000fea0003800000 */
.L_x_494:
        /* <DEDUP_REMOVED lines=11> */
.L_x_497:
[----:B------:R-:W-:Y:S05]  /*15b10*/  BSYNC B0 ;  /* 0x0000000000007941 */ /* 0x000fea0003800000 */
.L_x_496:
[----:B0----5:R-:W-:Y:S01]  /*15b20*/  LOP3.LUT R12, R15, 0xffffe000, RZ, 0xc0, !PT ;  /* 0xffffe0000f0c7812 */ /* 0x021fe200078ec0ff */
[----:B------:R-:W-:Y:S01]  /*15b30*/  BSSY B0, `(.L_x_498) ;  /* 0x000000a000007945 */ /* 0x000fe20003800000 */
[----:B------:R-:W-:-:S03]  /*15b40*/  ISETP.GT.AND P3, PT, R0, 0x61, P0 ;  /* 0x000000610000780c */ /* 0x000fc60000764270 */
[----:B------:R-:W-:Y:S01]  /*15b50*/  FMUL R13, R12, UR22 ;  /* 0x000000160c0d7c20 */ /* 0x000fe20008400000 */
[----:B------:R-:W-:-:S03]  /*15b60*/  @P2 IMAD.MOV.U32 R12, RZ, RZ, R2 ;  /* 0x000000ffff0c2224 */ /* 0x000fc600078e0002 */
[----:B------:R-:W-:Y:S01]  /*15b70*/  FFMA R17, R72, UR11, R13 ;  /* 0x0000000b48117c23 */ /* 0x000fe2000800000d */
[----:B------:R-:W-:-:S04]  /*15b80*/  @P2 MOV R13, R7 ;  /* 0x00000007000d2202 */ /* 0x000fc80000000f00 */
[----:B------:R-:W-:-:S05]  /*15b90*/  F2FP.TF32.F32.PACK_B R17, R17 ;  /* 0x00000011ff11723e */ /* 0x000fca00024050ff */
[----:B------:R0:W-:Y:S01]  /*15ba0*/  @P2 STG.E desc[UR20][R12.64+0x180], R17 ;  /* 0x000180110c002986 */ /* 0x0001e2000c101914 */
[----:B------:R-:W-:Y:S05]  /*15bb0*/  @!P3 BRA `(.L_x_499) ;  /* 0x000000000004b947 */ /* 0x000fea0003800000 */
[----:B------:R0:W5:Y:S02]  /*15bc0*/  LDG.E.LTC128B R15, desc[UR20][R4.64+0x184] ;  /* 0x00018414040f7981 */ /* 0x000164000c1e1920 */
.L_x_499:
[----:B------:R-:W-:Y:S05]  /*15bd0*/  BSYNC B0 ;  /* 0x0000000000007941 */ /* 0x000fea0003800000 */
.L_x_498:
        /* <DEDUP_REMOVED lines=11> */
.L_x_501:
[----:B------:R-:W-:Y:S05]  /*15c90*/  BSYNC B0 ;  /* 0x0000000000007941 */ /* 0x000fea0003800000 */
.L_x_500:
        /* <DEDUP_REMOVED lines=11> */
.L_x_503:
[----:B------:R-:W-:Y:S05]  /*15d50*/  BSYNC B0 ;  /* 0x0000000000007941 */ /* 0x000fea0003800000 */
.L_x_502:
        /* <DEDUP_REMOVED lines=11> */
.L_x_505:
[----:B------:R-:W-:Y:S05]  /*15e10*/  BSYNC B0 ;  /* 0x0000000000007941 */ /* 0x000fea0003800000 */
.L_x_504:
        /* <DEDUP_REMOVED lines=11> */
.L_x_507:
[----:B------:R-:W-:Y:S05]  /*15ed0*/  BSYNC B0 ;  /* 0x0000000000007941 */ /* 0x000fea0003800000 */
.L_x_506:
        /* <DEDUP_REMOVED lines=11> */
.L_x_509:
[----:B------:R-:W-:Y:S05]  /*15f90*/  BSYNC B0 ;  /* 0x0000000000007941 */ /* 0x000fea0003800000 */
.L_x_508:
        /* <DEDUP_REMOVED lines=11> */
.L_x_511:
[----:B------:R-:W-:Y:S05]  /*16050*/  BSYNC B0 ;  /* 0x0000000000007941 */ /* 0x000fea0003800000 */
.L_x_510:
        /* <DEDUP_REMOVED lines=11> */
.L_x_513:
[----:B------:R-:W-:Y:S05]  /*16110*/  BSYNC B0 ;  /* 0x0000000000007941 */ /* 0x000fea0003800000 */
.L_x_512:
        /* <DEDUP_REMOVED lines=11> */
.L_x_515:
[----:B------:R-:W-:Y:S05]  /*161d0*/  BSYNC B0 ;  /* 0x0000000000007941 */ /* 0x000fea0003800000 */
.L_x_514:
        /* <DEDUP_REMOVED lines=11> */
.L_x_517:
[----:B------:R-:W-:Y:S05]  /*16290*/  BSYNC B0 ;  /* 0x0000000000007941 */ /* 0x000fea0003800000 */
.L_x_516:
        /* <DEDUP_REMOVED lines=11> */
.L_x_519:
[----:B------:R-:W-:Y:S05]  /*16350*/  BSYNC B0 ;  /* 0x0000000000007941 */ /* 0x000fea0003800000 */
.L_x_518:
        /* <DEDUP_REMOVED lines=11> */
.L_x_521:
[----:B------:R-:W-:Y:S05]  /*16410*/  BSYNC B0 ;  /* 0x0000000000007941 */ /* 0x000fea0003800000 */
.L_x_520:
        /* <DEDUP_REMOVED lines=11> */
.L_x_523:
[----:B------:R-:W-:Y:S05]  /*164d0*/  BSYNC B0 ;  /* 0x0000000000007941 */ /* 0x000fea0003800000 */
.L_x_522:
[----:B01---5:R-:W-:Y:S01]  /*164e0*/  LOP3.LUT R4, R15, 0xffffe000, RZ, 0xc0, !PT ;  /* 0xffffe0000f047812 */ /* 0x023fe200078ec0ff */
[----:B------:R-:W-:Y:S01]  /*164f0*/  @P0 IMAD.MOV.U32 R6, RZ, RZ, R2 ;  /* 0x000000ffff060224 */ /* 0x000fe200078e0002 */
[----:B------:R-:W-:Y:S01]  /*16500*/  ISETP.GT.AND P2, PT, R0, 0x78, P1 ;  /* 0x000000780000780c */ /* 0x000fe20000f44270 */
[----:B------:R-:W-:Y:S02]  /*16510*/  BSSY B0, `(.L_x_524) ;  /* 0x0000007000007945 */ /* 0x000fe40003800000 */
[----:B------:R-:W-:-:S04]  /*16520*/  FMUL R4, R4, UR22 ;  /* 0x0000001604047c20 */ /* 0x000fc80008400000 */
[----:B------:R-:W-:-:S05]  /*16530*/  FFMA R85, R85, UR11, R4 ;  /* 0x0000000b55557c23 */ /* 0x000fca0008000004 */
[----:B------:R-:W-:-:S05]  /*16540*/  F2FP.TF32.F32.PACK_B R85, R85 ;  /* 0x00000055ff55723e */ /* 0x000fca00024050ff */
[----:B------:R0:W-:Y:S01]  /*16550*/  @P0 STG.E desc[UR20][R6.64+0x1e4], R85 ;  /* 0x0001e45506000986 */ /* 0x0001e2000c101914 */
[----:B------:R-:W-:Y:S05]  /*16560*/  @!P2 BRA `(.L_x_525) ;  /* 0x000000000004a947 */ /* 0x000fea0003800000 */
[----:B------:R1:W5:Y:S02]  /*16570*/  LDG.E.LTC128B R15, desc[UR20][R8.64+0x1e0] ;  /* 0x0001e014080f7981 */ /* 0x000364000c1e1920 */
.L_x_525:
[----:B------:R-:W-:Y:S05]  /*16580*/  BSYNC B0 ;  /* 0x0000000000007941 */ /* 0x000fea0003800000 */
.L_x_524:
[----:B-----5:R-:W-:Y:S01]  /*16590*/  LOP3.LUT R4, R15, 0xffffe000, RZ, 0xc0, !PT ;  /* 0xffffe0000f047812 */ /* 0x020fe200078ec0ff */
[----:B------:R-:W-:Y:S01]  /*165a0*/  BSSY B0, `(.L_x_526) ;  /* 0x000000a000007945 */ /* 0x000fe20003800000 */
[----:B------:R-:W-:-:S03]  /*165b0*/  ISETP.GT.AND P1, PT, R0, 0x79, P1 ;  /* 0x000000790000780c */ /* 0x000fc60000f24270 */
[----:B------:R-:W-:Y:S01]  /*165c0*/  FMUL R5, R4, UR22 ;  /* 0x0000001604057c20 */ /* 0x000fe20008400000 */
[----:B------:R-:W-:-:S03]  /*165d0*/  VIADD R4, R2, UR8 ;  /* 0x0000000802047c36 */ /* 0x000fc60008000000 */
[----:B0-----:R-:W-:Y:S01]  /*165e0*/  FFMA R7, R86, UR11, R5 ;  /* 0x0000000b56077c23 */ /* 0x001fe20008000005 */
[----:B------:R-:W-:-:S04]  /*165f0*/  @P2 IMAD.MOV.U32 R5, RZ, RZ, R11 ;  /* 0x000000ffff052224 */ /* 0x000fc800078e000b */
[----:B------:R-:W-:-:S05]  /*16600*/  F2FP.TF32.F32.PACK_B R7, R7 ;  /* 0x00000007ff07723e */ /* 0x000fca00024050ff */
[----:B------:R0:W-:Y:S01]  /*16610*/  @P2 STG.E desc[UR20][R4.64+0x1e0], R7 ;  /* 0x0001e00704002986 */ /* 0x0001e2000c101914 */
[----:B------:R-:W-:Y:S05]  /*16620*/  @!P1 BRA `(.L_x_527) ;  /* 0x0000000000049947 */ /* 0x000fea0003800000 */
[----:B------:R0:W5:Y:S02]  /*16630*/  LDG.E.LTC128B R15, desc[UR20][R8.64+0x1e4] ;  /* 0x0001e414080f7981 */ /* 0x000164000c1e1920 */
.L_x_527:
[----:B------:R-:W-:Y:S05]  /*16640*/  BSYNC B0 ;  /* 0x0000000000007941 */ /* 0x000fea0003800000 */
.L_x_526:
[----:B-----5:R-:W-:Y:S01]  /*16650*/  LOP3.LUT R15, R15, 0xffffe000, RZ, 0xc0, !PT ;  /* 0xffffe0000f0f7812 */ /* 0x020fe200078ec0ff */
[----:B------:R-:W-:-:S04]  /*16660*/  VIADD R2, R2, UR8 ;  /* 0x0000000802027c36 */ /* 0x000fc80008000000 */
[----:B------:R-:W-:-:S04]  /*16670*/  FMUL R0, R15, UR22 ;  /* 0x000000160f007c20 */ /* 0x000fc80008400000 */
[----:B------:R-:W-:Y:S01]  /*16680*/  FFMA R0, R87, UR11, R0 ;  /* 0x0000000b57007c23 */ /* 0x000fe20008000000 */
[----:B------:R-:W-:Y:S06]  /*16690*/  @!P1 EXIT ;  /* 0x000000000000994d */ /* 0x000fec0003800000 */
[----:B0-----:R-:W-:Y:S01]  /*166a0*/  F2FP.TF32.F32.PACK_B R5, R0 ;  /* 0x00000000ff05723e */ /* 0x001fe200024050ff */
[----:B------:R-:W-:-:S05]  /*166b0*/  IMAD.MOV.U32 R3, RZ, RZ, R11 ;  /* 0x000000ffff037224 */ /* 0x000fca00078e000b */
[----:B------:R-:W-:Y:S01]  /*166c0*/  STG.E desc[UR20][R2.64+0x1e4], R5 ;  /* 0x0001e40502007986 */ /* 0x000fe2000c101914 */
[----:B------:R-:W-:Y:S05]  /*166d0*/  EXIT ;  /* 0x000000000000794d */ /* 0x000fea0003800000 */
.L_x_25:
[----:B------:R-:W2:Y:S01]  /*166e0*/  LDL.LU R6, [R1+0x8] ;  /* 0x0000080001067983 */ /* 0x000ea20000300800 */
[----:B------:R-:W-:-:S03]  /*166f0*/  ULDC.64 UR6, c[0x0][0x650] ;  /* 0x0001940000067ab9 */ /* 0x000fc60000000a00 */
[----:B------:R-:W3:Y:S04]  /*16700*/  LDL.LU R7, [R1+0x14] ;  /* 0x0000140001077983 */ /* 0x000ee80000300800 */
[----:B------:R-:W4:Y:S04]  /*16710*/  LDL.LU R9, [R1+0x30] ;  /* 0x0000300001097983 */ /* 0x000f280000300800 */
[----:B------:R-:W5:Y:S04]  /*16720*/  LDL.LU R252, [R1+0x34] ;  /* 0x0000340001fc7983 */ /* 0x000f680000300800 */
        /* <DEDUP_REMOVED lines=41> */
[----:B------:R-:W5:Y:S01]  /*169c0*/  LDL.LU R218, [R1+0xdc] ;  /* 0x0000dc0001da7983 */ /* 0x000f620000300800 */
[----:B------:R-:W-:-:S03]  /*169d0*/  LEA R2, P2, R4, UR6, 0x2 ;  /* 0x0000000604027c11 */ /* 0x000fc6000f8410ff */
[----:B------:R-:W5:Y:S04]  /*169e0*/  LDL.LU R216, [R1+0xe0] ;  /* 0x0000e00001d87983 */ /* 0x000f680000300800 */
[----:B------:R-:W5:Y:S04]  /*169f0*/  LDL.LU R22, [R1+0xe4] ;  /* 0x0000e40001167983 */ /* 0x000f680000300800 */
[----:B------:R-:W5:Y:S04]  /*16a00*/  LDL.LU R20, [R1+0xe8] ;  /* 0x0000e80001147983 */ /* 0x000f680000300800 */
[----:B------:R-:W5:Y:S01]  /*16a10*/  LDL.LU R18, [R1+0xec] ;  /* 0x0000ec0001127983 */ /* 0x000f620000300800 */
[----:B------:R-:W-:-:S03]  /*16a20*/  LEA.HI.X R3, R4, UR7, R3, 0x2, P2 ;  /* 0x0000000704037c11 */ /* 0x000fc600090f1403 */
[----:B------:R-:W5:Y:S04]  /*16a30*/  LDL.LU R16, [R1+0xf0] ;  /* 0x0000f00001107983 */ /* 0x000f680000300800 */
[----:B------:R-:W5:Y:S04]  /*16a40*/  LDL.LU R12, [R1+0xf4] ;  /* 0x0000f400010c7983 */ /* 0x000f680000300800 */
[----:B------:R-:W5:Y:S04]  /*16a50*/  LDL.LU R10, [R1+0xf8] ;  /* 0x0000f800010a7983 */ /* 0x000f680000300800 */
[----:B------:R-:W5:Y:S04]  /*16a60*/  LDL.LU R8, [R1+0xfc] ;  /* 0x0000fc0001087983 */ /* 0x000f680000300800 */
[----:B------:R-:W3:Y:S04]  /*16a70*/  LDL.LU R4, [R1+0x4] ;  /* 0x0000040001047983 */ /* 0x000ee80000300800 */
[----:B------:R-:W4:Y:S01]  /*16a80*/  LDL.LU R5, [R1] ;  /* 0x0000000001057983 */ /* 0x000f220000300800 */
[----:B------:R-:W-:Y:S01]  /*16a90*/  ISETP.GT.AND P2, PT, R0, 0x1, P1 ;  /* 0x000000010000780c */ /* 0x000fe20000f44270 */
[----:B------:R-:W-:-:S02]  /*16aa0*/  USHF.L.U32 UR9, UR4, 0x2, URZ ;  /* 0x0000000204097899 */ /* 0x000fc4000800063f */
[----:B------:R-:W-:Y:S01]  /*16ab0*/  USHF.L.U64.HI UR8, UR4, 0x2, UR5 ;  /* 0x0000000204087899 */ /* 0x000fe20008010205 */
[----:B--2---:R-:W-:-:S05]  /*16ac0*/  FMUL R6, R6, UR11 ;  /* 0x0000000b06067c20 */ /* 0x004fca0008400000 */
[----:B------:R-:W-:Y:S01]  /*16ad0*/  F2FP.TF32.F32.PACK_B R6, R6 ;  /* 0x00000006ff06723e */ /* 0x000fe200024050ff */
[----:B---3--:R-:W-:-:S05]  /*16ae0*/  FMUL R4, R4, UR11 ;  /* 0x0000000b04047c20 */ /* 0x008fca0008400000 */
[----:B------:R-:W-:-:S05]  /*16af0*/  F2FP.TF32.F32.PACK_B R4, R4 ;  /* 0x00000004ff04723e */ /* 0x000fca00024050ff */
[----:B------:R4:W-:Y:S02]  /*16b00*/  @P2 STG.E desc[UR20][R2.64+0x4], R4 ;  /* 0x0000040402002986 */ /* 0x0009e4000c101914 */
[----:B----4-:R-:W-:-:S05]  /*16b10*/  FMUL R4, R5, UR11 ;  /* 0x0000000b05047c20 */ /* 0x010fca0008400000 */
[----:B------:R-:W-:-:S05]  /*16b20*/  F2FP.TF32.F32.PACK_B R4, R4 ;  /* 0x00000004ff04723e */ /* 0x000fca00024050ff */
[----:B------:R1:W-:Y:S01]  /*16b30*/  @P0 STG.E desc[UR20][R2.64], R4 ;  /* 0x0000000402000986 */ /* 0x0003e2000c101914 */
[----:B------:R-:W-:-:S04]  /*16b40*/  ISETP.GT.AND P0, PT, R14, 0x8, PT ;  /* 0x000000080e00780c */ /* 0x000fc80003f04270 */
[----:B------:R-:W-:Y:S02]  /*16b50*/  ISETP.GT.AND P2, PT, R0, RZ, P0 ;  /* 0x000000ff0000720c */ /* 0x000fe40000744270 */
[----:B-1----:R-:W-:-:S04]  /*16b60*/  IADD3 R4, P3, R2, UR9, RZ ;  /* 0x0000000902047c10 */ /* 0x002fc8000ff7e0ff */
[----:B------:R-:W-:-:S07]  /*16b70*/  IADD3.X R5, R3, UR8, RZ, P3, !PT ;  /* 0x0000000803057c10 */ /* 0x000fce0009ffe4ff */
[----:B------:R1:W-:Y:S04]  /*16b80*/  @P2 STG.E desc[UR20][R4.64], R6 ;  /* 0x0000000604002986 */ /* 0x0003e8000c101914 */
[----:B-1----:R-:W2:Y:S01]  /*16b90*/  LDL.LU R6, [R1+0xc] ;  /* 0x00000c0001067983 */ /* 0x002ea20000300800 */
[----:B------:R-:W-:Y:S01]  /*16ba0*/  ISETP.GT.AND P2, PT, R0, 0x1, P0 ;  /* 0x000000010000780c */ /* 0x000fe20000744270 */
[----:B--2---:R-:W-:-:S05]  /*16bb0*/  FMUL R6, R6, UR11 ;  /* 0x0000000b06067c20 */ /* 0x004fca0008400000 */
[----:B------:R-:W-:-:S07]  /*16bc0*/  F2FP.TF32.F32.PACK_B R6, R6 ;  /* 0x00000006ff06723e */ /* 0x000fce00024050ff */
[----:B------:R1:W-:Y:S04]  /*16bd0*/  @P2 STG.E desc[UR20][R4.64+0x4], R6 ;  /* 0x0000040604002986 */ /* 0x0003e8000c101914 */
[----:B-1----:R-:W2:Y:S01]  /*16be0*/  LDL.LU R6, [R1+0x10] ;  /* 0x0000100001067983 */ /* 0x002ea20000300800 */
[----:B------:R-:W-:Y:S01]  /*16bf0*/  ISETP.GT.AND P2, PT, R0, 0x8, P1 ;  /* 0x000000080000780c */ /* 0x000fe20000f44270 */
[----:B--2---:R-:W-:-:S05]  /*16c00*/  FMUL R6, R6, UR11 ;  /* 0x0000000b06067c20 */ /* 0x004fca0008400000 */
[----:B------:R-:W-:-:S07]  /*16c10*/  F2FP.TF32.F32.PACK_B R6, R6 ;  /* 0x00000006ff06723e */ /* 0x000fce00024050ff */
[----:B------:R1:W-:Y:S04]  /*16c20*/  @P2 STG.E desc[UR20][R2.64+0x20], R6 ;  /* 0x0000200602002986 */ /* 0x0003e8000c101914 */
[----:B-1----:R-:W2:Y:S01]  /*16c30*/  LDL.LU R6, [R1+0x18] ;  /* 0x0000180001067983 */ /* 0x002ea20000300800 */
[C---:B------:R-:W-:Y:S01]  /*16c40*/  ISETP.GT.AND P2, PT, R0.reuse, 0x9, P1 ;  /* 0x000000090000780c */ /* 0x040fe20000f44270 */
[----:B------:R-:W-:Y:S01]  /*16c50*/  FMUL R7, R7, UR11 ;  /* 0x0000000b07077c20 */ /* 0x000fe20008400000 */
[----:B------:R-:W-:-:S04]  /*16c60*/  ISETP.GT.AND P3, PT, R0, 0x8, P0 ;  /* 0x000000080000780c */ /* 0x000fc80000764270 */
[----:B------:R-:W-:-:S07]  /*16c70*/  F2FP.TF32.F32.PACK_B R7, R7 ;  /* 0x00000007ff07723e */ /* 0x000fce00024050ff */
[----:B------:R1:W-:Y:S04]  /*16c80*/  @P2 STG.E desc[UR20][R2.64+0x24], R7 ;  /* 0x0000240702002986 */ /* 0x0003e8000c101914 */
[----:B-1----:R-:W3:Y:S01]  /*16c90*/  LDL.LU R7, [R1+0x24] ;  /* 0x0000240001077983 */ /* 0x002ee20000300800 */
[----:B--2---:R-:W-:-:S05]  /*16ca0*/  FMUL R6, R6, UR11 ;  /* 0x0000000b06067c20 */ /* 0x004fca0008400000 */
[----:B------:R-:W-:-:S05]  /*16cb0*/  F2FP.TF32.F32.PACK_B R6, R6 ;  /* 0x00000006ff06723e */ /* 0x000fca00024050ff */
        /* <DEDUP_REMOVED lines=8> */
[----:B---3--:R-:W-:-:S05]  /*16d40*/  FMUL R7, R7, UR11 ;  /* 0x0000000b07077c20 */ /* 0x008fca0008400000 */
[----:B------:R-:W-:Y:S01]  /*16d50*/  F2FP.TF32.F32.PACK_B R7, R7 ;  /* 0x00000007ff07723e */ /* 0x000fe200024050ff */
[----:B--2---:R-:W-:-:S05]  /*16d60*/  FMUL R6, R6, UR11 ;  /* 0x0000000b06067c20 */ /* 0x004fca0008400000 */
[----:B------:R-:W-:-:S05]  /*16d70*/  F2FP.TF32.F32.PACK_B R6, R6 ;  /* 0x00000006ff06723e */ /* 0x000fca00024050ff */
[----:B------:R1:W-:Y:S01]  /*16d80*/  @P2 STG.E desc[UR20][R2.64+0x40], R6 ;  /* 0x0000400602002986 */ /* 0x0003e2000c101914 */
[----:B------:R-:W-:-:S03]  /*16d90*/  ISETP.GT.AND P2, PT, R0, 0x11, P1 ;  /* 0x000000110000780c */ /* 0x000fc60000f44270 */
[----:B-1----:R-:W2:Y:S10]  /*16da0*/  LDL.LU R6, [R1+0x28] ;  /* 0x0000280001067983 */ /* 0x002eb40000300800 */
[----:B------:R1:W-:Y:S04]  /*16db0*/  @P2 STG.E desc[UR20][R2.64+0x44], R7 ;  /* 0x0000440702002986 */ /* 0x0003e8000c101914 */
[----:B-1----:R-:W3:Y:S01]  /*16dc0*/  LDL.LU R7, [R1+0x2c] ;  /* 0x00002c0001077983 */ /* 0x002ee20000300800 */
[----:B------:R-:W-:-:S02]  /*16dd0*/  ISETP.GT.AND P3, PT, R0, 0x10, P0 ;  /* 0x000000100000780c */ /* 0x000fc40000764270 */
[----:B------:R-:W-:Y:S01]  /*16de0*/  ISETP.GT.AND P2, PT, R0, 0x11, P0 ;  /* 0x000000110000780c */ /* 0x000fe20000744270 */
[----:B------:R-:W-:-:S05]  /*16df0*/  FMUL R9, R9, UR11 ;  /* 0x0000000b09097c20 */ /* 0x000fca0008400000 */
[----:B------:R-:W-:Y:S01]  /*16e00*/  F2FP.TF32.F32.PACK_B R9, R9 ;  /* 0x00000009ff09723e */ /* 0x000fe200024050ff */
[----:B-----5:R-:W-:-:S05]  /*16e10*/  FMUL R11, R11, UR11 ;  /* 0x0000000b0b0b7c20 */ /* 0x020fca0008400000 */
[----:B------:R-:W-:Y:S01]  /*16e20*/  F2FP.TF32.F32.PACK_B R11, R11 ;  /* 0x0000000bff0b723e */ /* 0x000fe200024050ff */
[----:B------:R-:W-:-:S05]  /*16e30*/  FMUL R13, R13, UR11 ;  /* 0x0000000b0d0d7c20 */ /* 0x000fca0008400000 */
[----:B------:R-:W-:Y:S02]  /*16e40*/  F2FP.TF32.F32.PACK_B R13, R13 ;  /* 0x0000000dff0d723e */ /* 0x000fe400024050ff */
[C---:B------:R-:W-:Y:S02]  /*16e50*/  ISETP.GT.AND P4, PT, R0.reuse, 0x29, P1 ;  /* 0x000000290000780c */ /* 0x040fe40000f84270 */
[----:B------:R-:W-:Y:S01]  /*16e60*/  ISETP.GT.AND P5, PT, R0, 0x31, P1 ;  /* 0x000000310000780c */ /* 0x000fe20000fa4270 */
[----:B------:R-:W-:Y:S01]  /*16e70*/  FMUL R17, R17, UR11 ;  /* 0x0000000b11117c20 */ /* 0x000fe20008400000 */
[----:B------:R-:W-:-:S04]  /*16e80*/  FMUL R15, R15, UR11 ;  /* 0x0000000b0f0f7c20 */ /* 0x000fc80008400000 */
[----:B------:R-:W-:Y:S02]  /*16e90*/  F2FP.TF32.F32.PACK_B R17, R17 ;  /* 0x00000011ff11723e */ /* 0x000fe400024050ff */
[----:B------:R-:W-:Y:S01]  /*16ea0*/  F2FP.TF32.F32.PACK_B R15, R15 ;  /* 0x0000000fff0f723e */ /* 0x000fe200024050ff */
[----:B------:R-:W-:-:S05]  /*16eb0*/  FMUL R19, R19, UR11 ;  /* 0x0000000b13137c20 */ /* 0x000fca0008400000 */
[----:B------:R-:W-:Y:S02]  /*16ec0*/  F2FP.TF32.F32.PACK_B R19, R19 ;  /* 0x00000013ff13723e */ /* 0x000fe400024050ff */
[----:B------:R-:W-:Y:S01]  /*16ed0*/  ISETP.GT.AND P6, PT, R0, 0x48, P0 ;  /* 0x000000480000780c */ /* 0x000fe200007c4270 */
[----:B------:R-:W-:Y:S01]  /*16ee0*/  FMUL R21, R21, UR11 ;  /* 0x0000000b15157c20 */ /* 0x000fe20008400000 */
[----:B------:R-:W-:-:S04]  /*16ef0*/  FMUL R23, R23, UR11 ;  /* 0x0000000b17177c20 */ /* 0x000fc80008400000 */
[----:B------:R-:W-:Y:S02]  /*16f00*/  F2FP.TF32.F32.PACK_B R21, R21 ;  /* 0x00000015ff15723e */ /* 0x000fe400024050ff */
[----:B------:R-:W-:Y:S01]  /*16f10*/  F2FP.TF32.F32.PACK_B R23, R23 ;  /* 0x00000017ff17723e */ /* 0x000fe200024050ff */
[----:B------:R-:W-:Y:S01]  /*16f20*/  FMUL R217, R217, UR11 ;  /* 0x0000000bd9d97c20 */ /* 0x000fe20008400000 */
[----:B------:R-:W-:Y:S01]  /*16f30*/  FMUL R219, R219, UR11 ;  /* 0x0000000bdbdb7c20 */ /* 0x000fe20008400000 */
[----:B------:R-:W-:-:S03]  /*16f40*/  FMUL R221, R221, UR11 ;  /* 0x0000000bdddd7c20 */ /* 0x000fc60008400000 */
[----:B------:R-:W-:Y:S01]  /*16f50*/  F2FP.TF32.F32.PACK_B R217, R217 ;  /* 0x000000d9ffd9723e */ /* 0x000fe200024050ff */
[----:B------:R-:W-:Y:S01]  /*16f60*/  FMUL R223, R223, UR11 ;  /* 0x0000000bdfdf7c20 */ /* 0x000fe20008400000 */
[----:B------:R-:W-:Y:S02]  /*16f70*/  F2FP.TF32.F32.PACK_B R219, R219 ;  /* 0x000000dbffdb723e */ /* 0x000fe400024050ff */
[----:B------:R-:W-:Y:S02]  /*16f80*/  F2FP.TF32.F32.PACK_B R221, R221 ;  /* 0x000000ddffdd723e */ /* 0x000fe400024050ff */
[----:B------:R-:W-:Y:S01]  /*16f90*/  F2FP.TF32.F32.PACK_B R223, R223 ;  /* 0x000000dfffdf723e */ /* 0x000fe200024050ff */
[----:B--2---:R-:W-:-:S05]  /*16fa0*/  FMUL R6, R6, UR11 ;  /* 0x0000000b06067c20 */ /* 0x004fca0008400000 */
[----:B------:R-:W-:-:S05]  /*16fb0*/  F2FP.TF32.F32.PACK_B R6, R6 ;  /* 0x00000006ff06723e */ /* 0x000fca00024050ff */
[----:B------:R3:W-:Y:S02]  /*16fc0*/  @P3 STG.E desc[UR20][R4.64+0x40], R6 ;  /* 0x0000400604003986 */ /* 0x0007e4000c101914 */
[----:B---3--:R-:W-:-:S05]  /*16fd0*/  FMUL R6, R7, UR11 ;  /* 0x0000000b07067c20 */ /* 0x008fca0008400000 */
[----:B------:R-:W-:-:S05]  /*16fe0*/  F2FP.TF32.F32.PACK_B R6, R6 ;  /* 0x00000006ff06723e */ /* 0x000fca00024050ff */
[----:B------:R-:W-:Y:S01]  /*16ff0*/  @P2 STG.E desc[UR20][R4.64+0x44], R6 ;  /* 0x0000440604002986 */ /* 0x000fe2000c101914 */
[----:B------:R-:W-:Y:S01]  /*17000*/  ISETP.GT.AND P2, PT, R0, 0x18, P1 ;  /* 0x000000180000780c */ /* 0x000fe20000f44270 */
[----:B------:R-:W-:-:S12]  /*17010*/  FMUL R7, R252, UR11 ;  /* 0x0000000bfc077c20 */ /* 0x000fd80008400000 */
[----:B------:R1:W-:Y:S01]  /*17020*/  @P2 STG.E desc[UR20][R2.64+0x60], R9 ;  /* 0x0000600902002986 */ /* 0x0003e2000c101914 */
[C---:B------:R-:W-:Y:S02]  /*17030*/  ISETP.GT.AND P2, PT, R0.reuse, 0x19, P1 ;  /* 0x000000190000780c */ /* 0x040fe40000f44270 */
[----:B------:R-:W-:Y:S02]  /*17040*/  F2FP.TF32.F32.PACK_B R7, R7 ;  /* 0x00000007ff07723e */ /* 0x000fe400024050ff */
[----:B------:R-:W-:-:S09]  /*17050*/  ISETP.GT.AND P3, PT, R0, 0x18, P0 ;  /* 0x000000180000780c */ /* 0x000fd20000764270 */
[----:B------:R2:W-:Y:S01]  /*17060*/  @P2 STG.E desc[UR20][R2.64+0x64], R7 ;  /* 0x0000640702002986 */ /* 0x0005e2000c101914 */
[----:B------:R-:W-:Y:S01]  /*17070*/  ISETP.GT.AND P2, PT, R0, 0x19, P0 ;  /* 0x000000190000780c */ /* 0x000fe20000744270 */
[----:B-1----:R-:W-:-:S05]  /*17080*/  FMUL R9, R251, UR11 ;  /* 0x0000000bfb097c20 */ /* 0x002fca0008400000 */
[----:B------:R-:W-:Y:S01]  /*17090*/  F2FP.TF32.F32.PACK_B R9, R9 ;  /* 0x00000009ff09723e */ /* 0x000fe200024050ff */
[----:B------:R1:W-:Y:S06]  /*170a0*/  @P3 STG.E desc[UR20][R4.64+0x60], R11 ;  /* 0x0000600b04003986 */ /* 0x0003ec000c101914 */
[----:B------:R3:W-:Y:S01]  /*170b0*/  @P2 STG.E desc[UR20][R4.64+0x64], R9 ;  /* 0x0000640904002986 */ /* 0x0007e2000c101914 */
[C---:B------:R-:W-:Y:S02]  /*170c0*/  ISETP.GT.AND P2, PT, R0.reuse, 0x20, P1 ;  /* 0x000000200000780c */ /* 0x040fe40000f44270 */
[----:B------:R-:W-:Y:S01]  /*170d0*/  ISETP.GT.AND P3, PT, R0, 0x20, P0 ;  /* 0x000000200000780c */ /* 0x000fe20000764270 */
[----:B--2---:R-:W-:Y:S01]  /*170e0*/  FMUL R7, R250, UR11 ;  /* 0x0000000bfa077c20 */ /* 0x004fe20008400000 */
[----:B-1----:R-:W-:-:S09]  /*170f0*/  FMUL R11, R249, UR11 ;  /* 0x0000000bf90b7c20 */ /* 0x002fd20008400000 */
[----:B------:R1:W-:Y:S01]  /*17100*/  @P2 STG.E desc[UR20][R2.64+0x80], R13 ;  /* 0x0000800d02002986 */ /* 0x0003e2000c101914 */
[----:B------:R-:W-:Y:S02]  /*17110*/  ISETP.GT.AND P2, PT, R0, 0x21, P1 ;  /* 0x000000210000780c */ /* 0x000fe40000f44270 */
[----:B------:R-:W-:Y:S02]  /*17120*/  F2FP.TF32.F32.PACK_B R7, R7 ;  /* 0x00000007ff07723e */ /* 0x000fe400024050ff */
[----:B------:R-:W-:Y:S01]  /*17130*/  F2FP.TF32.F32.PACK_B R11, R11 ;  /* 0x0000000bff0b723e */ /* 0x000fe200024050ff */
[----:B---3--:R-:W-:-:S08]  /*17140*/  FMUL R9, R248, UR11 ;  /* 0x0000000bf8097c20 */ /* 0x008fd00008400000 */
[----:B------:R2:W-:Y:S01]  /*17150*/  @P2 STG.E desc[UR20][R2.64+0x84], R7 ;  /* 0x0000840702002986 */ /* 0x0005e2000c101914 */
[----:B------:R-:W-:-:S03]  /*17160*/  ISETP.GT.AND P2, PT, R0, 0x21, P0 ;  /* 0x000000210000780c */ /* 0x000fc60000744270 */
[----:B------:R3:W-:Y:S01]  /*17170*/  @P3 STG.E desc[UR20][R4.64+0x80], R11 ;  /* 0x0000800b04003986 */ /* 0x0007e2000c101914 */
[----:B------:R-:W-:Y:S01]  /*17180*/  ISETP.GT.AND P3, PT, R0, 0x28, P1 ;  /* 0x000000280000780c */ /* 0x000fe20000f64270 */
[----:B-1----:R-:W-:Y:S01]  /*17190*/  FMUL R13, R247, UR11 ;  /* 0x0000000bf70d7c20 */ /* 0x002fe20008400000 */
[----:B------:R-:W-:-:S04]  /*171a0*/  F2FP.TF32.F32.PACK_B R9, R9 ;  /* 0x00000009ff09723e */ /* 0x000fc800024050ff */
[----:B------:R-:W-:Y:S01]  /*171b0*/  F2FP.TF32.F32.PACK_B R13, R13 ;  /* 0x0000000dff0d723e */ /* 0x000fe200024050ff */
[----:B--2---:R-:W-:Y:S02]  /*171c0*/  FMUL R7, R246, UR11 ;  /* 0x0000000bf6077c20 */ /* 0x004fe40008400000 */
[----:B------:R1:W-:Y:S01]  /*171d0*/  @P2 STG.E desc[UR20][R4.64+0x84], R9 ;  /* 0x0000840904002986 */ /* 0x0003e2000c101914 */
[C---:B------:R-:W-:Y:S02]  /*171e0*/  ISETP.GT.AND P2, PT, R0.reuse, 0x28, P0 ;  /* 0x000000280000780c */ /* 0x040fe40000744270 */
[----:B------:R-:W-:Y:S01]  /*171f0*/  F2FP.TF32.F32.PACK_B R7, R7 ;  /* 0x00000007ff07723e */ /* 0x000fe200024050ff */
[----:B------:R-:W-:Y:S01]  /*17200*/  @P3 STG.E desc[UR20][R2.64+0xa0], R13 ;  /* 0x0000a00d02003986 */ /* 0x000fe2000c101914 */
[C---:B------:R-:W-:Y:S01]  /*17210*/  ISETP.GT.AND P3, PT, R0.reuse, 0x29, P0 ;  /* 0x000000290000780c */ /* 0x040fe20000764270 */
[----:B---3--:R-:W-:Y:S02]  /*17220*/  FMUL R11, R245, UR11 ;  /* 0x0000000bf50b7c20 */ /* 0x008fe40008400000 */
[----:B------:R2:W-:Y:S01]  /*17230*/  @P4 STG.E desc[UR20][R2.64+0xa4], R7 ;  /* 0x0000a40702004986 */ /* 0x0005e2000c101914 */
[----:B------:R-:W-:Y:S01]  /*17240*/  ISETP.GT.AND P4, PT, R0, 0x30, P1 ;  /* 0x000000300000780c */ /* 0x000fe20000f84270 */
[----:B-1----:R-:W-:Y:S01]  /*17250*/  FMUL R9, R244, UR11 ;  /* 0x0000000bf4097c20 */ /* 0x002fe20008400000 */
[----:B------:R-:W-:-:S04]  /*17260*/  F2FP.TF32.F32.PACK_B R11, R11 ;  /* 0x0000000bff0b723e */ /* 0x000fc800024050ff */
[----:B------:R-:W-:Y:S01]  /*17270*/  F2FP.TF32.F32.PACK_B R9, R9 ;  /* 0x00000009ff09723e */ /* 0x000fe200024050ff */
[----:B------:R1:W-:Y:S01]  /*17280*/  @P2 STG.E desc[UR20][R4.64+0xa0], R11 ;  /* 0x0000a00b04002986 */ /* 0x0003e2000c101914 */
[----:B------:R-:W-:-:S03]  /*17290*/  ISETP.GT.AND P2, PT, R0, 0x30, P0 ;  /* 0x000000300000780c */ /* 0x000fc60000744270 */
[----:B------:R3:W-:Y:S01]  /*172a0*/  @P3 STG.E desc[UR20][R4.64+0xa4], R9 ;  /* 0x0000a40904003986 */ /* 0x0007e2000c101914 */
[C---:B------:R-:W-:Y:S01]  /*172b0*/  ISETP.GT.AND P3, PT, R0.reuse, 0x31, P0 ;  /* 0x000000310000780c */ /* 0x040fe20000764270 */
[----:B--2---:R-:W-:Y:S02]  /*172c0*/  FMUL R7, R243, UR11 ;  /* 0x0000000bf3077c20 */ /* 0x004fe40008400000 */
[----:B------:R2:W-:Y:S01]  /*172d0*/  @P5 STG.E desc[UR20][R2.64+0xc4], R17 ;  /* 0x0000c41102005986 */ /* 0x0005e2000c101914 */
[----:B------:R-:W-:Y:S01]  /*172e0*/  ISETP.GT.AND P5, PT, R0, 0x39, P1 ;  /* 0x000000390000780c */ /* 0x000fe20000fa4270 */
[----:B-1----:R-:W-:Y:S02]  /*172f0*/  FMUL R11, R242, UR11 ;  /* 0x0000000bf20b7c20 */ /* 0x002fe40008400000 */
[----:B------:R-:W-:Y:S01]  /*17300*/  @P4 STG.E desc[UR20][R2.64+0xc0], R15 ;  /* 0x0000c00f02004986 */ /* 0x000fe2000c101914 */
[----:B------:R-:W-:Y:S01]  /*17310*/  ISETP.GT.AND P4, PT, R0, 0x38, P1 ;  /* 0x000000380000780c */ /* 0x000fe20000f84270 */
[----:B------:R-:W-:Y:S01]  /*17320*/  FMUL R13, R241, UR11 ;  /* 0x0000000bf10d7c20 */ /* 0x000fe20008400000 */
[----:B------:R-:W-:-:S02]  /*17330*/  F2FP.TF32.F32.PACK_B R7, R7 ;  /* 0x00000007ff07723e */ /* 0x000fc400024050ff */
[----:B------:R-:W-:Y:S02]  /*17340*/  F2FP.TF32.F32.PACK_B R11, R11 ;  /* 0x0000000bff0b723e */ /* 0x000fe400024050ff */
[----:B------:R-:W-:Y:S01]  /*17350*/  F2FP.TF32.F32.PACK_B R13, R13 ;  /* 0x0000000dff0d723e */ /* 0x000fe200024050ff */
[----:B------:R1:W-:Y:S01]  /*17360*/  @P2 STG.E desc[UR20][R4.64+0xc0], R7 ;  /* 0x0000c00704002986 */ /* 0x0003e2000c101914 */
[----:B------:R-:W-:-:S03]  /*17370*/  ISETP.GT.AND P2, PT, R0, 0x38, P0 ;  /* 0x000000380000780c */ /* 0x000fc60000744270 */
[----:B------:R4:W-:Y:S01]  /*17380*/  @P3 STG.E desc[UR20][R4.64+0xc4], R11 ;  /* 0x0000c40b04003986 */ /* 0x0009e2000c101914 */
[----:B------:R-:W-:Y:S01]  /*17390*/  ISETP.GT.AND P3, PT, R0, 0x39, P0 ;  /* 0x000000390000780c */ /* 0x000fe20000764270 */
[----:B---3--:R-:W-:Y:S02]  /*173a0*/  FMUL R9, R240, UR11 ;  /* 0x0000000bf0097c20 */ /* 0x008fe40008400000 */
[----:B------:R-:W-:Y:S01]  /*173b0*/  @P5 STG.E desc[UR20][R2.64+0xe4], R19 ;  /* 0x0000e41302005986 */ /* 0x000fe2000c101914 */
[C---:B------:R-:W-:Y:S01]  /*173c0*/  ISETP.GT.AND P5, PT, R0.reuse, 0x41, P1 ;  /* 0x000000410000780c */ /* 0x040fe20000fa4270 */
[----:B--2---:R-:W-:Y:S01]  /*173d0*/  FMUL R17, R237, UR11 ;  /* 0x0000000bed117c20 */ /* 0x004fe20008400000 */
[----:B-1----:R-:W-:Y:S01]  /*173e0*/  FMUL R7, R239, UR11 ;  /* 0x0000000bef077c20 */ /* 0x002fe20008400000 */
[----:B------:R1:W-:Y:S01]  /*173f0*/  @P4 STG.E desc[UR20][R2.64+0xe0], R13 ;  /* 0x0000e00d02004986 */ /* 0x0003e2000c101914 */
[----:B------:R-:W-:Y:S01]  /*17400*/  ISETP.GT.AND P4, PT, R0, 0x40, P1 ;  /* 0x000000400000780c */ /* 0x000fe20000f84270 */
[----:B------:R-:W-:Y:S01]  /*17410*/  FMUL R15, R238, UR11 ;  /* 0x0000000bee0f7c20 */ /* 0x000fe20008400000 */
[----:B------:R-:W-:-:S02]  /*17420*/  F2FP.TF32.F32.PACK_B R9, R9 ;  /* 0x00000009ff09723e */ /* 0x000fc400024050ff */
[----:B------:R-:W-:Y:S02]  /*17430*/  F2FP.TF32.F32.PACK_B R7, R7 ;  /* 0x00000007ff07723e */ /* 0x000fe400024050ff */
[----:B------:R-:W-:Y:S01]  /*17440*/  F2FP.TF32.F32.PACK_B R17, R17 ;  /* 0x00000011ff11723e */ /* 0x000fe200024050ff */
[----:B------:R2:W-:Y:S01]  /*17450*/  @P2 STG.E desc[UR20][R4.64+0xe0], R9 ;  /* 0x0000e00904002986 */ /* 0x0005e2000c101914 */
[----:B------:R-:W-:Y:S02]  /*17460*/  F2FP.TF32.F32.PACK_B R15, R15 ;  /* 0x0000000fff0f723e */ /* 0x000fe400024050ff */
[C---:B------:R-:W-:Y:S01]  /*17470*/  ISETP.GT.AND P2, PT, R0.reuse, 0x40, P0 ;  /* 0x000000400000780c */ /* 0x040fe20000744270 */
[----:B------:R3:W-:Y:S01]  /*17480*/  @P3 STG.E desc[UR20][R4.64+0xe4], R7 ;  /* 0x0000e40704003986 */ /* 0x0007e2000c101914 */
[----:B------:R-:W-:Y:S01]  /*17490*/  ISETP.GT.AND P3, PT, R0, 0x41, P0 ;  /* 0x000000410000780c */ /* 0x000fe20000764270 */
[----:B----4-:R-:W-:Y:S02]  /*174a0*/  FMUL R11, R236, UR11 ;  /* 0x0000000bec0b7c20 */ /* 0x010fe40008400000 */
[----:B------:R-:W-:Y:S01]  /*174b0*/  @P5 STG.E desc[UR20][R2.64+0x104], R17 ;  /* 0x0001041102005986 */ /* 0x000fe2000c101914 */
[C---:B------:R-:W-:Y:S01]  /*174c0*/  ISETP.GT.AND P5, PT, R0.reuse, 0x49, P1 ;  /* 0x000000490000780c */ /* 0x040fe20000fa4270 */
[----:B-1----:R-:W-:Y:S01]  /*174d0*/  FMUL R13, R235, UR11 ;  /* 0x0000000beb0d7c20 */ /* 0x002fe20008400000 */
[----:B------:R-:W-:Y:S01]  /*174e0*/  FMUL R19, R233, UR11 ;  /* 0x0000000be9137c20 */ /* 0x000fe20008400000 */
[----:B------:R1:W-:Y:S01]  /*174f0*/  @P4 STG.E desc[UR20][R2.64+0x100], R15 ;  /* 0x0001000f02004986 */ /* 0x0003e2000c101914 */
[----:B------:R-:W-:Y:S01]  /*17500*/  ISETP.GT.AND P4, PT, R0, 0x48, P1 ;  /* 0x000000480000780c */ /* 0x000fe20000f84270 */
[----:B--2---:R-:W-:Y:S01]  /*17510*/  FMUL R9, R234, UR11 ;  /* 0x0000000bea097c20 */ /* 0x004fe20008400000 */
[----:B------:R-:W-:Y:S01]  /*17520*/  F2FP.TF32.F32.PACK_B R11, R11 ;  /* 0x0000000bff0b723e */ /* 0x000fe200024050ff */
[----:B---3--:R-:W-:Y:S01]  /*17530*/  FMUL R7, R232, UR11 ;  /* 0x0000000be8077c20 */ /* 0x008fe20008400000 */
[----:B------:R-:W-:-:S02]  /*17540*/  F2FP.TF32.F32.PACK_B R13, R13 ;  /* 0x0000000dff0d723e */ /* 0x000fc400024050ff */
[----:B------:R-:W-:Y:S01]  /*17550*/  F2FP.TF32.F32.PACK_B R19, R19 ;  /* 0x00000013ff13723e */ /* 0x000fe200024050ff */
[----:B------:R2:W-:Y:S01]  /*17560*/  @P2 STG.E desc[UR20][R4.64+0x100], R11 ;  /* 0x0001000b04002986 */ /* 0x0005e2000c101914 */
[----:B------:R-:W-:Y:S02]  /*17570*/  F2FP.TF32.F32.PACK_B R9, R9 ;  /* 0x00000009ff09723e */ /* 0x000fe400024050ff */
[----:B------:R-:W-:Y:S01]  /*17580*/  F2FP.TF32.F32.PACK_B R7, R7 ;  /* 0x00000007ff07723e */ /* 0x000fe200024050ff */
[----:B------:R3:W-:Y:S01]  /*17590*/  @P3 STG.E desc[UR20][R4.64+0x104], R13 ;  /* 0x0001040d04003986 */ /* 0x0007e2000c101914 */
[----:B------:R-:W-:-:S03]  /*175a0*/  ISETP.GT.AND P2, PT, R0, 0x49, P0 ;  /* 0x000000490000780c */ /* 0x000fc60000744270 */
[----:B------:R-:W-:Y:S01]  /*175b0*/  @P5 STG.E desc[UR20][R2.64+0x124], R19 ;  /* 0x0001241302005986 */ /* 0x000fe2000c101914 */
[----:B------:R-:W-:Y:S01]  /*175c0*/  ISETP.GT.AND P5, PT, R0, 0x50, P1 ;  /* 0x000000500000780c */ /* 0x000fe20000fa4270 */
[----:B-1----:R-:W-:Y:S02]  /*175d0*/  FMUL R15, R231, UR11 ;  /* 0x0000000be70f7c20 */ /* 0x002fe40008400000 */
[----:B------:R1:W-:Y:S01]  /*175e0*/  @P4 STG.E desc[UR20][R2.64+0x120], R9 ;  /* 0x0001200902004986 */ /* 0x0003e2000c101914 */
[----:B--2---:R-:W-:Y:S01]  /*175f0*/  FMUL R11, R230, UR11 ;  /* 0x0000000be60b7c20 */ /* 0x004fe20008400000 */
[C---:B------:R-:W-:Y:S02]  /*17600*/  ISETP.GT.AND P3, PT, R0.reuse, 0x50, P0 ;  /* 0x000000500000780c */ /* 0x040fe40000764270 */
[----:B------:R2:W-:Y:S01]  /*17610*/  @P6 STG.E desc[UR20][R4.64+0x120], R7 ;  /* 0x0001200704006986 */ /* 0x0005e2000c101914 */
[----:B------:R-:W-:Y:S01]  /*17620*/  ISETP.GT.AND P6, PT, R0, 0x51, P1 ;  /* 0x000000510000780c */ /* 0x000fe20000fc4270 */
[----:B------:R-:W-:Y:S01]  /*17630*/  FMUL R17, R229, UR11 ;  /* 0x0000000be5117c20 */ /* 0x000fe20008400000 */
[----:B------:R-:W-:-:S02]  /*17640*/  F2FP.TF32.F32.PACK_B R15, R15 ;  /* 0x0000000fff0f723e */ /* 0x000fc400024050ff */
[----:B------:R-:W-:Y:S02]  /*17650*/  F2FP.TF32.F32.PACK_B R11, R11 ;  /* 0x0000000bff0b723e */ /* 0x000fe400024050ff */
[C---:B------:R-:W-:Y:S01]  /*17660*/  ISETP.GT.AND P4, PT, R0.reuse, 0x51, P0 ;  /* 0x000000510000780c */ /* 0x040fe20000784270 */
[----:B------:R-:W-:Y:S01]  /*17670*/  @P2 STG.E desc[UR20][R4.64+0x124], R15 ;  /* 0x0001240f04002986 */ /* 0x000fe2000c101914 */
[----:B------:R-:W-:Y:S02]  /*17680*/  F2FP.TF32.F32.PACK_B R17, R17 ;  /* 0x00000011ff11723e */ /* 0x000fe400024050ff */
[C---:B------:R-:W-:Y:S01]  /*17690*/  ISETP.GT.AND P2, PT, R0.reuse, 0x58, P1 ;  /* 0x000000580000780c */ /* 0x040fe20000f44270 */
[----:B------:R-:W-:Y:S01]  /*176a0*/  @P5 STG.E desc[UR20][R2.64+0x140], R11 ;  /* 0x0001400b02005986 */ /* 0x000fe2000c101914 */
[----:B------:R-:W-:Y:S01]  /*176b0*/  ISETP.GT.AND P5, PT, R0, 0x59, P1 ;  /* 0x000000590000780c */ /* 0x000fe20000fa4270 */
[----:B---3--:R-:W-:Y:S01]  /*176c0*/  FMUL R13, R228, UR11 ;  /* 0x0000000be40d7c20 */ /* 0x008fe20008400000 */
[----:B-1----:R-:W-:Y:S01]  /*176d0*/  FMUL R9, R227, UR11 ;  /* 0x0000000be3097c20 */ /* 0x002fe20008400000 */
[----:B------:R-:W-:Y:S01]  /*176e0*/  @P6 STG.E desc[UR20][R2.64+0x144], R17 ;  /* 0x0001441102006986 */ /* 0x000fe2000c101914 */
[----:B------:R-:W-:-:S03]  /*176f0*/  ISETP.GT.AND P6, PT, R0, 0x58, P0 ;  /* 0x000000580000780c */ /* 0x000fc600007c4270 */
[----:B------:R-:W-:Y:S01]  /*17700*/  @P3 STG.E desc[UR20][R4.64+0x140], R21 ;  /* 0x0001401504003986 */ /* 0x000fe2000c101914 */
[----:B------:R-:W-:Y:S02]  /*17710*/  ISETP.GT.AND P3, PT, R0, 0x59, P0 ;  /* 0x000000590000780c */ /* 0x000fe40000764270 */
[----:B------:R-:W-:Y:S01]  /*17720*/  F2FP.TF32.F32.PACK_B R13, R13 ;  /* 0x0000000dff0d723e */ /* 0x000fe200024050ff */
[----:B------:R-:W-:Y:S01]  /*17730*/  FMUL R19, R226, UR11 ;  /* 0x0000000be2137c20 */ /* 0x000fe20008400000 */
[----:B------:R-:W-:Y:S01]  /*17740*/  F2FP.TF32.F32.PACK_B R9, R9 ;  /* 0x00000009ff09723e */ /* 0x000fe200024050ff */
[----:B------:R-:W-:Y:S01]  /*17750*/  @P4 STG.E desc[UR20][R4.64+0x144], R23 ;  /* 0x0001441704004986 */ /* 0x000fe2000c101914 */
[----:B------:R-:W-:-:S03]  /*17760*/  ISETP.GT.AND P4, PT, R0, 0x60, P1 ;  /* 0x000000600000780c */ /* 0x000fc60000f84270 */
[----:B------:R-:W-:Y:S01]  /*17770*/  @P2 STG.E desc[UR20][R2.64+0x160], R13 ;  /* 0x0001600d02002986 */ /* 0x000fe2000c101914 */
[C---:B------:R-:W-:Y:S02]  /*17780*/  ISETP.GT.AND P2, PT, R0.reuse, 0x61, P1 ;  /* 0x000000610000780c */ /* 0x040fe40000f44270 */
[----:B------:R-:W-:Y:S01]  /*17790*/  F2FP.TF32.F32.PACK_B R19, R19 ;  /* 0x00000013ff13723e */ /* 0x000fe200024050ff */
[----:B------:R1:W-:Y:S01]  /*177a0*/  @P5 STG.E desc[UR20][R2.64+0x164], R9 ;  /* 0x0001640902005986 */ /* 0x0003e2000c101914 */
[----:B------:R-:W-:-:S03]  /*177b0*/  ISETP.GT.AND P5, PT, R0, 0x60, P0 ;  /* 0x000000600000780c */ /* 0x000fc600007a4270 */
[----:B------:R-:W-:Y:S01]  /*177c0*/  @P6 STG.E desc[UR20][R4.64+0x160], R217 ;  /* 0x000160d904006986 */ /* 0x000fe2000c101914 */
[----:B------:R-:W-:-:S03]  /*177d0*/  ISETP.GT.AND P6, PT, R0, 0x61, P0 ;  /* 0x000000610000780c */ /* 0x000fc600007c4270 */
[----:B------:R-:W-:Y:S01]  /*177e0*/  @P3 STG.E desc[UR20][R4.64+0x164], R19 ;  /* 0x0001641304003986 */ /* 0x000fe2000c101914 */
[----:B------:R-:W-:Y:S01]  /*177f0*/  ISETP.GT.AND P3, PT, R0, 0x69, P1 ;  /* 0x000000690000780c */ /* 0x000fe20000f64270 */
[----:B--2---:R-:W-:Y:S01]  /*17800*/  FMUL R7, R225, UR11 ;  /* 0x0000000be1077c20 */ /* 0x004fe20008400000 */
[----:B------:R-:W-:Y:S01]  /*17810*/  FMUL R227, R222, UR11 ;  /* 0x0000000bdee37c20 */ /* 0x000fe20008400000 */
[----:B------:R-:W-:Y:S01]  /*17820*/  @P4 STG.E desc[UR20][R2.64+0x180], R219 ;  /* 0x000180db02004986 */ /* 0x000fe2000c101914 */
[C---:B------:R-:W-:Y:S02]  /*17830*/  ISETP.GT.AND P4, PT, R0.reuse, 0x68, P1 ;  /* 0x000000680000780c */ /* 0x040fe40000f84270 */
[----:B------:R-:W-:Y:S01]  /*17840*/  F2FP.TF32.F32.PACK_B R7, R7 ;  /* 0x00000007ff07723e */ /* 0x000fe200024050ff */
[----:B------:R-:W-:Y:S01]  /*17850*/  @P2 STG.E desc[UR20][R2.64+0x184], R221 ;  /* 0x000184dd02002986 */ /* 0x000fe2000c101914 */
[----:B------:R-:W-:Y:S01]  /*17860*/  ISETP.GT.AND P2, PT, R0, 0x68, P0 ;  /* 0x000000680000780c */ /* 0x000fe20000744270 */
[----:B------:R-:W-:Y:S01]  /*17870*/  FMUL R225, R224, UR11 ;  /* 0x0000000be0e17c20 */ /* 0x000fe20008400000 */
[----:B------:R-:W-:Y:S01]  /*17880*/  F2FP.TF32.F32.PACK_B R227, R227 ;  /* 0x000000e3ffe3723e */ /* 0x000fe200024050ff */
[----:B------:R-:W-:Y:S01]  /*17890*/  @P5 STG.E desc[UR20][R4.64+0x180], R223 ;  /* 0x000180df04005986 */ /* 0x000fe2000c101914 */
[----:B------:R-:W-:Y:S01]  /*178a0*/  ISETP.GT.AND P5, PT, R0, 0x69, P0 ;  /* 0x000000690000780c */ /* 0x000fe200007a4270 */
[----:B------:R-:W-:Y:S01]  /*178b0*/  FMUL R229, R220, UR11 ;  /* 0x0000000bdce57c20 */ /* 0x000fe20008400000 */
[----:B------:R-:W-:Y:S01]  /*178c0*/  FMUL R231, R218, UR11 ;  /* 0x0000000bdae77c20 */ /* 0x000fe20008400000 */
[----:B------:R2:W-:Y:S01]  /*178d0*/  @P6 STG.E desc[UR20][R4.64+0x184], R7 ;  /* 0x0001840704006986 */ /* 0x0005e2000c101914 */
[----:B------:R-:W-:-:S03]  /*178e0*/  F2FP.TF32.F32.PACK_B R225, R225 ;  /* 0x000000e1ffe1723e */ /* 0x000fc600024050ff */
        /* <DEDUP_REMOVED lines=8> */
[----:B------:R-:W-:Y:S01]  /*17970*/  ISETP.GT.AND P2, PT, R0, 0x70, P0 ;  /* 0x000000700000780c */ /* 0x000fe20000744270 */
[----:B------:R-:W-:Y:S01]  /*17980*/  FMUL R233, R216, UR11 ;  /* 0x0000000bd8e97c20 */ /* 0x000fe20008400000 */
[----:B------:R-:W-:Y:S01]  /*17990*/  F2FP.TF32.F32.PACK_B R235, R235 ;  /* 0x000000ebffeb723e */ /* 0x000fe200024050ff */
[----:B------:R-:W-:Y:S01]  /*179a0*/  @P5 STG.E desc[UR20][R4.64+0x1a4], R231 ;  /* 0x0001a4e704005986 */ /* 0x000fe2000c101914 */
[C---:B------:R-:W-:Y:S02]  /*179b0*/  ISETP.GT.AND P4, PT, R0.reuse, 0x71, P0 ;  /* 0x000000710000780c */ /* 0x040fe40000784270 */
[----:B------:R-:W-:Y:S01]  /*179c0*/  ISETP.GT.AND P5, PT, R0, 0x78, P1 ;  /* 0x000000780000780c */ /* 0x000fe20000fa4270 */
[----:B------:R-:W-:Y:S01]  /*179d0*/  FMUL R237, R20, UR11 ;  /* 0x0000000b14ed7c20 */ /* 0x000fe20008400000 */
[----:B------:R-:W-:Y:S01]  /*179e0*/  ISETP.GT.AND P1, PT, R0, 0x79, P1 ;  /* 0x000000790000780c */ /* 0x000fe20000f24270 */
[----:B------:R-:W-:Y:S01]  /*179f0*/  FMUL R239, R18, UR11 ;  /* 0x0000000b12ef7c20 */ /* 0x000fe20008400000 */
[----:B------:R-:W-:Y:S01]  /*17a00*/  FMUL R243, R12, UR11 ;  /* 0x0000000b0cf37c20 */ /* 0x000fe20008400000 */
[----:B------:R-:W-:Y:S01]  /*17a10*/  @P3 STG.E desc[UR20][R2.64+0x1c4], R235 ;  /* 0x0001c4eb02003986 */ /* 0x000fe2000c101914 */
[----:B------:R-:W-:-:S02]  /*17a20*/  F2FP.TF32.F32.PACK_B R233, R233 ;  /* 0x000000e9ffe9723e */ /* 0x000fc400024050ff */
[----:B------:R-:W-:Y:S01]  /*17a30*/  ISETP.GT.AND P3, PT, R0, 0x78, P0 ;  /* 0x000000780000780c */ /* 0x000fe20000764270 */
[----:B------:R-:W-:Y:S01]  /*17a40*/  FMUL R241, R16, UR11 ;  /* 0x0000000b10f17c20 */ /* 0x000fe20008400000 */
[----:B------:R-:W-:Y:S01]  /*17a50*/  F2FP.TF32.F32.PACK_B R237, R237 ;  /* 0x000000edffed723e */ /* 0x000fe200024050ff */
[----:B------:R-:W-:Y:S01]  /*17a60*/  FMUL R245, R10, UR11 ;  /* 0x0000000b0af57c20 */ /* 0x000fe20008400000 */
[----:B------:R-:W-:Y:S02]  /*17a70*/  F2FP.TF32.F32.PACK_B R239, R239 ;  /* 0x000000efffef723e */ /* 0x000fe400024050ff */
[----:B------:R-:W-:Y:S01]  /*17a80*/  F2FP.TF32.F32.PACK_B R243, R243 ;  /* 0x000000f3fff3723e */ /* 0x000fe200024050ff */
[----:B------:R-:W-:Y:S01]  /*17a90*/  @P6 STG.E desc[UR20][R2.64+0x1c0], R233 ;  /* 0x0001c0e902006986 */ /* 0x000fe2000c101914 */
[----:B------:R-:W-:Y:S01]  /*17aa0*/  F2FP.TF32.F32.PACK_B R241, R241 ;  /* 0x000000f1fff1723e */ /* 0x000fe200024050ff */
[----:B------:R-:W-:Y:S02]  /*17ab0*/  USHF.L.U32 UR6, UR12, 0x6, URZ ;  /* 0x000000060c067899 */ /* 0x000fe4000800063f */
[----:B------:R-:W-:Y:S01]  /*17ac0*/  @P2 STG.E desc[UR20][R4.64+0x1c0], R237 ;  /* 0x0001c0ed04002986 */ /* 0x000fe2000c101914 */
[----:B------:R-:W-:-:S03]  /*17ad0*/  F2FP.TF32.F32.PACK_B R245, R245 ;  /* 0x000000f5fff5723e */ /* 0x000fc600024050ff */
[----:B------:R-:W-:Y:S01]  /*17ae0*/  @P4 STG.E desc[UR20][R4.64+0x1c4], R239 ;  /* 0x0001c4ef04004986 */ /* 0x000fe2000c101914 */
[----:B------:R-:W-:-:S03]  /*17af0*/  USHF.L.U64.HI UR7, UR12, 0x6, UR13 ;  /* 0x000000060c077899 */ /* 0x000fc6000801020d */
[----:B------:R-:W-:Y:S01]  /*17b00*/  @P1 STG.E desc[UR20][R2.64+0x1e4], R243 ;  /* 0x0001e4f302001986 */ /* 0x000fe2000c101914 */
[----:B------:R-:W-:Y:S01]  /*17b10*/  ISETP.GT.AND P1, PT, R14, 0x40, PT ;  /* 0x000000400e00780c */ /* 0x000fe20003f24270 */
[----:B------:R-:W-:Y:S01]  /*17b20*/  USHF.L.U32 UR10, UR6, 0x2, URZ ;  /* 0x00000002060a7899 */ /* 0x000fe2000800063f */
[C---:B------:R-:W-:Y:S01]  /*17b30*/  ISETP.GT.AND P2, PT, R0.reuse, 0x79, P0 ;  /* 0x000000790000780c */ /* 0x040fe20000744270 */
[----:B------:R-:W-:Y:S01]  /*17b40*/  @P5 STG.E desc[UR20][R2.64+0x1e0], R241 ;  /* 0x0001e0f102005986 */ /* 0x000fe2000c101914 */
[----:B------:R-:W-:Y:S01]  /*17b50*/  ISETP.GT.AND P5, PT, R0, 0x1, P1 ;  /* 0x000000010000780c */ /* 0x000fe20000fa4270 */
[----:B------:R-:W-:Y:S02]  /*17b60*/  FMUL R8, R8, UR11 ;  /* 0x0000000b08087c20 */ /* 0x000fe40008400000 */
[----:B------:R-:W-:Y:S01]  /*17b70*/  @P3 STG.E desc[UR20][R4.64+0x1e0], R245 ;  /* 0x0001e0f504003986 */ /* 0x000fe2000c101914 */
[----:B------:R-:W-:Y:S01]  /*17b80*/  ISETP.GT.AND P3, PT, R0, RZ, P1 ;  /* 0x000000ff0000720c */ /* 0x000fe20000f64270 */
[----:B------:R-:W-:Y:S01]  /*17b90*/  USHF.L.U64.HI UR6, UR6, 0x2, UR7 ;  /* 0x0000000206067899 */ /* 0x000fe20008010207 */
[----:B------:R-:W-:Y:S01]  /*17ba0*/  FMUL R153, R153, UR11 ;  /* 0x0000000b99997c20 */ /* 0x000fe20008400000 */
[----:B-1----:R-:W-:Y:S01]  /*17bb0*/  FMUL R9, R152, UR11 ;  /* 0x0000000b98097c20 */ /* 0x002fe20008400000 */
[----:B------:R-:W-:-:S02]  /*17bc0*/  IADD3 R6, P4, R2, UR10, RZ ;  /* 0x0000000a02067c10 */ /* 0x000fc4000ff9e0ff */
[----:B------:R-:W-:Y:S02]  /*17bd0*/  F2FP.TF32.F32.PACK_B R8, R8 ;  /* 0x00000008ff08723e */ /* 0x000fe400024050ff */
[----:B--2---:R-:W-:Y:S02]  /*17be0*/  IADD3.X R7, R3, UR6, RZ, P4, !PT ;  /* 0x0000000603077c10 */ /* 0x004fe4000a7fe4ff */
[----:B------:R-:W-:Y:S02]  /*17bf0*/  F2FP.TF32.F32.PACK_B R153, R153 ;  /* 0x00000099ff99723e */ /* 0x000fe400024050ff */
[----:B------:R-:W-:Y:S02]  /*17c00*/  ISETP.GT.AND P0, PT, R14, 0x48, PT ;  /* 0x000000480e00780c */ /* 0x000fe40003f04270 */
[----:B------:R-:W-:Y:S01]  /*17c10*/  F2FP.TF32.F32.PACK_B R9, R9 ;  /* 0x00000009ff09723e */ /* 0x000fe200024050ff */
[----:B------:R1:W-:Y:S01]  /*17c20*/  @P2 STG.E desc[UR20][R4.64+0x1e4], R8 ;  /* 0x0001e40804002986 */ /* 0x0003e2000c101914 */
[----:B------:R-:W-:-:S03]  /*17c30*/  ISETP.GT.AND P2, PT, R0, RZ, P0 ;  /* 0x000000ff0000720c */ /* 0x000fc60000744270 */
[----:B------:R-:W-:Y:S01]  /*17c40*/  @P5 STG.E desc[UR20][R6.64+0x4], R153 ;  /* 0x0000049906005986 */ /* 0x000fe2000c101914 */
[----:B------:R-:W-:Y:S01]  /*17c50*/  ISETP.GT.AND P5, PT, R0, 0x1, P0 ;  /* 0x000000010000780c */ /* 0x000fe200007a4270 */
[----:B------:R-:W-:Y:S02]  /*17c60*/  FMUL R13, R154, UR11 ;  /* 0x0000000b9a0d7c20 */ /* 0x000fe40008400000 */
[----:B------:R2:W-:Y:S01]  /*17c70*/  @P3 STG.E desc[UR20][R6.64], R9 ;  /* 0x0000000906003986 */ /* 0x0005e2000c101914 */
[----:B------:R-:W-:Y:S01]  /*17c80*/  ISETP.GT.AND P3, PT, R0, 0x9, P1 ;  /* 0x000000090000780c */ /* 0x000fe20000f64270 */
[----:B------:R-:W-:Y:S01]  /*17c90*/  FMUL R155, R155, UR11 ;  /* 0x0000000b9b9b7c20 */ /* 0x000fe20008400000 */
[----:B------:R-:W-:Y:S01]  /*17ca0*/  IADD3 R10, P4, R6, UR9, RZ ;  /* 0x00000009060a7c10 */ /* 0x000fe2000ff9e0ff */
[----:B------:R-:W-:Y:S01]  /*17cb0*/  FMUL R157, R157, UR11 ;  /* 0x0000000b9d9d7c20 */ /* 0x000fe20008400000 */
[----:B------:R-:W-:Y:S02]  /*17cc0*/  F2FP.TF32.F32.PACK_B R13, R13 ;  /* 0x0000000dff0d723e */ /* 0x000fe400024050ff */
[----:B------:R-:W-:-:S02]  /*17cd0*/  IADD3.X R11, R7, UR8, RZ, P4, !PT ;  /* 0x00000008070b7c10 */ /* 0x000fc4000a7fe4ff */
[----:B------:R-:W-:Y:S01]  /*17ce0*/  F2FP.TF32.F32.PACK_B R155, R155 ;  /* 0x0000009bff9b723e */ /* 0x000fe200024050ff */
[----:B-1----:R-:W-:Y:S01]  /*17cf0*/  IMAD.U32 R5, RZ, RZ, UR9 ;  /* 0x00000009ff057e24 */ /* 0x002fe2000f8e00ff */
[----:B------:R-:W-:Y:S01]  /*17d00*/  F2FP.TF32.F32.PACK_B R157, R157 ;  /* 0x0000009dff9d723e */ /* 0x000fe200024050ff */
[----:B------:R-:W-:Y:S01]  /*17d10*/  @P2 STG.E desc[UR20][R10.64], R13 ;  /* 0x0000000d0a002986 */ /* 0x000fe2000c101914 */
[----:B------:R-:W-:Y:S01]  /*17d20*/  ISETP.GT.AND P6, PT, R0, 0x8, P1 ;  /* 0x000000080000780c */ /* 0x000fe20000fc4270 */
[----:B------:R-:W-:Y:S02]  /*17d30*/  IMAD.U32 R17, RZ, RZ, UR8 ;  /* 0x00000008ff117e24 */ /* 0x000fe4000f8e00ff */
[----:B------:R1:W-:Y:S01]  /*17d40*/  @P5 STG.E desc[UR20][R10.64+0x4], R155 ;  /* 0x0000049b0a005986 */ /* 0x0003e2000c101914 */
[----:B------:R-:W-:Y:S01]  /*17d50*/  FMUL R15, R156, UR11 ;  /* 0x0000000b9c0f7c20 */ /* 0x000fe20008400000 */
[----:B------:R-:W-:Y:S02]  /*17d60*/  ISETP.GT.AND P4, PT, R0, 0x8, P0 ;  /* 0x000000080000780c */ /* 0x000fe40000784270 */
[----:B------:R-:W-:Y:S01]  /*17d70*/  @P3 STG.E desc[UR20][R6.64+0x24], R157 ;  /* 0x0000249d06003986 */ /* 0x000fe2000c101914 */
[----:B------:R-:W-:Y:S01]  /*17d80*/  IADD3 R4, P3, P5, R5, UR10, R2 ;  /* 0x0000000a05047c10 */ /* 0x000fe2000fd7e002 */
[----:B--2---:R-:W-:Y:S01]  /*17d90*/  FMUL R9, R158, UR11 ;  /* 0x0000000b9e097c20 */ /* 0x004fe20008400000 */
[----:B------:R-:W-:-:S02]  /*17da0*/  ISETP.GT.AND P2, PT, R0, 0x9, P0 ;  /* 0x000000090000780c */ /* 0x000fc40000744270 */
[----:B------:R-:W-:Y:S02]  /*17db0*/  IADD3.X R5, R17, UR6, R3, P3, P5 ;  /* 0x0000000611057c10 */ /* 0x000fe40009fea403 */
[----:B------:R-:W-:Y:S01]  /*17dc0*/  ISETP.GT.AND P5, PT, R0, 0x10, P1 ;  /* 0x000000100000780c */ /* 0x000fe20000fa4270 */
[----:B------:R-:W-:Y:S01]  /*17dd0*/  FMUL R159, R159, UR11 ;  /* 0x0000000b9f9f7c20 */ /* 0x000fe20008400000 */
[----:B------:R-:W-:Y:S01]  /*17de0*/  F2FP.TF32.F32.PACK_B R15, R15 ;  /* 0x0000000fff0f723e */ /* 0x000fe200024050ff */
[----:B-1----:R-:W-:Y:S01]  /*17df0*/  FMUL R11, R160, UR11 ;  /* 0x0000000ba00b7c20 */ /* 0x002fe20008400000 */
[----:B------:R-:W-:Y:S02]  /*17e00*/  F2FP.TF32.F32.PACK_B R9, R9 ;  /* 0x00000009ff09723e */ /* 0x000fe400024050ff */
[----:B------:R-:W-:Y:S01]  /*17e10*/  F2FP.TF32.F32.PACK_B R159, R159 ;  /* 0x0000009fff9f723e */ /* 0x000fe200024050ff */
[----:B------:R-:W-:Y:S01]  /*17e20*/  @P6 STG.E desc[UR20][R6.64+0x20], R15 ;  /* 0x0000200f06006986 */ /* 0x000fe2000c101914 */
[----:B------:R-:W-:-:S02]  /*17e30*/  ISETP.GT.AND P6, PT, R0, 0x11, P1 ;  /* 0x000000110000780c */ /* 0x000fc40000fc4270 */
[----:B------:R-:W-:Y:S01]  /*17e40*/  F2FP.TF32.F32.PACK_B R11, R11 ;  /* 0x0000000bff0b723e */ /* 0x000fe200024050ff */
[----:B------:R1:W-:Y:S01]  /*17e50*/  @P4 STG.E desc[UR20][R4.64+0x20], R9 ;  /* 0x0000200904004986 */ /* 0x0003e2000c101914 */
[C---:B------:R-:W-:Y:S01]  /*17e60*/  ISETP.GT.AND P3, PT, R0.reuse, 0x10, P0 ;  /* 0x000000100000780c */ /* 0x040fe20000764270 */
[----:B------:R-:W-:Y:S01]  /*17e70*/  FMUL R161, R161, UR11 ;  /* 0x0000000ba1a17c20 */ /* 0x000fe20008400000 */
[----:B------:R-:W-:Y:S01]  /*17e80*/  ISETP.GT.AND P4, PT, R0, 0x11, P0 ;  /* 0x000000110000780c */ /* 0x000fe20000784270 */
[----:B------:R-:W-:Y:S01]  /*17e90*/  @P2 STG.E desc[UR20][R4.64+0x24], R159 ;  /* 0x0000249f04002986 */ /* 0x000fe2000c101914 */
[----:B------:R-:W-:Y:S01]  /*17ea0*/  FMUL R13, R162, UR11 ;  /* 0x0000000ba20d7c20 */ /* 0x000fe20008400000 */
[----:B------:R-:W-:Y:S02]  /*17eb0*/  FMUL R163, R163, UR11 ;  /* 0x0000000ba3a37c20 */ /* 0x000fe40008400000 */
[----:B------:R2:W-:Y:S01]  /*17ec0*/  @P5 STG.E desc[UR20][R6.64+0x40], R11 ;  /* 0x0000400b06005986 */ /* 0x0005e2000c101914 */
[----:B------:R-:W-:-:S02]  /*17ed0*/  ISETP.GT.AND P5, PT, R0, 0x18, P1 ;  /* 0x000000180000780c */ /* 0x000fc40000fa4270 */
[----:B------:R-:W-:Y:S01]  /*17ee0*/  F2FP.TF32.F32.PACK_B R161, R161 ;  /* 0x000000a1ffa1723e */ /* 0x000fe200024050ff */
[----:B-1----:R-:W-:Y:S01]  /*17ef0*/  FMUL R9, R164, UR11 ;  /* 0x0000000ba4097c20 */ /* 0x002fe20008400000 */
[----:B------:R-:W-:Y:S02]  /*17f00*/  F2FP.TF32.F32.PACK_B R13, R13 ;  /* 0x0000000dff0d723e */ /* 0x000fe400024050ff */
[----:B------:R-:W-:Y:S01]  /*17f10*/  F2FP.TF32.F32.PACK_B R163, R163 ;  /* 0x000000a3ffa3723e */ /* 0x000fe200024050ff */
[----:B------:R-:W-:Y:S01]  /*17f20*/  @P6 STG.E desc[UR20][R6.64+0x44], R161 ;  /* 0x000044a106006986 */ /* 0x000fe2000c101914 */
[C---:B------:R-:W-:Y:S02]  /*17f30*/  ISETP.GT.AND P6, PT, R0.reuse, 0x19, P1 ;  /* 0x000000190000780c */ /* 0x040fe40000fc4270 */
[----:B------:R-:W-:Y:S01]  /*17f40*/  F2FP.TF32.F32.PACK_B R9, R9 ;  /* 0x00000009ff09723e */ /* 0x000fe200024050ff */
[----:B------:R1:W-:Y:S01]  /*17f50*/  @P3 STG.E desc[UR20][R4.64+0x40], R13 ;  /* 0x0000400d04003986 */ /* 0x0003e2000c101914 */
[C---:B------:R-:W-:Y:S01]  /*17f60*/  ISETP.GT.AND P2, PT, R0.reuse, 0x18, P0 ;  /* 0x000000180000780c */ /* 0x040fe20000744270 */
[----:B------:R-:W-:Y:S01]  /*17f70*/  FMUL R165, R165, UR11 ;  /* 0x0000000ba5a57c20 */ /* 0x000fe20008400000 */
[C---:B------:R-:W-:Y:S01]  /*17f80*/  ISETP.GT.AND P3, PT, R0.reuse, 0x19, P0 ;  /* 0x000000190000780c */ /* 0x040fe20000764270 */
[----:B------:R-:W-:Y:S01]  /*17f90*/  @P4 STG.E desc[UR20][R4.64+0x44], R163 ;  /* 0x000044a304004986 */ /* 0x000fe2000c101914 */
[----:B------:R-:W-:Y:S01]  /*17fa0*/  ISETP.GT.AND P4, PT, R0, 0x20, P1 ;  /* 0x000000200000780c */ /* 0x000fe20000f84270 */
[----:B--2---:R-:W-:Y:S01]  /*17fb0*/  FMUL R11, R166, UR11 ;  /* 0x0000000ba60b7c20 */ /* 0x004fe20008400000 */
[----:B------:R-:W-:Y:S01]  /*17fc0*/  FMUL R167, R167, UR11 ;  /* 0x0000000ba7a77c20 */ /* 0x000fe20008400000 */
[----:B------:R2:W-:Y:S01]  /*17fd0*/  @P5 STG.E desc[UR20][R6.64+0x60], R9 ;  /* 0x0000600906005986 */ /* 0x0005e2000c101914 */
[----:B------:R-:W-:Y:S01]  /*17fe0*/  ISETP.GT.AND P5, PT, R0, 0x21, P1 ;  /* 0x000000210000780c */ /* 0x000fe20000fa4270 */
[----:B-1----:R-:W-:Y:S01]  /*17ff0*/  FMUL R13, R168, UR11 ;  /* 0x0000000ba80d7c20 */ /* 0x002fe20008400000 */
[----:B------:R-:W-:Y:S01]  /*18000*/  F2FP.TF32.F32.PACK_B R165, R165 ;  /* 0x000000a5ffa5723e */ /* 0x000fe200024050ff */
[----:B------:R-:W-:Y:S01]  /*18010*/  FMUL R169, R169, UR11 ;  /* 0x0000000ba9a97c20 */ /* 0x000fe20008400000 */
[----:B------:R-:W-:-:S02]  /*18020*/  F2FP.TF32.F32.PACK_B R11, R11 ;  /* 0x0000000bff0b723e */ /* 0x000fc400024050ff */
[----:B------:R-:W-:Y:S02]  /*18030*/  F2FP.TF32.F32.PACK_B R167, R167 ;  /* 0x000000a7ffa7723e */ /* 0x000fe400024050ff */
[----:B------:R-:W-:Y:S01]  /*18040*/  F2FP.TF32.F32.PACK_B R13, R13 ;  /* 0x0000000dff0d723e */ /* 0x000fe200024050ff */
[----:B------:R-:W-:Y:S01]  /*18050*/  @P6 STG.E desc[UR20][R6.64+0x64], R165 ;  /* 0x000064a506006986 */ /* 0x000fe2000c101914 */
[----:B------:R-:W-:-:S03]  /*18060*/  F2FP.TF32.F32.PACK_B R169, R169 ;  /* 0x000000a9ffa9723e */ /* 0x000fc600024050ff */
[----:B------:R1:W-:Y:S01]  /*18070*/  @P2 STG.E desc[UR20][R4.64+0x60], R11 ;  /* 0x0000600b04002986 */ /* 0x0003e2000c101914 */
[----:B------:R-:W-:-:S03]  /*18080*/  ISETP.GT.AND P2, PT, R0, 0x20, P0 ;  /* 0x000000200000780c */ /* 0x000fc60000744270 */
[----:B------:R-:W-:Y:S01]  /*18090*/  @P3 STG.E desc[UR20][R4.64+0x64], R167 ;  /* 0x000064a704003986 */ /* 0x000fe2000c101914 */
[----:B------:R-:W-:Y:S01]  /*180a0*/  ISETP.GT.AND P3, PT, R0, 0x21, P0 ;  /* 0x000000210000780c */ /* 0x000fe20000764270 */
[----:B--2---:R-:W-:Y:S02]  /*180b0*/  FMUL R9, R170, UR11 ;  /* 0x0000000baa097c20 */ /* 0x004fe40008400000 */
[----:B------:R2:W-:Y:S01]  /*180c0*/  @P4 STG.E desc[UR20][R6.64+0x80], R13 ;  /* 0x0000800d06004986 */ /* 0x0005e2000c101914 */
[----:B------:R-:W-:Y:S01]  /*180d0*/  ISETP.GT.AND P4, PT, R0, 0x28, P1 ;  /* 0x000000280000780c */ /* 0x000fe20000f84270 */
[----:B------:R-:W-:Y:S02]  /*180e0*/  FMUL R171, R171, UR11 ;  /* 0x0000000babab7c20 */ /* 0x000fe40008400000 */
[----:B------:R-:W-:Y:S01]  /*180f0*/  @P5 STG.E desc[UR20][R6.64+0x84], R169 ;  /* 0x000084a906005986 */ /* 0x000fe2000c101914 */
[----:B-1----:R-:W-:Y:S01]  /*18100*/  FMUL R11, R172, UR11 ;  /* 0x0000000bac0b7c20 */ /* 0x002fe20008400000 */
        /* <DEDUP_REMOVED lines=8> */
[----:B------:R-:W-:Y:S01]  /*18190*/  @P3 STG.E desc[UR20][R4.64+0x84], R171 ;  /* 0x000084ab04003986 */ /* 0x000fe2000c101914 */
[----:B------:R-:W-:Y:S01]  /*181a0*/  ISETP.GT.AND P3, PT, R0, 0x29, P0 ;  /* 0x000000290000780c */ /* 0x000fe20000764270 */
[----:B--2---:R-:W-:Y:S02]  /*181b0*/  FMUL R13, R174, UR11 ;  /* 0x0000000bae0d7c20 */ /* 0x004fe40008400000 */
[----:B------:R2:W-:Y:S01]  /*181c0*/  @P4 STG.E desc[UR20][R6.64+0xa0], R11 ;  /* 0x0000a00b06004986 */ /* 0x0005e2000c101914 */
[----:B------:R-:W-:Y:S01]  /*181d0*/  ISETP.GT.AND P4, PT, R0, 0x30, P1 ;  /* 0x000000300000780c */ /* 0x000fe20000f84270 */
[----:B------:R-:W-:-:S02]  /*181e0*/  FMUL R175, R175, UR11 ;  /* 0x0000000bafaf7c20 */ /* 0x000fc40008400000 */
[----:B------:R-:W-:Y:S01]  /*181f0*/  @P5 STG.E desc[UR20][R6.64+0xa4], R173 ;  /* 0x0000a4ad06005986 */ /* 0x000fe2000c101914 */
[----:B-1----:R-:W-:Y:S01]  /*18200*/  FMUL R9, R176, UR11 ;  /* 0x0000000bb0097c20 */ /* 0x002fe20008400000 */
[----:B------:R-:W-:Y:S01]  /*18210*/  ISETP.GT.AND P5, PT, R0, 0x31, P1 ;  /* 0x000000310000780c */ /* 0x000fe20000fa4270 */
[----:B------:R-:W-:Y:S01]  /*18220*/  FMUL R177, R177, UR11 ;  /* 0x0000000bb1b17c20 */ /* 0x000fe20008400000 */
[----:B------:R-:W-:Y:S02]  /*18230*/  F2FP.TF32.F32.PACK_B R13, R13 ;  /* 0x0000000dff0d723e */ /* 0x000fe400024050ff */
[----:B------:R-:W-:Y:S02]  /*18240*/  F2FP.TF32.F32.PACK_B R175, R175 ;  /* 0x000000afffaf723e */ /* 0x000fe400024050ff */
[----:B------:R-:W-:Y:S01]  /*18250*/  F2FP.TF32.F32.PACK_B R9, R9 ;  /* 0x00000009ff09723e */ /* 0x000fe200024050ff */
[----:B------:R1:W-:Y:S01]  /*18260*/  @P2 STG.E desc[UR20][R4.64+0xa0], R13 ;  /* 0x0000a00d04002986 */ /* 0x0003e2000c101914 */
[----:B------:R-:W-:-:S02]  /*18270*/  F2FP.TF32.F32.PACK_B R177, R177 ;  /* 0x000000b1ffb1723e */ /* 0x000fc400024050ff */
[C---:B------:R-:W-:Y:S01]  /*18280*/  ISETP.GT.AND P2, PT, R0.reuse, 0x30, P0 ;  /* 0x000000300000780c */ /* 0x040fe20000744270 */
        /* <DEDUP_REMOVED lines=24> */
[C---:B------:R-:W-:Y:S02]  /*18410*/  ISETP.GT.AND P5, PT, R0.reuse, 0x41, P1 ;  /* 0x000000410000780c */ /* 0x040fe40000fa4270 */
[----:B------:R-:W-:Y:S01]  /*18420*/  ISETP.GT.AND P6, PT, R0, 0x40, P0 ;  /* 0x000000400000780c */ /* 0x000fe200007c4270 */
[----:B------:R-:W-:Y:S01]  /*18430*/  FMUL R185, R185, UR11 ;  /* 0x0000000bb9b97c20 */ /* 0x000fe20008400000 */
[----:B------:R-:W-:Y:S02]  /*18440*/  F2FP.TF32.F32.PACK_B R9, R9 ;  /* 0x00000009ff09723e */ /* 0x000fe400024050ff */
[----:B------:R-:W-:Y:S01]  /*18450*/  F2FP.TF32.F32.PACK_B R183, R183 ;  /* 0x000000b7ffb7723e */ /* 0x000fe200024050ff */
[----:B--2---:R-:W-:Y:S01]  /*18460*/  FMUL R13, R186, UR11 ;  /* 0x0000000bba0d7c20 */ /* 0x004fe20008400000 */
[----:B------:R-:W-:Y:S01]  /*18470*/  F2FP.TF32.F32.PACK_B R11, R11 ;  /* 0x0000000bff0b723e */ /* 0x000fe200024050ff */
[----:B------:R1:W-:Y:S01]  /*18480*/  @P2 STG.E desc[UR20][R4.64+0xe0], R9 ;  /* 0x0000e00904002986 */ /* 0x0003e2000c101914 */
[----:B------:R-:W-:-:S02]  /*18490*/  F2FP.TF32.F32.PACK_B R185, R185 ;  /* 0x000000b9ffb9723e */ /* 0x000fc400024050ff */
[----:B------:R-:W-:Y:S01]  /*184a0*/  F2FP.TF32.F32.PACK_B R13, R13 ;  /* 0x0000000dff0d723e */ /* 0x000fe200024050ff */
[----:B------:R-:W-:Y:S01]  /*184b0*/  @P3 STG.E desc[UR20][R4.64+0xe4], R183 ;  /* 0x0000e4b704003986 */ /* 0x000fe2000c101914 */
[----:B------:R-:W-:-:S03]  /*184c0*/  ISETP.GT.AND P3, PT, R0, 0x41, P0 ;  /* 0x000000410000780c */ /* 0x000fc60000764270 */
[----:B------:R2:W-:Y:S01]  /*184d0*/  @P4 STG.E desc[UR20][R6.64+0x100], R11 ;  /* 0x0001000b06004986 */ /* 0x0005e2000c101914 */
[----:B------:R-:W-:Y:S01]  /*184e0*/  ISETP.GT.AND P4, PT, R0, 0x48, P1 ;  /* 0x000000480000780c */ /* 0x000fe20000f84270 */
[----:B------:R-:W-:Y:S02]  /*184f0*/  FMUL R187, R187, UR11 ;  /* 0x0000000bbbbb7c20 */ /* 0x000fe40008400000 */
[----:B------:R-:W-:Y:S01]  /*18500*/  @P5 STG.E desc[UR20][R6.64+0x104], R185 ;  /* 0x000104b906005986 */ /* 0x000fe2000c101914 */
[----:B-1----:R-:W-:-:S03]  /*18510*/  FMUL R9, R188, UR11 ;  /* 0x0000000bbc097c20 */ /* 0x002fc60008400000 */
[----:B------:R1:W-:Y:S01]  /*18520*/  @P6 STG.E desc[UR20][R4.64+0x100], R13 ;  /* 0x0001000d04006986 */ /* 0x0003e2000c101914 */
[C---:B------:R-:W-:Y:S01]  /*18530*/  ISETP.GT.AND P6, PT, R0.reuse, 0x49, P1 ;  /* 0x000000490000780c */ /* 0x040fe20000fc4270 */
[----:B------:R-:W-:Y:S01]  /*18540*/  FMUL R189, R189, UR11 ;  /* 0x0000000bbdbd7c20 */ /* 0x000fe20008400000 */
[----:B------:R-:W-:Y:S02]  /*18550*/  F2FP.TF32.F32.PACK_B R187, R187 ;  /* 0x000000bbffbb723e */ /* 0x000fe400024050ff */
[----:B------:R-:W-:Y:S02]  /*18560*/  F2FP.TF32.F32.PACK_B R9, R9 ;  /* 0x00000009ff09723e */ /* 0x000fe400024050ff */
[----:B------:R-:W-:Y:S01]  /*18570*/  ISETP.GT.AND P2, PT, R0, 0x48, P0 ;  /* 0x000000480000780c */ /* 0x000fe20000744270 */
[----:B------:R-:W-:Y:S01]  /*18580*/  @P3 STG.E desc[UR20][R4.64+0x104], R187 ;  /* 0x000104bb04003986 */ /* 0x000fe2000c101914 */
[----:B------:R-:W-:Y:S01]  /*18590*/  F2FP.TF32.F32.PACK_B R189, R189 ;  /* 0x000000bdffbd723e */ /* 0x000fe200024050ff */
[----:B------:R-:W-:Y:S01]  /*185a0*/  FMUL R15, R190, UR11 ;  /* 0x0000000bbe0f7c20 */ /* 0x000fe20008400000 */
[C---:B------:R-:W-:Y:S01]  /*185b0*/  ISETP.GT.AND P5, PT, R0.reuse, 0x49, P0 ;  /* 0x000000490000780c */ /* 0x040fe200007a4270 */
[----:B------:R3:W-:Y:S01]  /*185c0*/  @P4 STG.E desc[UR20][R6.64+0x120], R9 ;  /* 0x0001200906004986 */ /* 0x0007e2000c101914 */
[----:B------:R-:W-:Y:S01]  /*185d0*/  ISETP.GT.AND P4, PT, R0, 0x50, P1 ;  /* 0x000000500000780c */ /* 0x000fe20000f84270 */
[----:B------:R-:W-:Y:S01]  /*185e0*/  FMUL R191, R191, UR11 ;  /* 0x0000000bbfbf7c20 */ /* 0x000fe20008400000 */
[----:B------:R-:W-:Y:S01]  /*185f0*/  FMUL R17, R192, UR11 ;  /* 0x0000000bc0117c20 */ /* 0x000fe20008400000 */
[----:B------:R-:W-:Y:S01]  /*18600*/  @P6 STG.E desc[UR20][R6.64+0x124], R189 ;  /* 0x000124bd06006986 */ /* 0x000fe2000c101914 */
[----:B------:R-:W-:-:S02]  /*18610*/  ISETP.GT.AND P3, PT, R0, 0x51, P1 ;  /* 0x000000510000780c */ /* 0x000fc40000f64270 */
[----:B------:R-:W-:Y:S02]  /*18620*/  F2FP.TF32.F32.PACK_B R15, R15 ;  /* 0x0000000fff0f723e */ /* 0x000fe400024050ff */
[----:B------:R-:W-:Y:S01]  /*18630*/  ISETP.GT.AND P6, PT, R0, 0x50, P0 ;  /* 0x000000500000780c */ /* 0x000fe200007c4270 */
[----:B------:R-:W-:Y:S01]  /*18640*/  FMUL R193, R193, UR11 ;  /* 0x0000000bc1c17c20 */ /* 0x000fe20008400000 */
[----:B------:R-:W-:Y:S01]  /*18650*/  F2FP.TF32.F32.PACK_B R191, R191 ;  /* 0x000000bfffbf723e */ /* 0x000fe200024050ff */
[----:B--2---:R-:W-:Y:S01]  /*18660*/  FMUL R11, R194, UR11 ;  /* 0x0000000bc20b7c20 */ /* 0x004fe20008400000 */
[----:B------:R-:W-:Y:S01]  /*18670*/  F2FP.TF32.F32.PACK_B R17, R17 ;  /* 0x00000011ff11723e */ /* 0x000fe200024050ff */
[----:B------:R-:W-:Y:S01]  /*18680*/  @P2 STG.E desc[UR20][R4.64+0x120], R15 ;  /* 0x0001200f04002986 */ /* 0x000fe2000c101914 */
[----:B------:R-:W-:Y:S02]  /*18690*/  ISETP.GT.AND P2, PT, R0, 0x51, P0 ;  /* 0x000000510000780c */ /* 0x000fe40000744270 */
[----:B------:R-:W-:Y:S01]  /*186a0*/  F2FP.TF32.F32.PACK_B R193, R193 ;  /* 0x000000c1ffc1723e */ /* 0x000fe200024050ff */
[----:B------:R-:W-:Y:S01]  /*186b0*/  @P5 STG.E desc[UR20][R4.64+0x124], R191 ;  /* 0x000124bf04005986 */ /* 0x000fe2000c101914 */
[----:B------:R-:W-:Y:S01]  /*186c0*/  F2FP.TF32.F32.PACK_B R11, R11 ;  /* 0x0000000bff0b723e */ /* 0x000fe200024050ff */
[----:B------:R-:W-:-:S02]  /*186d0*/  FMUL R195, R195, UR11 ;  /* 0x0000000bc3c37c20 */ /* 0x000fc40008400000 */
[----:B------:R-:W-:Y:S01]  /*186e0*/  @P4 STG.E desc[UR20][R6.64+0x140], R17 ;  /* 0x0001401106004986 */ /* 0x000fe2000c101914 */
[C---:B------:R-:W-:Y:S02]  /*186f0*/  ISETP.GT.AND P4, PT, R0.reuse, 0x59, P1 ;  /* 0x000000590000780c */ /* 0x040fe40000f84270 */
[----:B------:R-:W-:Y:S01]  /*18700*/  ISETP.GT.AND P5, PT, R0, 0x58, P1 ;  /* 0x000000580000780c */ /* 0x000fe20000fa4270 */
[----:B------:R-:W-:Y:S01]  /*18710*/  FMUL R197, R197, UR11 ;  /* 0x0000000bc5c57c20 */ /* 0x000fe20008400000 */
[----:B------:R-:W-:Y:S01]  /*18720*/  @P3 STG.E desc[UR20][R6.64+0x144], R193 ;  /* 0x000144c106003986 */ /* 0x000fe2000c101914 */
[----:B------:R-:W-:Y:S01]  /*18730*/  FMUL R19, R196, UR11 ;  /* 0x0000000bc4137c20 */ /* 0x000fe20008400000 */
[----:B------:R-:W-:Y:S02]  /*18740*/  ISETP.GT.AND P3, PT, R0, 0x58, P0 ;  /* 0x000000580000780c */ /* 0x000fe40000764270 */
[----:B------:R-:W-:Y:S01]  /*18750*/  @P6 STG.E desc[UR20][R4.64+0x140], R11 ;  /* 0x0001400b04006986 */ /* 0x000fe2000c101914 */
[----:B------:R-:W-:-:S02]  /*18760*/  F2FP.TF32.F32.PACK_B R195, R195 ;  /* 0x000000c3ffc3723e */ /* 0x000fc400024050ff */
[----:B------:R-:W-:Y:S01]  /*18770*/  ISETP.GT.AND P6, PT, R0, 0x59, P0 ;  /* 0x000000590000780c */ /* 0x000fe200007c4270 */
[----:B------:R-:W-:Y:S01]  /*18780*/  FMUL R21, R198, UR11 ;  /* 0x0000000bc6157c20 */ /* 0x000fe20008400000 */
[----:B------:R-:W-:Y:S01]  /*18790*/  FMUL R199, R199, UR11 ;  /* 0x0000000bc7c77c20 */ /* 0x000fe20008400000 */
[----:B------:R-:W-:Y:S01]  /*187a0*/  F2FP.TF32.F32.PACK_B R197, R197 ;  /* 0x000000c5ffc5723e */ /* 0x000fe200024050ff */
[----:B------:R-:W-:Y:S01]  /*187b0*/  @P2 STG.E desc[UR20][R4.64+0x144], R195 ;  /* 0x000144c304002986 */ /* 0x000fe2000c101914 */
[----:B------:R-:W-:Y:S02]  /*187c0*/  F2FP.TF32.F32.PACK_B R19, R19 ;  /* 0x00000013ff13723e */ /* 0x000fe400024050ff */
[----:B------:R-:W-:Y:S01]  /*187d0*/  ISETP.GT.AND P2, PT, R0, 0x60, P1 ;  /* 0x000000600000780c */ /* 0x000fe20000f44270 */
[----:B------:R-:W-:Y:S01]  /*187e0*/  @P4 STG.E desc[UR20][R6.64+0x164], R197 ;  /* 0x000164c506004986 */ /* 0x000fe2000c101914 */
[----:B------:R-:W-:Y:S01]  /*187f0*/  F2FP.TF32.F32.PACK_B R21, R21 ;  /* 0x00000015ff15723e */ /* 0x000fe200024050ff */
[----:B-1----:R-:W-:Y:S01]  /*18800*/  FMUL R13, R200, UR11 ;  /* 0x0000000bc80d7c20 */ /* 0x002fe20008400000 */
[----:B------:R-:W-:Y:S01]  /*18810*/  F2FP.TF32.F32.PACK_B R199, R199 ;  /* 0x000000c7ffc7723e */ /* 0x000fe200024050ff */
[----:B------:R-:W-:Y:S01]  /*18820*/  @P5 STG.E desc[UR20][R6.64+0x160], R19 ;  /* 0x0001601306005986 */ /* 0x000fe2000c101914 */
[----:B------:R-:W-:-:S02]  /*18830*/  ISETP.GT.AND P4, PT, R0, 0x61, P1 ;  /* 0x000000610000780c */ /* 0x000fc40000f84270 */
[----:B------:R-:W-:Y:S01]  /*18840*/  ISETP.GT.AND P5, PT, R0, 0x60, P0 ;  /* 0x000000600000780c */ /* 0x000fe200007a4270 */
[----:B------:R-:W-:Y:S01]  /*18850*/  FMUL R201, R201, UR11 ;  /* 0x0000000bc9c97c20 */ /* 0x000fe20008400000 */
[----:B------:R-:W-:Y:S01]  /*18860*/  @P3 STG.E desc[UR20][R4.64+0x160], R21 ;  /* 0x0001601504003986 */ /* 0x000fe2000c101914 */
[----:B------:R-:W-:Y:S01]  /*18870*/  FMUL R23, R202, UR11 ;  /* 0x0000000bca177c20 */ /* 0x000fe20008400000 */
[----:B------:R-:W-:Y:S02]  /*18880*/  F2FP.TF32.F32.PACK_B R13, R13 ;  /* 0x0000000dff0d723e */ /* 0x000fe400024050ff */
[----:B------:R-:W-:Y:S01]  /*18890*/  @P6 STG.E desc[UR20][R4.64+0x164], R199 ;  /* 0x000164c704006986 */ /* 0x000fe2000c101914 */
[----:B------:R-:W-:Y:S01]  /*188a0*/  ISETP.GT.AND P6, PT, R0, 0x61, P0 ;  /* 0x000000610000780c */ /* 0x000fe200007c4270 */
[----:B------:R-:W-:Y:S01]  /*188b0*/  FMUL R203, R203, UR11 ;  /* 0x0000000bcbcb7c20 */ /* 0x000fe20008400000 */
[----:B------:R-:W-:Y:S01]  /*188c0*/  F2FP.TF32.F32.PACK_B R201, R201 ;  /* 0x000000c9ffc9723e */ /* 0x000fe200024050ff */
[----:B------:R1:W-:Y:S01]  /*188d0*/  @P2 STG.E desc[UR20][R6.64+0x180], R13 ;  /* 0x0001800d06002986 */ /* 0x0003e2000c101914 */
[----:B------:R-:W-:-:S02]  /*188e0*/  F2FP.TF32.F32.PACK_B R23, R23 ;  /* 0x00000017ff17723e */ /* 0x000fc400024050ff */
[C---:B------:R-:W-:Y:S01]  /*188f0*/  ISETP.GT.AND P2, PT, R0.reuse, 0x68, P1 ;  /* 0x000000680000780c */ /* 0x040fe20000f44270 */
[----:B------:R-:W-:Y:S01]  /*18900*/  @P4 STG.E desc[UR20][R6.64+0x184], R201 ;  /* 0x000184c906004986 */ /* 0x000fe2000c101914 */
[----:B------:R-:W-:Y:S01]  /*18910*/  ISETP.GT.AND P3, PT, R0, 0x69, P1 ;  /* 0x000000690000780c */ /* 0x000fe20000f64270 */
[----:B------:R-:W-:Y:S01]  /*18920*/  FMUL R153, R204, UR11 ;  /* 0x0000000bcc997c20 */ /* 0x000fe20008400000 */
[----:B------:R-:W-:Y:S01]  /*18930*/  F2FP.TF32.F32.PACK_B R203, R203 ;  /* 0x000000cbffcb723e */ /* 0x000fe200024050ff */
[----:B------:R-:W-:Y:S01]  /*18940*/  @P5 STG.E desc[UR20][R4.64+0x180], R23 ;  /* 0x0001801704005986 */ /* 0x000fe2000c101914 */
[C---:B------:R-:W-:Y:S01]  /*18950*/  ISETP.GT.AND P4, PT, R0.reuse, 0x68, P0 ;  /* 0x000000680000780c */ /* 0x040fe20000784270 */
[----:B------:R-:W-:Y:S01]  /*18960*/  FMUL R205, R205, UR11 ;  /* 0x0000000bcdcd7c20 */ /* 0x000fe20008400000 */
[----:B------:R-:W-:Y:S01]  /*18970*/  ISETP.GT.AND P5, PT, R0, 0x69, P0 ;  /* 0x000000690000780c */ /* 0x000fe200007a4270 */
[----:B------:R-:W-:Y:S01]  /*18980*/  FMUL R155, R206, UR11 ;  /* 0x0000000bce9b7c20 */ /* 0x000fe20008400000 */
[----:B------:R-:W-:Y:S01]  /*18990*/  FMUL R207, R207, UR11 ;  /* 0x0000000bcfcf7c20 */ /* 0x000fe20008400000 */
[----:B------:R-:W-:Y:S01]  /*189a0*/  @P6 STG.E desc[UR20][R4.64+0x184], R203 ;  /* 0x000184cb04006986 */ /* 0x000fe2000c101914 */
[----:B------:R-:W-:-:S02]  /*189b0*/  F2FP.TF32.F32.PACK_B R153, R153 ;  /* 0x00000099ff99723e */ /* 0x000fc400024050ff */
[----:B------:R-:W-:Y:S02]  /*189c0*/  ISETP.GT.AND P6, PT, R0, 0x70, P1 ;  /* 0x000000700000780c */ /* 0x000fe40000fc4270 */
[----:B------:R-:W-:Y:S01]  /*189d0*/  F2FP.TF32.F32.PACK_B R205, R205 ;  /* 0x000000cdffcd723e */ /* 0x000fe200024050ff */
[----:B------:R-:W-:Y:S01]  /*189e0*/  FMUL R157, R208, UR11 ;  /* 0x0000000bd09d7c20 */ /* 0x000fe20008400000 */
[----:B------:R-:W-:Y:S01]  /*189f0*/  F2FP.TF32.F32.PACK_B R155, R155 ;  /* 0x0000009bff9b723e */ /* 0x000fe200024050ff */
[----:B------:R-:W-:Y:S01]  /*18a00*/  @P2 STG.E desc[UR20][R6.64+0x1a0], R153 ;  /* 0x0001a09906002986 */ /* 0x000fe2000c101914 */
[----:B------:R-:W-:Y:S02]  /*18a10*/  F2FP.TF32.F32.PACK_B R207, R207 ;  /* 0x000000cfffcf723e */ /* 0x000fe400024050ff */
[C---:B------:R-:W-:Y:S01]  /*18a20*/  ISETP.GT.AND P2, PT, R0.reuse, 0x71, P1 ;  /* 0x000000710000780c */ /* 0x040fe20000f44270 */
[----:B------:R-:W-:Y:S01]  /*18a30*/  @P3 STG.E desc[UR20][R6.64+0x1a4], R205 ;  /* 0x0001a4cd06003986 */ /* 0x000fe2000c101914 */
[----:B------:R-:W-:Y:S01]  /*18a40*/  ISETP.GT.AND P3, PT, R0, 0x70, P0 ;  /* 0x000000700000780c */ /* 0x000fe20000764270 */
[----:B------:R-:W-:Y:S01]  /*18a50*/  FMUL R209, R209, UR11 ;  /* 0x0000000bd1d17c20 */ /* 0x000fe20008400000 */
[----:B------:R-:W-:Y:S01]  /*18a60*/  F2FP.TF32.F32.PACK_B R157, R157 ;  /* 0x0000009dff9d723e */ /* 0x000fe200024050ff */
[----:B------:R-:W-:Y:S01]  /*18a70*/  @P4 STG.E desc[UR20][R4.64+0x1a0], R155 ;  /* 0x0001a09b04004986 */ /* 0x000fe2000c101914 */
[----:B------:R-:W-:Y:S01]  /*18a80*/  FMUL R159, R210, UR11 ;  /* 0x0000000bd29f7c20 */ /* 0x000fe20008400000 */
[----:B------:R-:W-:-:S02]  /*18a90*/  ISETP.GT.AND P4, PT, R0, 0x71, P0 ;  /* 0x000000710000780c */ /* 0x000fc40000784270 */
[----:B------:R-:W-:Y:S01]  /*18aa0*/  @P5 STG.E desc[UR20][R4.64+0x1a4], R207 ;  /* 0x0001a4cf04005986 */ /* 0x000fe2000c101914 */
[C---:B------:R-:W-:Y:S02]  /*18ab0*/  ISETP.GT.AND P5, PT, R0.reuse, 0x78, P1 ;  /* 0x000000780000780c */ /* 0x040fe40000fa4270 */
[C---:B------:R-:W-:Y:S01]  /*18ac0*/  ISETP.GT.AND P1, PT, R0.reuse, 0x79, P1 ;  /* 0x000000790000780c */ /* 0x040fe20000f24270 */
[----:B------:R-:W-:Y:S01]  /*18ad0*/  FMUL R211, R211, UR11 ;  /* 0x0000000bd3d37c20 */ /* 0x000fe20008400000 */
[----:B------:R-:W-:Y:S01]  /*18ae0*/  @P6 STG.E desc[UR20][R6.64+0x1c0], R157 ;  /* 0x0001c09d06006986 */ /* 0x000fe2000c101914 */
[----:B------:R-:W-:Y:S01]  /*18af0*/  FMUL R213, R213, UR11 ;  /* 0x0000000bd5d57c20 */ /* 0x000fe20008400000 */
[----:B------:R-:W-:Y:S02]  /*18b00*/  F2FP.TF32.F32.PACK_B R209, R209 ;  /* 0x000000d1ffd1723e */ /* 0x000fe400024050ff */
[----:B------:R-:W-:Y:S01]  /*18b10*/  ISETP.GT.AND P6, PT, R0, 0x78, P0 ;  /* 0x000000780000780c */ /* 0x000fe200007c4270 */
[----:B------:R-:W-:Y:S01]  /*18b20*/  FMUL R161, R212, UR11 ;  /* 0x0000000bd4a17c20 */ /* 0x000fe20008400000 */
[----:B------:R-:W-:Y:S01]  /*18b30*/  F2FP.TF32.F32.PACK_B R159, R159 ;  /* 0x0000009fff9f723e */ /* 0x000fe200024050ff */
[----:B------:R-:W-:Y:S01]  /*18b40*/  FMUL R163, R214, UR11 ;  /* 0x0000000bd6a37c20 */ /* 0x000fe20008400000 */
[----:B------:R-:W-:Y:S01]  /*18b50*/  F2FP.TF32.F32.PACK_B R211, R211 ;  /* 0x000000d3ffd3723e */ /* 0x000fe200024050ff */
[----:B------:R-:W-:Y:S01]  /*18b60*/  USHF.L.U32 UR7, UR12, 0x9, URZ ;  /* 0x000000090c077899 */ /* 0x000fe2000800063f */
[----:B------:R-:W-:Y:S01]  /*18b70*/  @P2 STG.E desc[UR20][R6.64+0x1c4], R209 ;  /* 0x0001c4d106002986 */ /* 0x000fe2000c101914 */
[----:B------:R-:W-:Y:S01]  /*18b80*/  F2FP.TF32.F32.PACK_B R213, R213 ;  /* 0x000000d5ffd5723e */ /* 0x000fe200024050ff */
[----:B------:R-:W-:Y:S01]  /*18b90*/  USHF.L.U64.HI UR6, UR12, 0x9, UR13 ;  /* 0x000000090c067899 */ /* 0x000fe2000801020d */
[----:B------:R-:W-:Y:S01]  /*18ba0*/  F2FP.TF32.F32.PACK_B R161, R161 ;  /* 0x000000a1ffa1723e */ /* 0x000fe200024050ff */
[----:B------:R-:W-:Y:S01]  /*18bb0*/  @P3 STG.E desc[UR20][R4.64+0x1c0], R159 ;  /* 0x0001c09f04003986 */ /* 0x000fe2000c101914 */
[----:B------:R-:W-:-:S02]  /*18bc0*/  ISETP.GT.AND P3, PT, R14, 0x80, PT ;  /* 0x000000800e00780c */ /* 0x000fc40003f64270 */
[----:B------:R-:W-:Y:S01]  /*18bd0*/  F2FP.TF32.F32.PACK_B R163, R163 ;  /* 0x000000a3ffa3723e */ /* 0x000fe200024050ff */
[----:B------:R-:W-:Y:S01]  /*18be0*/  @P4 STG.E desc[UR20][R4.64+0x1c4], R211 ;  /* 0x0001c4d304004986 */ /* 0x000fe2000c101914 */
[C---:B------:R-:W-:Y:S02]  /*18bf0*/  ISETP.GT.AND P0, PT, R0.reuse, 0x79, P0 ;  /* 0x000000790000780c */ /* 0x040fe40000704270 */
[----:B---3--:R-:W-:Y:S01]  /*18c00*/  MOV R9, UR7 ;  /* 0x0000000700097c02 */ /* 0x008fe20008000f00 */
[----:B------:R-:W-:Y:S01]  /*18c10*/  @P1 STG.E desc[UR20][R6.64+0x1e4], R213 ;  /* 0x0001e4d506001986 */ /* 0x000fe2000c101914 */
[----:B------:R-:W-:Y:S01]  /*18c20*/  ISETP.GT.AND P1, PT, R0, RZ, P3 ;  /* 0x000000ff0000720c */ /* 0x000fe20001f24270 */
[----:B------:R-:W-:Y:S02]  /*18c30*/  FMUL R215, R215, UR11 ;  /* 0x0000000bd7d77c20 */ /* 0x000fe40008400000 */
[----:B------:R2:W-:Y:S01]  /*18c40*/  @P5 STG.E desc[UR20][R6.64+0x1e0], R161 ;  /* 0x0001e0a106005986 */ /* 0x0005e2000c101914 */
[----:B-1----:R-:W-:Y:S01]  /*18c50*/  FMUL R13, R88, UR11 ;  /* 0x0000000b580d7c20 */ /* 0x002fe20008400000 */
[----:B------:R-:W-:-:S02]  /*18c60*/  ISETP.GT.AND P4, PT, R0, 0x1, P3 ;  /* 0x000000010000780c */ /* 0x000fc40001f84270 */
[----:B------:R-:W-:Y:S01]  /*18c70*/  @P6 STG.E desc[UR20][R4.64+0x1e0], R163 ;  /* 0x0001e0a304006986 */ /* 0x000fe2000c101914 */
[C---:B------:R-:W-:Y:S01]  /*18c80*/  IADD3 R8, P2, P6, R2.reuse, UR9, R9 ;  /* 0x0000000902087c10 */ /* 0x040fe2000fe5e009 */
[----:B------:R-:W-:Y:S01]  /*18c90*/  FMUL R89, R89, UR11 ;  /* 0x0000000b59597c20 */ /* 0x000fe20008400000 */
[----:B------:R-:W-:Y:S01]  /*18ca0*/  F2FP.TF32.F32.PACK_B R215, R215 ;  /* 0x000000d7ffd7723e */ /* 0x000fe200024050ff */
[----:B--2---:R-:W-:Y:S01]  /*18cb0*/  IMAD.U32 R7, RZ, RZ, UR6 ;  /* 0x00000006ff077e24 */ /* 0x004fe2000f8e00ff */
[----:B------:R-:W-:Y:S02]  /*18cc0*/  IADD3 R6, P5, R2, UR7, RZ ;  /* 0x0000000702067c10 */ /* 0x000fe4000ffbe0ff */
[----:B------:R-:W-:Y:S02]  /*18cd0*/  F2FP.TF32.F32.PACK_B R13, R13 ;  /* 0x0000000dff0d723e */ /* 0x000fe400024050ff */
[C---:B------:R-:W-:Y:S02]  /*18ce0*/  IADD3.X R9, R3.reuse, UR8, R7, P2, P6 ;  /* 0x0000000803097c10 */ /* 0x040fe400097ec407 */
[----:B------:R-:W-:-:S02]  /*18cf0*/  IADD3.X R7, R3, UR6, RZ, P5, !PT ;  /* 0x0000000603077c10 */ /* 0x000fc4000affe4ff */
[----:B------:R-:W-:Y:S01]  /*18d00*/  ISETP.GT.AND P2, PT, R14, 0x88, PT ;  /* 0x000000880e00780c */ /* 0x000fe20003f44270 */
[----:B------:R1:W-:Y:S01]  /*18d10*/  @P0 STG.E desc[UR20][R4.64+0x1e4], R215 ;  /* 0x0001e4d704000986 */ /* 0x0003e2000c101914 */
[----:B------:R-:W-:Y:S02]  /*18d20*/  F2FP.TF32.F32.PACK_B R89, R89 ;  /* 0x00000059ff59723e */ /* 0x000fe400024050ff */
[C---:B------:R-:W-:Y:S01]  /*18d30*/  ISETP.GT.AND P0, PT, R0.reuse, RZ, P2 ;  /* 0x000000ff0000720c */ /* 0x040fe20001704270 */
[----:B------:R2:W-:Y:S01]  /*18d40*/  @P1 STG.E desc[UR20][R6.64], R13 ;  /* 0x0000000d06001986 */ /* 0x0005e2000c101914 */
[----:B------:R-:W-:Y:S01]  /*18d50*/  ISETP.GT.AND P1, PT, R0, 0x1, P2 ;  /* 0x000000010000780c */ /* 0x000fe20001724270 */
[----:B------:R-:W-:Y:S01]  /*18d60*/  FMUL R15, R90, UR11 ;  /* 0x0000000b5a0f7c20 */ /* 0x000fe20008400000 */
[----:B------:R-:W-:Y:S01]  /*18d70*/  FMUL R91, R91, UR11 ;  /* 0x0000000b5b5b7c20 */ /* 0x000fe20008400000 */
[----:B------:R-:W-:Y:S01]  /*18d80*/  @P4 STG.E desc[UR20][R6.64+0x4], R89 ;  /* 0x0000045906004986 */ /* 0x000fe2000c101914 */
[----:B------:R-:W-:-:S02]  /*18d90*/  IADD3 R10, P4, R6, UR9, RZ ;  /* 0x00000009060a7c10 */ /* 0x000fc4000ff9e0ff */
[----:B------:R-:W-:Y:S02]  /*18da0*/  F2FP.TF32.F32.PACK_B R15, R15 ;  /* 0x0000000fff0f723e */ /* 0x000fe400024050ff */
[----:B------:R-:W-:Y:S02]  /*18db0*/  IADD3.X R11, R7, UR8, RZ, P4, !PT ;  /* 0x00000008070b7c10 */ /* 0x000fe4000a7fe4ff */
[----:B------:R-:W-:Y:S02]  /*18dc0*/  F2FP.TF32.F32.PACK_B R91, R91 ;  /* 0x0000005bff5b723e */ /* 0x000fe400024050ff */
[C---:B------:R-:W-:Y:S01]  /*18dd0*/  ISETP.GT.AND P4, PT, R0.reuse, 0x8, P3 ;  /* 0x000000080000780c */ /* 0x040fe20001f84270 */
[----:B------:R-:W-:Y:S01]  /*18de0*/  @P0 STG.E desc[UR20][R10.64], R15 ;  /* 0x0000000f0a000986 */ /* 0x000fe2000c101914 */
[C---:B------:R-:W-:Y:S02]  /*18df0*/  ISETP.GT.AND P5, PT, R0.reuse, 0x9, P3 ;  /* 0x000000090000780c */ /* 0x040fe40001fa4270 */
[C---:B------:R-:W-:Y:S01]  /*18e00*/  ISETP.GT.AND P0, PT, R0.reuse, 0x8, P2 ;  /* 0x000000080000780c */ /* 0x040fe20001704270 */
[----:B------:R-:W-:Y:S01]  /*18e10*/  @P1 STG.E desc[UR20][R10.64+0x4], R91 ;  /* 0x0000045b0a001986 */ /* 0x000fe2000c101914 */
[----:B------:R-:W-:Y:S01]  /*18e20*/  ISETP.GT.AND P1, PT, R0, 0x9, P2 ;  /* 0x000000090000780c */ /* 0x000fe20001724270 */
[----:B-1----:R-:W-:Y:S01]  /*18e30*/  FMUL R5, R92, UR11 ;  /* 0x0000000b5c057c20 */ /* 0x002fe20008400000 */
[----:B------:R-:W-:Y:S01]  /*18e40*/  FMUL R93, R93, UR11 ;  /* 0x0000000b5d5d7c20 */ /* 0x000fe20008400000 */
[----:B--2---:R-:W-:Y:S01]  /*18e50*/  FMUL R13, R94, UR11 ;  /* 0x0000000b5e0d7c20 */ /* 0x004fe20008400000 */
[----:B------:R-:W-:-:S02]  /*18e60*/  FMUL R95, R95, UR11 ;  /* 0x0000000b5f5f7c20 */ /* 0x000fc40008400000 */
[----:B------:R-:W-:Y:S02]  /*18e70*/  F2FP.TF32.F32.PACK_B R5, R5 ;  /* 0x00000005ff05723e */ /* 0x000fe400024050ff */
[----:B------:R-:W-:Y:S02]  /*18e80*/  F2FP.TF32.F32.PACK_B R93, R93 ;  /* 0x0000005dff5d723e */ /* 0x000fe400024050ff */
[----:B------:R-:W-:Y:S01]  /*18e90*/  F2FP.TF32.F32.PACK_B R13, R13 ;  /* 0x0000000dff0d723e */ /* 0x000fe200024050ff */
[----:B------:R1:W-:Y:S01]  /*18ea0*/  @P4 STG.E desc[UR20][R6.64+0x20], R5 ;  /* 0x0000200506004986 */ /* 0x0003e2000c101914 */
[----:B------:R-:W-:Y:S01]  /*18eb0*/  F2FP.TF32.F32.PACK_B R95, R95 ;  /* 0x0000005fff5f723e */ /* 0x000fe200024050ff */
[----:B------:R-:W-:Y:S02]  /*18ec0*/  @P1 IMAD.MOV.U32 R4, RZ, RZ, R8 ;  /* 0x000000ffff041224 */ /* 0x000fe400078e0008 */
[----:B------:R-:W-:Y:S04]  /*18ed0*/  @P5 STG.E desc[UR20][R6.64+0x24], R93 ;  /* 0x0000245d06005986 */ /* 0x000fe8000c101914 */
[----:B------:R-:W-:Y:S01]  /*18ee0*/  @P0 STG.E desc[UR20][R8.64+0x20], R13 ;  /* 0x0000200d08000986 */ /* 0x000fe2000c101914 */
[C---:B------:R-:W-:Y:S01]  /*18ef0*/  ISETP.GT.AND P0, PT, R0.reuse, 0x10, P2 ;  /* 0x000000100000780c */ /* 0x040fe20001704270 */
[----:B-1----:R-:W-:Y:S01]  /*18f00*/  @P1 IMAD.MOV.U32 R5, RZ, RZ, R9 ;  /* 0x000000ffff051224 */ /* 0x002fe200078e0009 */
[----:B------:R-:W-:-:S02]  /*18f10*/  ISETP.GT.AND P4, PT, R0, 0x10, P3 ;  /* 0x000000100000780c */ /* 0x000fc40001f84270 */
[C---:B------:R-:W-:Y:S02]  /*18f20*/  ISETP.GT.AND P5, PT, R0.reuse, 0x11, P3 ;  /* 0x000000110000780c */ /* 0x040fe40001fa4270 */
[----:B------:R1:W-:Y:S01]  /*18f30*/  @P1 STG.E desc[UR20][R4.64+0x24], R95 ;  /* 0x0000245f04001986 */ /* 0x0003e2000c101914 */
[----:B------:R-:W-:Y:S01]  /*18f40*/  ISETP.GT.AND P1, PT, R0, 0x11, P2 ;  /* 0x000000110000780c */ /* 0x000fe20001724270 */
[----:B------:R-:W-:Y:S01]  /*18f50*/  FMUL R15, R96, UR11 ;  /* 0x0000000b600f7c20 */ /* 0x000fe20008400000 */
[----:B------:R-:W-:Y:S01]  /*18f60*/  FMUL R97, R97, UR11 ;  /* 0x0000000b61617c20 */ /* 0x000fe20008400000 */
[----:B------:R-:W-:Y:S01]  /*18f70*/  FMUL R11, R98, UR11 ;  /* 0x0000000b620b7c20 */ /* 0x000fe20008400000 */
[----:B------:R-:W-:Y:S02]  /*18f80*/  FMUL R99, R99, UR11 ;  /* 0x0000000b63637c20 */ /* 0x000fe40008400000 */
[----:B------:R-:W-:Y:S02]  /*18f90*/  F2FP.TF32.F32.PACK_B R15, R15 ;  /* 0x0000000fff0f723e */ /* 0x000fe400024050ff */
[----:B------:R-:W-:-:S02]  /*18fa0*/  F2FP.TF32.F32.PACK_B R97, R97 ;  /* 0x00000061ff61723e */ /* 0x000fc400024050ff */
[----:B------:R-:W-:Y:S01]  /*18fb0*/  F2FP.TF32.F32.PACK_B R11, R11 ;  /* 0x0000000bff0b723e */ /* 0x000fe200024050ff */
[----:B-1----:R-:W-:Y:S02]  /*18fc0*/  @P0 IMAD.MOV.U32 R4, RZ, RZ, R8 ;  /* 0x000000ffff040224 */ /* 0x002fe400078e0008 */
[----:B------:R-:W-:Y:S01]  /*18fd0*/  @P0 IMAD.MOV.U32 R5, RZ, RZ, R9 ;  /* 0x000000ffff050224 */ /* 0x000fe200078e0009 */
[----:B------:R-:W-:Y:S01]  /*18fe0*/  @P4 STG.E desc[UR20][R6.64+0x40], R15 ;  /* 0x0000400f06004986 */ /* 0x000fe2000c101914 */
[----:B------:R-:W-:-:S03]  /*18ff0*/  F2FP.TF32.F32.PACK_B R99, R99 ;  /* 0x00000063ff63723e */ /* 0x000fc600024050ff */
[----:B------:R-:W-:Y:S04]  /*19000*/  @P5 STG.E desc[UR20][R6.64+0x44], R97 ;  /* 0x0000446106005986 */ /* 0x000fe8000c101914 */
[----:B------:R1:W-:Y:S01]  /*19010*/  @P0 STG.E desc[UR20][R4.64+0x40], R11 ;  /* 0x0000400b04000986 */ /* 0x0003e2000c101914 */
[C---:B------:R-:W-:Y:S02]  /*19020*/  ISETP.GT.AND P0, PT, R0.reuse, 0x18, P2 ;  /* 0x000000180000780c */ /* 0x040fe40001704270 */
[C---:B------:R-:W-:Y:S02]  /*19030*/  ISETP.GT.AND P4, PT, R0.reuse, 0x18, P3 ;  /* 0x000000180000780c */ /* 0x040fe40001f84270 */
[----:B------:R-:W-:Y:S01]  /*19040*/  ISETP.GT.AND P5, PT, R0, 0x19, P3 ;  /* 0x000000190000780c */ /* 0x000fe20001fa4270 */
[----:B-1----:R-:W-:-:S02]  /*19050*/  @P1 IMAD.MOV.U32 R4, RZ, RZ, R8 ;  /* 0x000000ffff041224 */ /* 0x002fc400078e0008 */
[--C-:B------:R-:W-:Y:S02]  /*19060*/  @P1 IMAD.MOV.U32 R5, RZ, RZ, R9.reuse ;  /* 0x000000ffff051224 */ /* 0x100fe400078e0009 */
[----:B------:R-:W-:Y:S01]  /*19070*/  FMUL R13, R100, UR11 ;  /* 0x0000000b640d7c20 */ /* 0x000fe20008400000 */
[----:B------:R-:W-:Y:S02]  /*19080*/  FMUL R101, R101, UR11 ;  /* 0x0000000b65657c20 */ /* 0x000fe40008400000 */
[----:B------:R1:W-:Y:S01]  /*19090*/  @P1 STG.E desc[UR20][R4.64+0x44], R99 ;  /* 0x0000446304001986 */ /* 0x0003e2000c101914 */
[----:B------:R-:W-:Y:S01]  /*190a0*/  ISETP.GT.AND P1, PT, R0, 0x19, P2 ;  /* 0x000000190000780c */ /* 0x000fe20001724270 */
[----:B------:R-:W-:Y:S01]  /*190b0*/  FMUL R15, R102, UR11 ;  /* 0x0000000b660f7c20 */ /* 0x000fe20008400000 */
[----:B------:R-:W-:Y:S02]  /*190c0*/  F2FP.TF32.F32.PACK_B R13, R13 ;  /* 0x0000000dff0d723e */ /* 0x000fe400024050ff */
[----:B------:R-:W-:Y:S01]  /*190d0*/  F2FP.TF32.F32.PACK_B R101, R101 ;  /* 0x00000065ff65723e */ /* 0x000fe200024050ff */
[----:B------:R-:W-:Y:S01]  /*190e0*/  FMUL R103, R103, UR11 ;  /* 0x0000000b67677c20 */ /* 0x000fe20008400000 */
[----:B------:R-:W-:Y:S01]  /*190f0*/  F2FP.TF32.F32.PACK_B R15, R15 ;  /* 0x0000000fff0f723e */ /* 0x000fe200024050ff */
[----:B------:R-:W-:Y:S01]  /*19100*/  @P4 STG.E desc[UR20][R6.64+0x60], R13 ;  /* 0x0000600d06004986 */ /* 0x000fe2000c101914 */
[----:B-1----:R-:W-:Y:S01]  /*19110*/  @P0 MOV R4, R8 ;  /* 0x0000000800040202 */ /* 0x002fe20000000f00 */
[----:B------:R-:W-:-:S02]  /*19120*/  @P0 IMAD.MOV.U32 R5, RZ, RZ, R9 ;  /* 0x000000ffff050224 */ /* 0x000fc400078e0009 */
[----:B------:R-:W-:Y:S01]  /*19130*/  @P5 STG.E desc[UR20][R6.64+0x64], R101 ;  /* 0x0000646506005986 */ /* 0x000fe2000c101914 */
[----:B------:R-:W-:-:S03]  /*19140*/  F2FP.TF32.F32.PACK_B R103, R103 ;  /* 0x00000067ff67723e */ /* 0x000fc600024050ff */
[----:B------:R1:W-:Y:S01]  /*19150*/  @P0 STG.E desc[UR20][R4.64+0x60], R15 ;  /* 0x0000600f04000986 */ /* 0x0003e2000c101914 */
[C---:B------:R-:W-:Y:S02]  /*19160*/  ISETP.GT.AND P0, PT, R0.reuse, 0x20, P2 ;  /* 0x000000200000780c */ /* 0x040fe40001704270 */
[C---:B------:R-:W-:Y:S02]  /*19170*/  ISETP.GT.AND P4, PT, R0.reuse, 0x20, P3 ;  /* 0x000000200000780c */ /* 0x040fe40001f84270 */
[----:B------:R-:W-:Y:S01]  /*19180*/  ISETP.GT.AND P5, PT, R0, 0x21, P3 ;  /* 0x000000210000780c */ /* 0x000fe20001fa4270 */
[----:B-1----:R-:W-:Y:S02]  /*19190*/  @P1 IMAD.MOV.U32 R4, RZ, RZ, R8 ;  /* 0x000000ffff041224 */ /* 0x002fe400078e0008 */
[----:B------:R-:W-:Y:S02]  /*191a0*/  @P1 IMAD.MOV.U32 R5, RZ, RZ, R9 ;  /* 0x000000ffff051224 */ /* 0x000fe400078e0009 */
[----:B------:R-:W-:Y:S01]  /*191b0*/  FMUL R11, R104, UR11 ;  /* 0x0000000b680b7c20 */ /* 0x000fe20008400000 */
[----:B------:R-:W-:-:S02]  /*191c0*/  FMUL R105, R105, UR11 ;  /* 0x0000000b69697c20 */ /* 0x000fc40008400000 */
        /* <DEDUP_REMOVED lines=8> */
[----:B-1----:R-:W-:Y:S02]  /*19250*/  @P0 IMAD.MOV.U32 R4, RZ, RZ, R8 ;  /* 0x000000ffff040224 */ /* 0x002fe400078e0008 */
[----:B------:R-:W-:Y:S01]  /*19260*/  @P0 IMAD.MOV.U32 R5, RZ, RZ, R9 ;  /* 0x000000ffff050224 */ /* 0x000fe200078e0009 */
        /* <DEDUP_REMOVED lines=106> */
[----:B------:R-:W-:Y:S01]  /*19910*/  FMUL R11, R128, UR11 ;  /* 0x0000000b800b7c20 */ /* 0x000fe20008400000 */
[----:B-1----:R-:W-:Y:S02]  /*19920*/  @P1 IMAD.MOV.U32 R4, RZ, RZ, R8 ;  /* 0x000000ffff041224 */ /* 0x002fe400078e0008 */
[----:B------:R-:W-:Y:S02]  /*19930*/  @P1 IMAD.MOV.U32 R5, RZ, RZ, R9 ;  /* 0x000000ffff051224 */ /* 0x000fe400078e0009 */
[----:B------:R-:W-:Y:S01]  /*19940*/  FMUL R129, R129, UR11 ;  /* 0x0000000b81817c20 */ /* 0x000fe20008400000 */
[----:B------:R-:W-:-:S02]  /*19950*/  FMUL R13, R130, UR11 ;  /* 0x0000000b820d7c20 */ /* 0x000fc40008400000 */
[----:B------:R1:W-:Y:S01]  /*19960*/  @P1 STG.E desc[UR20][R4.64+0x124], R127 ;  /* 0x0001247f04001986 */ /* 0x0003e2000c101914 */
[C---:B------:R-:W-:Y:S02]  /*19970*/  ISETP.GT.AND P1, PT, R0.reuse, 0x51, P2 ;  /* 0x000000510000780c */ /* 0x040fe40001724270 */
        /* <DEDUP_REMOVED lines=8> */
[----:B------:R-:W-:-:S02]  /*19a00*/  ISETP.GT.AND P4, PT, R0, 0x58, P3 ;  /* 0x000000580000780c */ /* 0x000fc40001f84270 */
[----:B------:R-:W-:Y:S01]  /*19a10*/  ISETP.GT.AND P5, PT, R0, 0x59, P3 ;  /* 0x000000590000780c */ /* 0x000fe20001fa4270 */
[----:B------:R1:W-:Y:S01]  /*19a20*/  @P0 STG.E desc[UR20][R4.64+0x140], R13 ;  /* 0x0001400d04000986 */ /* 0x0003e2000c101914 */
[----:B------:R-:W-:Y:S01]  /*19a30*/  F2FP.TF32.F32.PACK_B R131, R131 ;  /* 0x00000083ff83723e */ /* 0x000fe200024050ff */
[----:B------:R-:W-:Y:S01]  /*19a40*/  FMUL R15, R132, UR11 ;  /* 0x0000000b840f7c20 */ /* 0x000fe20008400000 */
[----:B------:R-:W-:Y:S01]  /*19a50*/  ISETP.GT.AND P0, PT, R0, 0x58, P2 ;  /* 0x000000580000780c */ /* 0x000fe20001704270 */
[----:B------:R-:W-:Y:S01]  /*19a60*/  FMUL R133, R133, UR11 ;  /* 0x0000000b85857c20 */ /* 0x000fe20008400000 */
[----:B-1----:R-:W-:Y:S02]  /*19a70*/  @P1 IMAD.MOV.U32 R4, RZ, RZ, R8 ;  /* 0x000000ffff041224 */ /* 0x002fe400078e0008 */
[----:B------:R-:W-:Y:S01]  /*19a80*/  @P1 IMAD.MOV.U32 R5, RZ, RZ, R9 ;  /* 0x000000ffff051224 */ /* 0x000fe200078e0009 */
[----:B------:R-:W-:Y:S01]  /*19a90*/  F2FP.TF32.F32.PACK_B R15, R15 ;  /* 0x0000000fff0f723e */ /* 0x000fe200024050ff */
[----:B------:R-:W-:Y:S01]  /*19aa0*/  FMUL R11, R134, UR11 ;  /* 0x0000000b860b7c20 */ /* 0x000fe20008400000 */
[----:B------:R-:W-:-:S02]  /*19ab0*/  F2FP.TF32.F32.PACK_B R133, R133 ;  /* 0x00000085ff85723e */ /* 0x000fc400024050ff */
[----:B------:R1:W-:Y:S01]  /*19ac0*/  @P1 STG.E desc[UR20][R4.64+0x144], R131 ;  /* 0x0001448304001986 */ /* 0x0003e2000c101914 */
[----:B------:R-:W-:-:S03]  /*19ad0*/  ISETP.GT.AND P1, PT, R0, 0x59, P2 ;  /* 0x000000590000780c */ /* 0x000fc60001724270 */
[----:B------:R2:W-:Y:S01]  /*19ae0*/  @P4 STG.E desc[UR20][R6.64+0x160], R15 ;  /* 0x0001600f06004986 */ /* 0x0005e2000c101914 */
[C---:B------:R-:W-:Y:S01]  /*19af0*/  ISETP.GT.AND P4, PT, R0.reuse, 0x60, P2 ;  /* 0x000000600000780c */ /* 0x040fe20001784270 */
[----:B------:R-:W-:Y:S01]  /*19b00*/  FMUL R135, R135, UR11 ;  /* 0x0000000b87877c20 */ /* 0x000fe20008400000 */
[----:B------:R-:W-:Y:S01]  /*19b10*/  F2FP.TF32.F32.PACK_B R11, R11 ;  /* 0x0000000bff0b723e */ /* 0x000fe200024050ff */
[----:B------:R-:W-:Y:S01]  /*19b20*/  @P5 STG.E desc[UR20][R6.64+0x164], R133 ;  /* 0x0001648506005986 */ /* 0x000fe2000c101914 */
[C---:B------:R-:W-:Y:S02]  /*19b30*/  ISETP.GT.AND P5, PT, R0.reuse, 0x60, P3 ;  /* 0x000000600000780c */ /* 0x040fe40001fa4270 */
[----:B-1----:R-:W-:Y:S01]  /*19b40*/  @P0 MOV R4, R8 ;  /* 0x0000000800040202 */ /* 0x002fe20000000f00 */
[----:B------:R-:W-:Y:S01]  /*19b50*/  @P0 IMAD.MOV.U32 R5, RZ, RZ, R9 ;  /* 0x000000ffff050224 */ /* 0x000fe200078e0009 */
[----:B------:R-:W-:Y:S01]  /*19b60*/  ISETP.GT.AND P6, PT, R0, 0x61, P3 ;  /* 0x000000610000780c */ /* 0x000fe20001fc4270 */
[----:B------:R-:W-:Y:S01]  /*19b70*/  FMUL R13, R136, UR11 ;  /* 0x0000000b880d7c20 */ /* 0x000fe20008400000 */
[----:B------:R-:W-:Y:S01]  /*19b80*/  FMUL R137, R137, UR11 ;  /* 0x0000000b89897c20 */ /* 0x000fe20008400000 */
[----:B------:R-:W-:Y:S01]  /*19b90*/  F2FP.TF32.F32.PACK_B R135, R135 ;  /* 0x00000087ff87723e */ /* 0x000fe200024050ff */
[----:B------:R1:W-:Y:S01]  /*19ba0*/  @P0 STG.E desc[UR20][R4.64+0x160], R11 ;  /* 0x0001600b04000986 */ /* 0x0003e2000c101914 */
[----:B--2---:R-:W-:Y:S01]  /*19bb0*/  FMUL R15, R138, UR11 ;  /* 0x0000000b8a0f7c20 */ /* 0x004fe20008400000 */
[----:B------:R-:W-:-:S02]  /*19bc0*/  F2FP.TF32.F32.PACK_B R13, R13 ;  /* 0x0000000dff0d723e */ /* 0x000fc400024050ff */
[----:B------:R-:W-:Y:S02]  /*19bd0*/  ISETP.GT.AND P0, PT, R0, 0x61, P2 ;  /* 0x000000610000780c */ /* 0x000fe40001704270 */
[----:B------:R-:W-:Y:S01]  /*19be0*/  F2FP.TF32.F32.PACK_B R137, R137 ;  /* 0x00000089ff89723e */ /* 0x000fe200024050ff */
[----:B-1----:R-:W-:Y:S02]  /*19bf0*/  @P1 IMAD.MOV.U32 R4, RZ, RZ, R8 ;  /* 0x000000ffff041224 */ /* 0x002fe400078e0008 */
[----:B------:R-:W-:Y:S01]  /*19c00*/  @P1 IMAD.MOV.U32 R5, RZ, RZ, R9 ;  /* 0x000000ffff051224 */ /* 0x000fe200078e0009 */
[----:B------:R-:W-:-:S04]  /*19c10*/  F2FP.TF32.F32.PACK_B R15, R15 ;  /* 0x0000000fff0f723e */ /* 0x000fc800024050ff */
[----:B------:R1:W-:Y:S01]  /*19c20*/  @P1 STG.E desc[UR20][R4.64+0x164], R135 ;  /* 0x0001648704001986 */ /* 0x0003e2000c101914 */
[----:B------:R-:W-:-:S03]  /*19c30*/  FMUL R139, R139, UR11 ;  /* 0x0000000b8b8b7c20 */ /* 0x000fc60008400000 */
[----:B------:R2:W-:Y:S01]  /*19c40*/  @P5 STG.E desc[UR20][R6.64+0x180], R13 ;  /* 0x0001800d06005986 */ /* 0x0005e2000c101914 */
[----:B------:R-:W-:-:S03]  /*19c50*/  ISETP.GT.AND P5, PT, R0, 0x68, P2 ;  /* 0x000000680000780c */ /* 0x000fc600017a4270 */
[----:B------:R-:W-:Y:S01]  /*19c60*/  @P6 STG.E desc[UR20][R6.64+0x184], R137 ;  /* 0x0001848906006986 */ /* 0x000fe2000c101914 */
[----:B-1----:R-:W-:Y:S02]  /*19c70*/  @P4 IMAD.MOV.U32 R4, RZ, RZ, R8 ;  /* 0x000000ffff044224 */ /* 0x002fe400078e0008 */
[----:B------:R-:W-:Y:S01]  /*19c80*/  @P4 IMAD.MOV.U32 R5, RZ, RZ, R9 ;  /* 0x000000ffff054224 */ /* 0x000fe200078e0009 */
[----:B------:R-:W-:-:S04]  /*19c90*/  ISETP.GT.AND P1, PT, R0, 0x68, P3 ;  /* 0x000000680000780c */ /* 0x000fc80001f24270 */
[----:B------:R1:W-:Y:S01]  /*19ca0*/  @P4 STG.E desc[UR20][R4.64+0x180], R15 ;  /* 0x0001800f04004986 */ /* 0x0003e2000c101914 */
[----:B------:R-:W-:Y:S01]  /*19cb0*/  ISETP.GT.AND P4, PT, R0, 0x69, P3 ;  /* 0x000000690000780c */ /* 0x000fe20001f84270 */
[----:B------:R-:W-:Y:S01]  /*19cc0*/  FMUL R11, R140, UR11 ;  /* 0x0000000b8c0b7c20 */ /* 0x000fe20008400000 */
[----:B------:R-:W-:Y:S01]  /*19cd0*/  ISETP.GT.AND P6, PT, R0, 0x69, P2 ;  /* 0x000000690000780c */ /* 0x000fe200017c4270 */
[----:B------:R-:W-:Y:S01]  /*19ce0*/  FMUL R141, R141, UR11 ;  /* 0x0000000b8d8d7c20 */ /* 0x000fe20008400000 */
[----:B------:R-:W-:Y:S01]  /*19cf0*/  F2FP.TF32.F32.PACK_B R139, R139 ;  /* 0x0000008bff8b723e */ /* 0x000fe200024050ff */
[----:B--2---:R-:W-:Y:S01]  /*19d00*/  FMUL R13, R142, UR11 ;  /* 0x0000000b8e0d7c20 */ /* 0x004fe20008400000 */
[----:B------:R-:W-:Y:S01]  /*19d10*/  F2FP.TF32.F32.PACK_B R11, R11 ;  /* 0x0000000bff0b723e */ /* 0x000fe200024050ff */
[----:B-1----:R-:W-:Y:S02]  /*19d20*/  @P0 IMAD.MOV.U32 R4, RZ, RZ, R8 ;  /* 0x000000ffff040224 */ /* 0x002fe400078e0008 */
[----:B------:R-:W-:Y:S01]  /*19d30*/  @P0 IMAD.MOV.U32 R5, RZ, RZ, R9 ;  /* 0x000000ffff050224 */ /* 0x000fe200078e0009 */
[----:B------:R-:W-:Y:S01]  /*19d40*/  F2FP.TF32.F32.PACK_B R141, R141 ;  /* 0x0000008dff8d723e */ /* 0x000fe200024050ff */
[----:B------:R-:W-:Y:S01]  /*19d50*/  FMUL R143, R143, UR11 ;  /* 0x0000000b8f8f7c20 */ /* 0x000fe20008400000 */
[----:B------:R-:W-:-:S02]  /*19d60*/  F2FP.TF32.F32.PACK_B R13, R13 ;  /* 0x0000000dff0d723e */ /* 0x000fc400024050ff */
[----:B------:R1:W-:Y:S02]  /*19d70*/  @P0 STG.E desc[UR20][R4.64+0x184], R139 ;  /* 0x0001848b04000986 */ /* 0x0003e4000c101914 */
[----:B------:R-:W-:Y:S02]  /*19d80*/  F2FP.TF32.F32.PACK_B R143, R143 ;  /* 0x0000008fff8f723e */ /* 0x000fe400024050ff */
[----:B------:R-:W-:Y:S04]  /*19d90*/  @P1 STG.E desc[UR20][R6.64+0x1a0], R11 ;  /* 0x0001a00b06001986 */ /* 0x000fe8000c101914 */
[----:B------:R-:W-:Y:S01]  /*19da0*/  @P4 STG.E desc[UR20][R6.64+0x1a4], R141 ;  /* 0x0001a48d06004986 */ /* 0x000fe2000c101914 */
[----:B-1----:R-:W-:Y:S01]  /*19db0*/  @P5 MOV R4, R8 ;  /* 0x0000000800045202 */ /* 0x002fe20000000f00 */
[----:B------:R-:W-:-:S05]  /*19dc0*/  @P5 IMAD.MOV.U32 R5, RZ, RZ, R9 ;  /* 0x000000ffff055224 */ /* 0x000fca00078e0009 */
[----:B------:R1:W-:Y:S01]  /*19dd0*/  @P5 STG.E desc[UR20][R4.64+0x1a0], R13 ;  /* 0x0001a00d04005986 */ /* 0x0003e2000c101914 */
[----:B------:R-:W-:Y:S01]  /*19de0*/  ISETP.GT.AND P5, PT, R0, 0x71, P3 ;  /* 0x000000710000780c */ /* 0x000fe20001fa4270 */
[----:B------:R-:W-:Y:S01]  /*19df0*/  FMUL R145, R145, UR11 ;  /* 0x0000000b91917c20 */ /* 0x000fe20008400000 */
[----:B-1----:R-:W-:Y:S02]  /*19e00*/  @P6 IMAD.MOV.U32 R4, RZ, RZ, R8 ;  /* 0x000000ffff046224 */ /* 0x002fe400078e0008 */
[----:B------:R-:W-:-:S05]  /*19e10*/  @P6 IMAD.MOV.U32 R5, RZ, RZ, R9 ;  /* 0x000000ffff056224 */ /* 0x000fca00078e0009 */
[----:B------:R1:W-:Y:S01]  /*19e20*/  @P6 STG.E desc[UR20][R4.64+0x1a4], R143 ;  /* 0x0001a48f04006986 */ /* 0x0003e2000c101914 */
[C---:B------:R-:W-:Y:S02]  /*19e30*/  ISETP.GT.AND P6, PT, R0.reuse, 0x70, P2 ;  /* 0x000000700000780c */ /* 0x040fe400017c4270 */
[----:B------:R-:W-:Y:S02]  /*19e40*/  ISETP.GT.AND P4, PT, R0, 0x70, P3 ;  /* 0x000000700000780c */ /* 0x000fe40001f84270 */
[----:B------:R-:W-:Y:S01]  /*19e50*/  F2FP.TF32.F32.PACK_B R145, R145 ;  /* 0x00000091ff91723e */ /* 0x000fe200024050ff */
[----:B------:R-:W-:Y:S01]  /*19e60*/  FMUL R11, R144, UR11 ;  /* 0x0000000b900b7c20 */ /* 0x000fe20008400000 */
[----:B------:R-:W-:-:S03]  /*19e70*/  FMUL R15, R146, UR11 ;  /* 0x0000000b920f7c20 */ /* 0x000fc60008400000 */
[----:B------:R-:W-:Y:S01]  /*19e80*/  @P5 STG.E desc[UR20][R6.64+0x1c4], R145 ;  /* 0x0001c49106005986 */ /* 0x000fe2000c101914 */
[----:B------:R-:W-:Y:S02]  /*19e90*/  ISETP.GT.AND P5, PT, R0, 0x71, P2 ;  /* 0x000000710000780c */ /* 0x000fe400017a4270 */
[----:B------:R-:W-:Y:S01]  /*19ea0*/  F2FP.TF32.F32.PACK_B R11, R11 ;  /* 0x0000000bff0b723e */ /* 0x000fe200024050ff */
[----:B-1----:R-:W-:Y:S01]  /*19eb0*/  @P6 IMAD.MOV.U32 R4, RZ, RZ, R8 ;  /* 0x000000ffff046224 */ /* 0x002fe200078e0008 */
[----:B------:R-:W-:Y:S01]  /*19ec0*/  F2FP.TF32.F32.PACK_B R15, R15 ;  /* 0x0000000fff0f723e */ /* 0x000fe200024050ff */
[----:B------:R-:W-:Y:S02]  /*19ed0*/  @P6 IMAD.MOV.U32 R5, RZ, RZ, R9 ;  /* 0x000000ffff056224 */ /* 0x000fe400078e0009 */
[----:B------:R-:W-:Y:S01]  /*19ee0*/  @P4 STG.E desc[UR20][R6.64+0x1c0], R11 ;  /* 0x0001c00b06004986 */ /* 0x000fe2000c101914 */
[----:B------:R-:W-:-:S03]  /*19ef0*/  FMUL R147, R147, UR11 ;  /* 0x0000000b93937c20 */ /* 0x000fc60008400000 */
[----:B------:R1:W-:Y:S01]  /*19f00*/  @P6 STG.E desc[UR20][R4.64+0x1c0], R15 ;  /* 0x0001c00f04006986 */ /* 0x0003e2000c101914 */
[C---:B------:R-:W-:Y:S02]  /*19f10*/  ISETP.GT.AND P4, PT, R0.reuse, 0x78, P3 ;  /* 0x000000780000780c */ /* 0x040fe40001f84270 */
[C---:B------:R-:W-:Y:S02]  /*19f20*/  ISETP.GT.AND P3, PT, R0.reuse, 0x79, P3 ;  /* 0x000000790000780c */ /* 0x040fe40001f64270 */
[----:B------:R-:W-:Y:S02]  /*19f30*/  ISETP.GT.AND P6, PT, R0, 0x78, P2 ;  /* 0x000000780000780c */ /* 0x000fe400017c4270 */
[----:B------:R-:W-:Y:S01]  /*19f40*/  F2FP.TF32.F32.PACK_B R147, R147 ;  /* 0x00000093ff93723e */ /* 0x000fe200024050ff */
[----:B-1----:R-:W-:Y:S01]  /*19f50*/  IMAD.U32 R5, RZ, RZ, UR12 ;  /* 0x0000000cff057e24 */ /* 0x002fe2000f8e00ff */
[----:B------:R-:W-:-:S03]  /*19f60*/  ISETP.GT.AND P1, PT, R14, 0xc0, PT ;  /* 0x000000c00e00780c */ /* 0x000fc60003f24270 */
[----:B------:R-:W-:Y:S01]  /*19f70*/  IMAD.WIDE.U32 R4, R5, 0x300, R2 ;  /* 0x0000030005047825 */ /* 0x000fe200078e0002 */
[----:B------:R-:W-:-:S03]  /*19f80*/  @P5 MOV R3, R9 ;  /* 0x0000000900035202 */ /* 0x000fc60000000f00 */
[----:B------:R-:W-:Y:S01]  /*19f90*/  FMUL R149, R149, UR11 ;  /* 0x0000000b95957c20 */ /* 0x000fe20008400000 */
[----:B------:R-:W-:Y:S01]  /*19fa0*/  @P5 IMAD.MOV.U32 R2, RZ, RZ, R8 ;  /* 0x000000ffff025224 */ /* 0x000fe200078e0008 */
[----:B------:R-:W-:Y:S01]  /*19fb0*/  ISETP.GT.AND P2, PT, R0, 0x79, P2 ;  /* 0x000000790000780c */ /* 0x000fe20001744270 */
[----:B------:R-:W-:Y:S01]  /*19fc0*/  FMUL R17, R148, UR11 ;  /* 0x0000000b94117c20 */ /* 0x000fe20008400000 */
[----:B------:R-:W-:Y:S02]  /*19fd0*/  FMUL R13, R150, UR11 ;  /* 0x0000000b960d7c20 */ /* 0x000fe40008400000 */
[----:B------:R1:W-:Y:S01]  /*19fe0*/  @P5 STG.E desc[UR20][R2.64+0x1c4], R147 ;  /* 0x0001c49302005986 */ /* 0x0003e2000c101914 */
[----:B------:R-:W-:Y:S01]  /*19ff0*/  ISETP.GT.AND P5, PT, R0, RZ, P1 ;  /* 0x000000ff0000720c */ /* 0x000fe20000fa4270 */
[----:B------:R-:W-:Y:S01]  /*1a000*/  FMUL R151, R151, UR11 ;  /* 0x0000000b97977c20 */ /* 0x000fe20008400000 */
[----:B------:R-:W-:Y:S01]  /*1a010*/  F2FP.TF32.F32.PACK_B R149, R149 ;  /* 0x00000095ff95723e */ /* 0x000fe200024050ff */
[----:B------:R-:W-:Y:S01]  /*1a020*/  UIMAD UR6, UR13, 0x300, URZ ;  /* 0x000003000d0678a4 */ /* 0x000fe2000f8e023f */
[----:B------:R-:W-:Y:S01]  /*1a030*/  FMUL R19, R24, UR11 ;  /* 0x0000000b18137c20 */ /* 0x000fe20008400000 */
[----:B------:R-:W-:-:S02]  /*1a040*/  F2FP.TF32.F32.PACK_B R17, R17 ;  /* 0x00000011ff11723e */ /* 0x000fc400024050ff */
[----:B------:R-:W-:Y:S01]  /*1a050*/  F2FP.TF32.F32.PACK_B R13, R13 ;  /* 0x0000000dff0d723e */ /* 0x000fe200024050ff */
[----:B------:R-:W-:Y:S01]  /*1a060*/  @P3 STG.E desc[UR20][R6.64+0x1e4], R149 ;  /* 0x0001e49506003986 */ /* 0x000fe2000c101914 */
[----:B------:R-:W-:Y:S01]  /*1a070*/  F2FP.TF32.F32.PACK_B R151, R151 ;  /* 0x00000097ff97723e */ /* 0x000fe200024050ff */
[----:B-1----:R-:W-:Y:S01]  /*1a080*/  @P6 IMAD.MOV.U32 R2, RZ, RZ, R8 ;  /* 0x000000ffff026224 */ /* 0x002fe200078e0008 */
[----:B------:R-:W-:Y:S01]  /*1a090*/  ISETP.GT.AND P3, PT, R0, 0x1, P1 ;  /* 0x000000010000780c */ /* 0x000fe20000f64270 */
[----:B------:R-:W-:Y:S01]  /*1a0a0*/  @P6 IMAD.MOV.U32 R3, RZ, RZ, R9 ;  /* 0x000000ffff036224 */ /* 0x000fe200078e0009 */
[----:B------:R-:W-:Y:S01]  /*1a0b0*/  F2FP.TF32.F32.PACK_B R19, R19 ;  /* 0x00000013ff13723e */ /* 0x000fe200024050ff */
[----:B------:R-:W-:Y:S01]  /*1a0c0*/  VIADD R5, R5, UR6 ;  /* 0x0000000605057c36 */ /* 0x000fe20008000000 */
[----:B------:R-:W-:Y:S01]  /*1a0d0*/  ISETP.GT.AND P0, PT, R14, 0xc8, PT ;  /* 0x000000c80e00780c */ /* 0x000fe20003f04270 */
[----:B------:R1:W-:Y:S04]  /*1a0e0*/  @P4 STG.E desc[UR20][R6.64+0x1e0], R17 ;  /* 0x0001e01106004986 */ /* 0x0003e8000c101914 */
[----:B------:R2:W-:Y:S01]  /*1a0f0*/  @P6 STG.E desc[UR20][R2.64+0x1e0], R13 ;  /* 0x0001e00d02006986 */ /* 0x0005e2000c101914 */
[----:B------:R-:W-:-:S03]  /*1a100*/  FMUL R25, R25, UR11 ;  /* 0x0000000b19197c20 */ /* 0x000fc60008400000 */
[----:B------:R-:W-:Y:S04]  /*1a110*/  @P2 STG.E desc[UR20][R8.64+0x1e4], R151 ;  /* 0x0001e49708002986 */ /* 0x000fe8000c101914 */
[----:B------:R-:W-:Y:S01]  /*1a120*/  @P5 STG.E desc[UR20][R4.64], R19 ;  /* 0x0000001304005986 */ /* 0x000fe2000c101914 */
[C---:B------:R-:W-:Y:S02]  /*1a130*/  ISETP.GT.AND P5, PT, R0.reuse, 0x1, P0 ;  /* 0x000000010000780c */ /* 0x040fe400007a4270 */
[----:B------:R-:W-:Y:S02]  /*1a140*/  ISETP.GT.AND P2, PT, R0, RZ, P0 ;  /* 0x000000ff0000720c */ /* 0x000fe40000744270 */
[----:B-1----:R-:W-:Y:S01]  /*1a150*/  IADD3 R6, P4, R4, UR9, RZ ;  /* 0x0000000904067c10 */ /* 0x002fe2000ff9e0ff */
[----:B--2---:R-:W-:Y:S01]  /*1a160*/  @P3 IMAD.MOV.U32 R2, RZ, RZ, R4 ;  /* 0x000000ffff023224 */ /* 0x004fe200078e0004 */
[----:B------:R-:W-:Y:S01]  /*1a170*/  F2FP.TF32.F32.PACK_B R25, R25 ;  /* 0x00000019ff19723e */ /* 0x000fe200024050ff */
[----:B------:R-:W-:Y:S01]  /*1a180*/  @P3 IMAD.MOV.U32 R3, RZ, RZ, R5 ;  /* 0x000000ffff033224 */ /* 0x000fe200078e0005 */
[----:B------:R-:W-:Y:S01]  /*1a190*/  ISETP.GT.AND P6, PT, R0, 0x8, P1 ;  /* 0x000000080000780c */ /* 0x000fe20000fc4270 */
[----:B------:R-:W-:Y:S01]  /*1a1a0*/  FMUL R21, R26, UR11 ;  /* 0x0000000b1a157c20 */ /* 0x000fe20008400000 */
[----:B------:R-:W-:Y:S01]  /*1a1b0*/  FMUL R27, R27, UR11 ;  /* 0x0000000b1b1b7c20 */ /* 0x000fe20008400000 */
[----:B------:R-:W-:Y:S01]  /*1a1c0*/  IADD3.X R7, R5, UR8, RZ, P4, !PT ;  /* 0x0000000805077c10 */ /* 0x000fe2000a7fe4ff */
[----:B------:R1:W-:Y:S01]  /*1a1d0*/  @P3 STG.E desc[UR20][R2.64+0x4], R25 ;  /* 0x0000041902003986 */ /* 0x0003e2000c101914 */
[----:B------:R-:W-:-:S02]  /*1a1e0*/  ISETP.GT.AND P3, PT, R0, 0x9, P1 ;  /* 0x000000090000780c */ /* 0x000fc40000f64270 */
[----:B------:R-:W-:Y:S01]  /*1a1f0*/  F2FP.TF32.F32.PACK_B R21, R21 ;  /* 0x00000015ff15723e */ /* 0x000fe200024050ff */
[----:B------:R-:W-:Y:S01]  /*1a200*/  FMUL R23, R28, UR11 ;  /* 0x0000000b1c177c20 */ /* 0x000fe20008400000 */
[----:B------:R-:W-:-:S03]  /*1a210*/  F2FP.TF32.F32.PACK_B R27, R27 ;  /* 0x0000001bff1b723e */ /* 0x000fc600024050ff */
[----:B------:R-:W-:Y:S01]  /*1a220*/  @P2 STG.E desc[UR20][R6.64], R21 ;  /* 0x0000001506002986 */ /* 0x000fe2000c101914 */
[----:B-1----:R-:W-:Y:S02]  /*1a230*/  @P5 IMAD.MOV.U32 R2, RZ, RZ, R6 ;  /* 0x000000ffff025224 */ /* 0x002fe400078e0006 */
[----:B------:R-:W-:Y:S01]  /*1a240*/  @P5 IMAD.MOV.U32 R3, RZ, RZ, R7 ;  /* 0x000000ffff035224 */ /* 0x000fe200078e0007 */
[C---:B------:R-:W-:Y:S01]  /*1a250*/  ISETP.GT.AND P2, PT, R0.reuse, 0x8, P0 ;  /* 0x000000080000780c */ /* 0x040fe20000744270 */
[----:B------:R-:W-:Y:S01]  /*1a260*/  FMUL R29, R29, UR11 ;  /* 0x0000000b1d1d7c20 */ /* 0x000fe20008400000 */
[----:B------:R-:W-:Y:S02]  /*1a270*/  F2FP.TF32.F32.PACK_B R23, R23 ;  /* 0x00000017ff17723e */ /* 0x000fe400024050ff */
[----:B------:R1:W-:Y:S01]  /*1a280*/  @P5 STG.E desc[UR20][R2.64+0x4], R27 ;  /* 0x0000041b02005986 */ /* 0x0003e2000c101914 */
[----:B------:R-:W-:Y:S01]  /*1a290*/  ISETP.GT.AND P5, PT, R0, 0x9, P0 ;  /* 0x000000090000780c */ /* 0x000fe200007a4270 */
[----:B------:R-:W-:Y:S01]  /*1a2a0*/  FMUL R89, R30, UR11 ;  /* 0x0000000b1e597c20 */ /* 0x000fe20008400000 */
[----:B------:R-:W-:-:S02]  /*1a2b0*/  F2FP.TF32.F32.PACK_B R29, R29 ;  /* 0x0000001dff1d723e */ /* 0x000fc400024050ff */
[----:B-1----:R-:W-:Y:S01]  /*1a2c0*/  @P6 MOV R2, R4 ;  /* 0x0000000400026202 */ /* 0x002fe20000000f00 */
[----:B------:R-:W-:-:S05]  /*1a2d0*/  @P6 IMAD.MOV.U32 R3, RZ, RZ, R5 ;  /* 0x000000ffff036224 */ /* 0x000fca00078e0005 */
[----:B------:R1:W-:Y:S01]  /*1a2e0*/  @P6 STG.E desc[UR20][R2.64+0x20], R23 ;  /* 0x0000201702006986 */ /* 0x0003e2000c101914 */
[----:B------:R-:W-:Y:S01]  /*1a2f0*/  ISETP.GT.AND P6, PT, R0, 0x10, P1 ;  /* 0x000000100000780c */ /* 0x000fe20000fc4270 */
[----:B------:R-:W-:Y:S01]  /*1a300*/  FMUL R31, R31, UR11 ;  /* 0x0000000b1f1f7c20 */ /* 0x000fe20008400000 */
[----:B------:R-:W-:Y:S01]  /*1a310*/  F2FP.TF32.F32.PACK_B R89, R89 ;  /* 0x00000059ff59723e */ /* 0x000fe200024050ff */
[----:B-1----:R-:W-:Y:S02]  /*1a320*/  @P3 IMAD.MOV.U32 R2, RZ, RZ, R4 ;  /* 0x000000ffff023224 */ /* 0x002fe400078e0004 */
        /* <DEDUP_REMOVED lines=16> */
[----:B------:R-:W-:Y:S02]  /*1a430*/  F2FP.TF32.F32.PACK_B R33, R33 ;  /* 0x00000021ff21723e */ /* 0x000fe400024050ff */
        /* <DEDUP_REMOVED lines=87> */
[----:B------:R-:W-:Y:S02]  /*1a9b0*/  F2FP.TF32.F32.PACK_B R103, R103 ;  /* 0x00000067ff67723e */ /* 0x000fe400024050ff */
[----:B------:R-:W-:Y:S01]  /*1a9c0*/  ISETP.GT.AND P2, PT, R0, 0x30, P0 ;  /* 0x000000300000780c */ /* 0x000fe20000744270 */
[----:B------:R-:W-:Y:S01]  /*1a9d0*/  FMUL R49, R49, UR11 ;  /* 0x0000000b31317c20 */ /* 0x000fe20008400000 */
        /* <DEDUP_REMOVED lines=12> */
[----:B------:R-:W-:Y:S01]  /*1aaa0*/  FMUL R107, R52, UR11 ;  /* 0x0000000b346b7c20 */ /* 0x000fe20008400000 */
[----:B-1----:R-:W-:Y:S02]  /*1aab0*/  @P3 IMAD.MOV.U32 R2, RZ, RZ, R4 ;  /* 0x000000ffff023224 */ /* 0x002fe400078e0004 */
[----:B------:R-:W-:-:S05]  /*1aac0*/  @P3 IMAD.MOV.U32 R3, RZ, RZ, R5 ;  /* 0x000000ffff033224 */ /* 0x000fca00078e0005 */
[----:B------:R1:W-:Y:S01]  /*1aad0*/  @P3 STG.E desc[UR20][R2.64+0xc4], R49 ;  /* 0x0000c43102003986 */ /* 0x0003e2000c101914 */
[----:B------:R-:W-:Y:S01]  /*1aae0*/  F2FP.TF32.F32.PACK_B R51, R51 ;  /* 0x00000033ff33723e */ /* 0x000fe200024050ff */
[--C-:B------:R-:W-:Y:S01]  /*1aaf0*/  @P5 IMAD.MOV.U32 R8, RZ, RZ, R6.reuse ;  /* 0x000000ffff085224 */ /* 0x100fe200078e0006 */
[----:B------:R-:W-:Y:S02]  /*1ab00*/  IADD3.X R9, R5, UR8, RZ, P4, !PT ;  /* 0x0000000805097c10 */ /* 0x000fe4000a7fe4ff */
[----:B------:R-:W-:Y:S01]  /*1ab10*/  F2FP.TF32.F32.PACK_B R107, R107 ;  /* 0x0000006bff6b723e */ /* 0x000fe200024050ff */
[----:B-1----:R-:W-:Y:S02]  /*1ab20*/  @P2 IMAD.MOV.U32 R2, RZ, RZ, R6 ;  /* 0x000000ffff022224 */ /* 0x002fe400078e0006 */
[----:B------:R-:W-:Y:S01]  /*1ab30*/  @P2 IMAD.MOV.U32 R3, RZ, RZ, R7 ;  /* 0x000000ffff032224 */ /* 0x000fe200078e0007 */
[----:B------:R-:W-:-:S04]  /*1ab40*/  ISETP.GT.AND P3, PT, R0, 0x39, P1 ;  /* 0x000000390000780c */ /* 0x000fc80000f64270 */
[----:B------:R1:W-:Y:S01]  /*1ab50*/  @P2 STG.E desc[UR20][R2.64+0xc0], R105 ;  /* 0x0000c06902002986 */ /* 0x0003e2000c101914 */
[----:B------:R-:W-:-:S03]  /*1ab60*/  ISETP.GT.AND P2, PT, R0, 0x38, P0 ;  /* 0x000000380000780c */ /* 0x000fc60000744270 */
[----:B------:R-:W-:Y:S01]  /*1ab70*/  @P5 STG.E desc[UR20][R8.64+0xc4], R51 ;  /* 0x0000c43308005986 */ /* 0x000fe2000c101914 */
[----:B------:R-:W-:Y:S01]  /*1ab80*/  ISETP.GT.AND P5, PT, R0, 0x40, P1 ;  /* 0x000000400000780c */ /* 0x000fe20000fa4270 */
[----:B-1----:R-:W-:Y:S01]  /*1ab90*/  @P6 IMAD.MOV.U32 R2, RZ, RZ, R4 ;  /* 0x000000ffff026224 */ /* 0x002fe200078e0004 */
[----:B------:R-:W-:Y:S01]  /*1aba0*/  @P6 MOV R3, R5 ;  /* 0x0000000500036202 */ /* 0x000fe20000000f00 */
[----:B------:R-:W-:-:S04]  /*1abb0*/  FMUL R53, R53, UR11 ;  /* 0x0000000b35357c20 */ /* 0x000fc80008400000 */
[----:B------:R1:W-:Y:S01]  /*1abc0*/  @P6 STG.E desc[UR20][R2.64+0xe0], R107 ;  /* 0x0000e06b02006986 */ /* 0x0003e2000c101914 */
[----:B------:R-:W-:Y:S01]  /*1abd0*/  ISETP.GT.AND P6, PT, R0, 0x39, P0 ;  /* 0x000000390000780c */ /* 0x000fe200007c4270 */
[----:B------:R-:W-:Y:S01]  /*1abe0*/  FMUL R109, R54, UR11 ;  /* 0x0000000b366d7c20 */ /* 0x000fe20008400000 */
[----:B------:R-:W-:Y:S01]  /*1abf0*/  FMUL R55, R55, UR11 ;  /* 0x0000000b37377c20 */ /* 0x000fe20008400000 */
[----:B------:R-:W-:Y:S01]  /*1ac00*/  F2FP.TF32.F32.PACK_B R53, R53 ;  /* 0x00000035ff35723e */ /* 0x000fe200024050ff */
[----:B------:R-:W-:Y:S01]  /*1ac10*/  FMUL R111, R56, UR11 ;  /* 0x0000000b386f7c20 */ /* 0x000fe20008400000 */
[----:B------:R-:W-:Y:S01]  /*1ac20*/  VIADD R6, R4, UR9 ;  /* 0x0000000904067c36 */ /* 0x000fe20008000000 */
[----:B------:R-:W-:Y:S01]  /*1ac30*/  F2FP.TF32.F32.PACK_B R109, R109 ;  /* 0x0000006dff6d723e */ /* 0x000fe200024050ff */
[----:B------:R-:W-:Y:S02]  /*1ac40*/  @P2 IMAD.MOV.U32 R7, RZ, RZ, R9 ;  /* 0x000000ffff072224 */ /* 0x000fe400078e0009 */
[----:B-1----:R-:W-:-:S02]  /*1ac50*/  @P3 IMAD.MOV.U32 R2, RZ, RZ, R4 ;  /* 0x000000ffff023224 */ /* 0x002fc400078e0004 */
[----:B------:R-:W-:Y:S01]  /*1ac60*/  @P3 IMAD.MOV.U32 R3, RZ, RZ, R5 ;  /* 0x000000ffff033224 */ /* 0x000fe200078e0005 */
[----:B------:R-:W-:Y:S01]  /*1ac70*/  F2FP.TF32.F32.PACK_B R55, R55 ;  /* 0x00000037ff37723e */ /* 0x000fe200024050ff */
[----:B------:R-:W-:Y:S01]  /*1ac80*/  VIADD R10, R4, UR9 ;  /* 0x00000009040a7c36 */ /* 0x000fe20008000000 */
[C---:B------:R-:W-:Y:S01]  /*1ac90*/  ISETP.GT.AND P4, PT, R0.reuse, 0x41, P1 ;  /* 0x000000410000780c */ /* 0x040fe20000f84270 */
[----:B------:R-:W-:Y:S01]  /*1aca0*/  @P6 IMAD.MOV.U32 R11, RZ, RZ, R9 ;  /* 0x000000ffff0b6224 */ /* 0x000fe200078e0009 */
[----:B------:R1:W-:Y:S01]  /*1acb0*/  @P3 STG.E desc[UR20][R2.64+0xe4], R53 ;  /* 0x0000e43502003986 */ /* 0x0003e2000c101914 */
[----:B------:R-:W-:Y:S02]  /*1acc0*/  F2FP.TF32.F32.PACK_B R111, R111 ;  /* 0x0000006fff6f723e */ /* 0x000fe400024050ff */
[C---:B------:R-:W-:Y:S01]  /*1acd0*/  ISETP.GT.AND P3, PT, R0.reuse, 0x40, P0 ;  /* 0x000000400000780c */ /* 0x040fe20000764270 */
[----:B------:R2:W-:Y:S01]  /*1ace0*/  @P2 STG.E desc[UR20][R6.64+0xe0], R109 ;  /* 0x0000e06d06002986 */ /* 0x0005e2000c101914 */
[----:B------:R-:W-:-:S03]  /*1acf0*/  ISETP.GT.AND P2, PT, R0, 0x41, P0 ;  /* 0x000000410000780c */ /* 0x000fc60000744270 */
[----:B------:R-:W-:Y:S01]  /*1ad00*/  @P6 STG.E desc[UR20][R10.64+0xe4], R55 ;  /* 0x0000e4370a006986 */ /* 0x000fe2000c101914 */
[----:B-1----:R-:W-:Y:S01]  /*1ad10*/  @P5 IMAD.MOV.U32 R2, RZ, RZ, R4 ;  /* 0x000000ffff025224 */ /* 0x002fe200078e0004 */
[----:B------:R-:W-:Y:S01]  /*1ad20*/  @P5 MOV R3, R5 ;  /* 0x0000000500035202 */ /* 0x000fe20000000f00 */
[----:B------:R-:W-:Y:S01]  /*1ad30*/  FMUL R57, R57, UR11 ;  /* 0x0000000b39397c20 */ /* 0x000fe20008400000 */
[----:B------:R-:W-:-:S03]  /*1ad40*/  FMUL R113, R58, UR11 ;  /* 0x0000000b3a717c20 */ /* 0x000fc60008400000 */
[----:B------:R1:W-:Y:S01]  /*1ad50*/  @P5 STG.E desc[UR20][R2.64+0x100], R111 ;  /* 0x0001006f02005986 */ /* 0x0003e2000c101914 */
[C---:B------:R-:W-:Y:S01]  /*1ad60*/  ISETP.GT.AND P5, PT, R0.reuse, 0x48, P1 ;  /* 0x000000480000780c */ /* 0x040fe20000fa4270 */
[----:B------:R-:W-:Y:S01]  /*1ad70*/  FMUL R59, R59, UR11 ;  /* 0x0000000b3b3b7c20 */ /* 0x000fe20008400000 */
[----:B------:R-:W-:Y:S01]  /*1ad80*/  F2FP.TF32.F32.PACK_B R57, R57 ;  /* 0x00000039ff39723e */ /* 0x000fe200024050ff */
[----:B--2---:R-:W-:Y:S01]  /*1ad90*/  @P3 IMAD.MOV.U32 R7, RZ, RZ, R9 ;  /* 0x000000ffff073224 */ /* 0x004fe200078e0009 */
[----:B------:R-:W-:Y:S01]  /*1ada0*/  ISETP.GT.AND P6, PT, R0, 0x49, P1 ;  /* 0x000000490000780c */ /* 0x000fe20000fc4270 */
[----:B------:R-:W-:Y:S01]  /*1adb0*/  FMUL R115, R60, UR11 ;  /* 0x0000000b3c737c20 */ /* 0x000fe20008400000 */
[----:B------:R-:W-:Y:S01]  /*1adc0*/  F2FP.TF32.F32.PACK_B R113, R113 ;  /* 0x00000071ff71723e */ /* 0x000fe200024050ff */
[----:B-1----:R-:W-:Y:S02]  /*1add0*/  @P4 IMAD.MOV.U32 R2, RZ, RZ, R4 ;  /* 0x000000ffff024224 */ /* 0x002fe400078e0004 */
[----:B------:R-:W-:Y:S01]  /*1ade0*/  @P4 IMAD.MOV.U32 R3, RZ, RZ, R5 ;  /* 0x000000ffff034224 */ /* 0x000fe200078e0005 */
[----:B------:R-:W-:Y:S01]  /*1adf0*/  F2FP.TF32.F32.PACK_B R59, R59 ;  /* 0x0000003bff3b723e */ /* 0x000fe200024050ff */
[----:B------:R-:W-:Y:S01]  /*1ae00*/  @P2 IMAD.MOV.U32 R11, RZ, RZ, R9 ;  /* 0x000000ffff0b2224 */ /* 0x000fe200078e0009 */
[----:B------:R-:W-:-:S02]  /*1ae10*/  F2FP.TF32.F32.PACK_B R115, R115 ;  /* 0x00000073ff73723e */ /* 0x000fc400024050ff */
[----:B------:R1:W-:Y:S01]  /*1ae20*/  @P4 STG.E desc[UR20][R2.64+0x104], R57 ;  /* 0x0001043902004986 */ /* 0x0003e2000c101914 */
[----:B------:R-:W-:Y:S01]  /*1ae30*/  FMUL R61, R61, UR11 ;  /* 0x0000000b3d3d7c20 */ /* 0x000fe20008400000 */
[C---:B------:R-:W-:Y:S02]  /*1ae40*/  ISETP.GT.AND P4, PT, R0.reuse, 0x49, P0 ;  /* 0x000000490000780c */ /* 0x040fe40000784270 */
[----:B------:R2:W-:Y:S01]  /*1ae50*/  @P3 STG.E desc[UR20][R6.64+0x100], R113 ;  /* 0x0001007106003986 */ /* 0x0005e2000c101914 */
[----:B------:R-:W-:-:S03]  /*1ae60*/  ISETP.GT.AND P3, PT, R0, 0x48, P0 ;  /* 0x000000480000780c */ /* 0x000fc60000764270 */
[----:B------:R-:W-:Y:S01]  /*1ae70*/  @P2 STG.E desc[UR20][R10.64+0x104], R59 ;  /* 0x0001043b0a002986 */ /* 0x000fe2000c101914 */
[----:B-1----:R-:W-:Y:S02]  /*1ae80*/  @P5 IMAD.MOV.U32 R2, RZ, RZ, R4 ;  /* 0x000000ffff025224 */ /* 0x002fe400078e0004 */
[----:B------:R-:W-:Y:S01]  /*1ae90*/  @P5 IMAD.MOV.U32 R3, RZ, RZ, R5 ;  /* 0x000000ffff035224 */ /* 0x000fe200078e0005 */
[----:B------:R-:W-:Y:S01]  /*1aea0*/  F2FP.TF32.F32.PACK_B R61, R61 ;  /* 0x0000003dff3d723e */ /* 0x000fe200024050ff */
[----:B------:R-:W-:-:S03]  /*1aeb0*/  FMUL R117, R62, UR11 ;  /* 0x0000000b3e757c20 */ /* 0x000fc60008400000 */
[----:B------:R1:W-:Y:S01]  /*1aec0*/  @P5 STG.E desc[UR20][R2.64+0x120], R115 ;  /* 0x0001207302005986 */ /* 0x0003e2000c101914 */
[----:B------:R-:W-:Y:S01]  /*1aed0*/  FMUL R63, R63, UR11 ;  /* 0x0000000b3f3f7c20 */ /* 0x000fe20008400000 */
[----:B------:R-:W-:Y:S01]  /*1aee0*/  F2FP.TF32.F32.PACK_B R117, R117 ;  /* 0x00000075ff75723e */ /* 0x000fe200024050ff */
[--C-:B--2---:R-:W-:Y:S02]  /*1aef0*/  @P3 IMAD.MOV.U32 R7, RZ, RZ, R9.reuse ;  /* 0x000000ffff073224 */ /* 0x104fe400078e0009 */
[----:B-1----:R-:W-:Y:S01]  /*1af00*/  @P6 IMAD.MOV.U32 R2, RZ, RZ, R4 ;  /* 0x000000ffff026224 */ /* 0x002fe200078e0004 */
[----:B------:R-:W-:Y:S01]  /*1af10*/  @P6 MOV R3, R5 ;  /* 0x0000000500036202 */ /* 0x000fe20000000f00 */
[----:B------:R-:W-:Y:S01]  /*1af20*/  @P4 IMAD.MOV.U32 R11, RZ, RZ, R9 ;  /* 0x000000ffff0b4224 */ /* 0x000fe200078e0009 */
[----:B------:R-:W-:-:S03]  /*1af30*/  F2FP.TF32.F32.PACK_B R63, R63 ;  /* 0x0000003fff3f723e */ /* 0x000fc600024050ff */
[----:B------:R1:W-:Y:S01]  /*1af40*/  @P6 STG.E desc[UR20][R2.64+0x124], R61 ;  /* 0x0001243d02006986 */ /* 0x0003e2000c101914 */
[C---:B------:R-:W-:Y:S02]  /*1af50*/  ISETP.GT.AND P6, PT, R0.reuse, 0x50, P1 ;  /* 0x000000500000780c */ /* 0x040fe40000fc4270 */
[C---:B------:R-:W-:Y:S01]  /*1af60*/  ISETP.GT.AND P2, PT, R0.reuse, 0x51, P1 ;  /* 0x000000510000780c */ /* 0x040fe20000f44270 */
[----:B------:R2:W-:Y:S01]  /*1af70*/  @P3 STG.E desc[UR20][R6.64+0x120], R117 ;  /* 0x0001207506003986 */ /* 0x0005e2000c101914 */
[----:B------:R-:W-:Y:S01]  /*1af80*/  ISETP.GT.AND P5, PT, R0, 0x50, P0 ;  /* 0x000000500000780c */ /* 0x000fe200007a4270 */
[----:B------:R-:W-:Y:S02]  /*1af90*/  FMUL R119, R64, UR11 ;  /* 0x0000000b40777c20 */ /* 0x000fe40008400000 */
[----:B------:R3:W-:Y:S01]  /*1afa0*/  @P4 STG.E desc[UR20][R10.64+0x124], R63 ;  /* 0x0001243f0a004986 */ /* 0x0007e2000c101914 */
[----:B------:R-:W-:Y:S01]  /*1afb0*/  ISETP.GT.AND P4, PT, R0, 0x51, P0 ;  /* 0x000000510000780c */ /* 0x000fe20000784270 */
[----:B------:R-:W-:Y:S01]  /*1afc0*/  FMUL R65, R65, UR11 ;  /* 0x0000000b41417c20 */ /* 0x000fe20008400000 */
[----:B------:R-:W-:Y:S01]  /*1afd0*/  F2FP.TF32.F32.PACK_B R119, R119 ;  /* 0x00000077ff77723e */ /* 0x000fe200024050ff */
[----:B------:R-:W-:-:S02]  /*1afe0*/  FMUL R121, R66, UR11 ;  /* 0x0000000b42797c20 */ /* 0x000fc40008400000 */
[----:B-1----:R-:W-:Y:S02]  /*1aff0*/  @P6 IMAD.MOV.U32 R2, RZ, RZ, R4 ;  /* 0x000000ffff026224 */ /* 0x002fe400078e0004 */
[----:B------:R-:W-:Y:S02]  /*1b000*/  @P6 IMAD.MOV.U32 R3, RZ, RZ, R5 ;  /* 0x000000ffff036224 */ /* 0x000fe400078e0005 */
[----:B------:R-:W-:Y:S01]  /*1b010*/  FMUL R67, R67, UR11 ;  /* 0x0000000b43437c20 */ /* 0x000fe20008400000 */
[----:B------:R-:W-:Y:S01]  /*1b020*/  ISETP.GT.AND P3, PT, R0, 0x58, P1 ;  /* 0x000000580000780c */ /* 0x000fe20000f64270 */
[----:B--2---:R-:W-:Y:S01]  /*1b030*/  @P5 IMAD.MOV.U32 R7, RZ, RZ, R9 ;  /* 0x000000ffff075224 */ /* 0x004fe200078e0009 */
[----:B------:R-:W-:Y:S01]  /*1b040*/  F2FP.TF32.F32.PACK_B R65, R65 ;  /* 0x00000041ff41723e */ /* 0x000fe200024050ff */
[----:B------:R1:W-:Y:S01]  /*1b050*/  @P6 STG.E desc[UR20][R2.64+0x140], R119 ;  /* 0x0001407702006986 */ /* 0x0003e2000c101914 */
[----:B------:R-:W-:Y:S02]  /*1b060*/  F2FP.TF32.F32.PACK_B R121, R121 ;  /* 0x00000079ff79723e */ /* 0x000fe400024050ff */
[----:B------:R-:W-:-:S02]  /*1b070*/  F2FP.TF32.F32.PACK_B R67, R67 ;  /* 0x00000043ff43723e */ /* 0x000fc400024050ff */
[----:B---3--:R-:W-:Y:S01]  /*1b080*/  @P4 MOV R11, R9 ;  /* 0x00000009000b4202 */ /* 0x008fe20000000f00 */
[----:B-1----:R-:W-:Y:S02]  /*1b090*/  @P2 IMAD.MOV.U32 R2, RZ, RZ, R4 ;  /* 0x000000ffff022224 */ /* 0x002fe400078e0004 */
[----:B------:R-:W-:Y:S02]  /*1b0a0*/  @P2 IMAD.MOV.U32 R3, RZ, RZ, R5 ;  /* 0x000000ffff032224 */ /* 0x000fe400078e0005 */
[----:B------:R-:W-:-:S03]  /*1b0b0*/  FMUL R123, R68, UR11 ;  /* 0x0000000b447b7c20 */ /* 0x000fc60008400000 */
[----:B------:R1:W-:Y:S01]  /*1b0c0*/  @P2 STG.E desc[UR20][R2.64+0x144], R65 ;  /* 0x0001444102002986 */ /* 0x0003e2000c101914 */
[----:B------:R-:W-:-:S03]  /*1b0d0*/  ISETP.GT.AND P2, PT, R0, 0x59, P1 ;  /* 0x000000590000780c */ /* 0x000fc60000f44270 */
[----:B------:R2:W-:Y:S01]  /*1b0e0*/  @P5 STG.E desc[UR20][R6.64+0x140], R121 ;  /* 0x0001407906005986 */ /* 0x0005e2000c101914 */
[----:B------:R-:W-:-:S03]  /*1b0f0*/  ISETP.GT.AND P5, PT, R0, 0x58, P0 ;  /* 0x000000580000780c */ /* 0x000fc600007a4270 */
[----:B------:R3:W-:Y:S01]  /*1b100*/  @P4 STG.E desc[UR20][R10.64+0x144], R67 ;  /* 0x000144430a004986 */ /* 0x0007e2000c101914 */
[----:B------:R-:W-:Y:S02]  /*1b110*/  ISETP.GT.AND P4, PT, R0, 0x59, P0 ;  /* 0x000000590000780c */ /* 0x000fe40000784270 */
[----:B------:R-:W-:Y:S01]  /*1b120*/  F2FP.TF32.F32.PACK_B R123, R123 ;  /* 0x0000007bff7b723e */ /* 0x000fe200024050ff */
[----:B-1----:R-:W-:Y:S02]  /*1b130*/  @P3 IMAD.MOV.U32 R2, RZ, RZ, R4 ;  /* 0x000000ffff023224 */ /* 0x002fe400078e0004 */
[----:B------:R-:W-:Y:S02]  /*1b140*/  @P3 IMAD.MOV.U32 R3, RZ, RZ, R5 ;  /* 0x000000ffff033224 */ /* 0x000fe400078e0005 */
[----:B------:R-:W-:Y:S01]  /*1b150*/  FMUL R69, R69, UR11 ;  /* 0x0000000b45457c20 */ /* 0x000fe20008400000 */
[----:B------:R-:W-:Y:S01]  /*1b160*/  FMUL R125, R70, UR11 ;  /* 0x0000000b467d7c20 */ /* 0x000fe20008400000 */
[----:B------:R-:W-:Y:S01]  /*1b170*/  FMUL R71, R71, UR11 ;  /* 0x0000000b47477c20 */ /* 0x000fe20008400000 */
[----:B------:R1:W-:Y:S01]  /*1b180*/  @P3 STG.E desc[UR20][R2.64+0x160], R123 ;  /* 0x0001607b02003986 */ /* 0x0003e2000c101914 */
[----:B------:R-:W-:Y:S01]  /*1b190*/  ISETP.GT.AND P3, PT, R0, 0x60, P1 ;  /* 0x000000600000780c */ /* 0x000fe20000f64270 */
[--C-:B--2---:R-:W-:Y:S01]  /*1b1a0*/  @P5 IMAD.MOV.U32 R7, RZ, RZ, R9.reuse ;  /* 0x000000ffff075224 */ /* 0x104fe200078e0009 */
[----:B------:R-:W-:Y:S01]  /*1b1b0*/  F2FP.TF32.F32.PACK_B R69, R69 ;  /* 0x00000045ff45723e */ /* 0x000fe200024050ff */
[----:B---3--:R-:W-:Y:S01]  /*1b1c0*/  @P4 IMAD.MOV.U32 R11, RZ, RZ, R9 ;  /* 0x000000ffff0b4224 */ /* 0x008fe200078e0009 */
[----:B------:R-:W-:-:S02]  /*1b1d0*/  F2FP.TF32.F32.PACK_B R125, R125 ;  /* 0x0000007dff7d723e */ /* 0x000fc400024050ff */
[----:B------:R-:W-:Y:S01]  /*1b1e0*/  F2FP.TF32.F32.PACK_B R71, R71 ;  /* 0x00000047ff47723e */ /* 0x000fe200024050ff */
        /* <DEDUP_REMOVED lines=10> */
[----:B-1----:R-:W-:Y:S01]  /*1b290*/  @P3 IMAD.MOV.U32 R2, RZ, RZ, R4 ;  /* 0x000000ffff023224 */ /* 0x002fe200078e0004 */
[----:B------:R-:W-:Y:S01]  /*1b2a0*/  @P3 MOV R3, R5 ;  /* 0x0000000500033202 */ /* 0x000fe20000000f00 */
[----:B------:R-:W-:Y:S01]  /*1b2b0*/  FMUL R73, R73, UR11 ;  /* 0x0000000b49497c20 */ /* 0x000fe20008400000 */
[----:B------:R-:W-:Y:S01]  /*1b2c0*/  FMUL R129, R74, UR11 ;  /* 0x0000000b4a817c20 */ /* 0x000fe20008400000 */
[----:B------:R-:W-:Y:S02]  /*1b2d0*/  FMUL R75, R75, UR11 ;  /* 0x0000000b4b4b7c20 */ /* 0x000fe40008400000 */
[----:B------:R1:W-:Y:S01]  /*1b2e0*/  @P3 STG.E desc[UR20][R2.64+0x180], R127 ;  /* 0x0001807f02003986 */ /* 0x0003e2000c101914 */
[----:B------:R-:W-:-:S02]  /*1b2f0*/  ISETP.GT.AND P3, PT, R0, 0x68, P1 ;  /* 0x000000680000780c */ /* 0x000fc40000f64270 */
[----:B------:R-:W-:Y:S01]  /*1b300*/  F2FP.TF32.F32.PACK_B R73, R73 ;  /* 0x00000049ff49723e */ /* 0x000fe200024050ff */
[--C-:B--2---:R-:W-:Y:S01]  /*1b310*/  @P4 IMAD.MOV.U32 R7, RZ, RZ, R9.reuse ;  /* 0x000000ffff074224 */ /* 0x104fe200078e0009 */
[----:B------:R-:W-:Y:S01]  /*1b320*/  F2FP.TF32.F32.PACK_B R129, R129 ;  /* 0x00000081ff81723e */ /* 0x000fe200024050ff */
[----:B---3--:R-:W-:Y:S01]  /*1b330*/  @P2 IMAD.MOV.U32 R11, RZ, RZ, R9 ;  /* 0x000000ffff0b2224 */ /* 0x008fe200078e0009 */
[----:B------:R-:W-:Y:S01]  /*1b340*/  F2FP.TF32.F32.PACK_B R75, R75 ;  /* 0x0000004bff4b723e */ /* 0x000fe200024050ff */
[----:B-1----:R-:W-:Y:S02]  /*1b350*/  @P5 IMAD.MOV.U32 R2, RZ, RZ, R4 ;  /* 0x000000ffff025224 */ /* 0x002fe400078e0004 */
[----:B------:R-:W-:Y:S01]  /*1b360*/  @P5 IMAD.MOV.U32 R3, RZ, RZ, R5 ;  /* 0x000000ffff035224 */ /* 0x000fe200078e0005 */
[----:B------:R-:W-:Y:S01]  /*1b370*/  ISETP.GT.AND P6, PT, R0, 0x69, P1 ;  /* 0x000000690000780c */ /* 0x000fe20000fc4270 */
[----:B------:R-:W-:-:S03]  /*1b380*/  FMUL R131, R76, UR11 ;  /* 0x0000000b4c837c20 */ /* 0x000fc60008400000 */
[----:B------:R1:W-:Y:S04]  /*1b390*/  @P5 STG.E desc[UR20][R2.64+0x184], R73 ;  /* 0x0001844902005986 */ /* 0x0003e8000c101914 */
[----:B------:R2:W-:Y:S01]  /*1b3a0*/  @P4 STG.E desc[UR20][R6.64+0x180], R129 ;  /* 0x0001808106004986 */ /* 0x0005e2000c101914 */
[----:B------:R-:W-:-:S03]  /*1b3b0*/  ISETP.GT.AND P4, PT, R0, 0x69, P0 ;  /* 0x000000690000780c */ /* 0x000fc60000784270 */
[----:B------:R3:W-:Y:S01]  /*1b3c0*/  @P2 STG.E desc[UR20][R10.64+0x184], R75 ;  /* 0x0001844b0a002986 */ /* 0x0007e2000c101914 */
[C---:B------:R-:W-:Y:S02]  /*1b3d0*/  ISETP.GT.AND P2, PT, R0.reuse, 0x68, P0 ;  /* 0x000000680000780c */ /* 0x040fe40000744270 */
[----:B------:R-:W-:Y:S01]  /*1b3e0*/  ISETP.GT.AND P5, PT, R0, 0x70, P1 ;  /* 0x000000700000780c */ /* 0x000fe20000fa4270 */
[----:B-1----:R-:W-:Y:S01]  /*1b3f0*/  @P3 IMAD.MOV.U32 R2, RZ, RZ, R4 ;  /* 0x000000ffff023224 */ /* 0x002fe200078e0004 */
[----:B------:R-:W-:Y:S01]  /*1b400*/  F2FP.TF32.F32.PACK_B R131, R131 ;  /* 0x00000083ff83723e */ /* 0x000fe200024050ff */
[----:B------:R-:W-:Y:S02]  /*1b410*/  @P3 IMAD.MOV.U32 R3, RZ, RZ, R5 ;  /* 0x000000ffff033224 */ /* 0x000fe400078e0005 */
[----:B------:R-:W-:Y:S01]  /*1b420*/  FMUL R77, R77, UR11 ;  /* 0x0000000b4d4d7c20 */ /* 0x000fe20008400000 */
[----:B------:R-:W-:Y:S01]  /*1b430*/  FMUL R133, R78, UR11 ;  /* 0x0000000b4e857c20 */ /* 0x000fe20008400000 */
[----:B------:R-:W-:Y:S01]  /*1b440*/  FMUL R79, R79, UR11 ;  /* 0x0000000b4f4f7c20 */ /* 0x000fe20008400000 */
[----:B------:R1:W-:Y:S02]  /*1b450*/  @P3 STG.E desc[UR20][R2.64+0x1a0], R131 ;  /* 0x0001a08302003986 */ /* 0x0003e4000c101914 */
[----:B------:R-:W-:Y:S01]  /*1b460*/  F2FP.TF32.F32.PACK_B R77, R77 ;  /* 0x0000004dff4d723e */ /* 0x000fe200024050ff */
[----:B------:R-:W-:Y:S01]  /*1b470*/  FMUL R135, R80, UR11 ;  /* 0x0000000b50877c20 */ /* 0x000fe20008400000 */
[----:B------:R-:W-:Y:S01]  /*1b480*/  F2FP.TF32.F32.PACK_B R133, R133 ;  /* 0x00000085ff85723e */ /* 0x000fe200024050ff */
[--C-:B--2---:R-:W-:Y:S01]  /*1b490*/  @P2 IMAD.MOV.U32 R7, RZ, RZ, R9.reuse ;  /* 0x000000ffff072224 */ /* 0x104fe200078e0009 */
[----:B------:R-:W-:Y:S01]  /*1b4a0*/  F2FP.TF32.F32.PACK_B R79, R79 ;  /* 0x0000004fff4f723e */ /* 0x000fe200024050ff */
[----:B---3--:R-:W-:-:S02]  /*1b4b0*/  @P4 IMAD.MOV.U32 R11, RZ, RZ, R9 ;  /* 0x000000ffff0b4224 */ /* 0x008fc400078e0009 */
[----:B-1----:R-:W-:Y:S01]  /*1b4c0*/  @P6 IMAD.MOV.U32 R2, RZ, RZ, R4 ;  /* 0x000000ffff026224 */ /* 0x002fe200078e0004 */
[----:B------:R-:W-:Y:S02]  /*1b4d0*/  @P6 MOV R3, R5 ;  /* 0x0000000500036202 */ /* 0x000fe40000000f00 */
[----:B------:R-:W-:-:S03]  /*1b4e0*/  F2FP.TF32.F32.PACK_B R135, R135 ;  /* 0x00000087ff87723e */ /* 0x000fc600024050ff */
[----:B------:R1:W-:Y:S01]  /*1b4f0*/  @P6 STG.E desc[UR20][R2.64+0x1a4], R77 ;  /* 0x0001a44d02006986 */ /* 0x0003e2000c101914 */
[----:B------:R-:W-:-:S03]  /*1b500*/  ISETP.GT.AND P6, PT, R0, 0x70, P0 ;  /* 0x000000700000780c */ /* 0x000fc600007c4270 */
[----:B------:R-:W-:Y:S01]  /*1b510*/  @P2 STG.E desc[UR20][R6.64+0x1a0], R133 ;  /* 0x0001a08506002986 */ /* 0x000fe2000c101914 */
[----:B------:R-:W-:-:S03]  /*1b520*/  ISETP.GT.AND P2, PT, R0, 0x71, P1 ;  /* 0x000000710000780c */ /* 0x000fc60000f44270 */
[----:B------:R-:W-:Y:S01]  /*1b530*/  @P4 STG.E desc[UR20][R10.64+0x1a4], R79 ;  /* 0x0001a44f0a004986 */ /* 0x000fe2000c101914 */
[----:B-1----:R-:W-:Y:S02]  /*1b540*/  @P5 IMAD.MOV.U32 R2, RZ, RZ, R4 ;  /* 0x000000ffff025224 */ /* 0x002fe400078e0004 */
[----:B------:R-:W-:Y:S01]  /*1b550*/  @P5 IMAD.MOV.U32 R3, RZ, RZ, R5 ;  /* 0x000000ffff035224 */ /* 0x000fe200078e0005 */
[----:B------:R-:W-:-:S04]  /*1b560*/  ISETP.GT.AND P3, PT, R0, 0x78, P1 ;  /* 0x000000780000780c */ /* 0x000fc80000f64270 */
[----:B------:R1:W-:Y:S01]  /*1b570*/  @P5 STG.E desc[UR20][R2.64+0x1c0], R135 ;  /* 0x0001c08702005986 */ /* 0x0003e2000c101914 */
[C---:B------:R-:W-:Y:S02]  /*1b580*/  ISETP.GT.AND P5, PT, R0.reuse, 0x71, P0 ;  /* 0x000000710000780c */ /* 0x040fe400007a4270 */
[C---:B------:R-:W-:Y:S02]  /*1b590*/  ISETP.GT.AND P1, PT, R0.reuse, 0x79, P1 ;  /* 0x000000790000780c */ /* 0x040fe40000f24270 */
[----:B------:R-:W-:Y:S01]  /*1b5a0*/  ISETP.GT.AND P4, PT, R0, 0x78, P0 ;  /* 0x000000780000780c */ /* 0x000fe20000784270 */
[----:B------:R-:W-:Y:S01]  /*1b5b0*/  FMUL R81, R81, UR11 ;  /* 0x0000000b51517c20 */ /* 0x000fe20008400000 */
[----:B------:R-:W-:Y:S01]  /*1b5c0*/  FMUL R137, R82, UR11 ;  /* 0x0000000b52897c20 */ /* 0x000fe20008400000 */
[----:B------:R-:W-:Y:S01]  /*1b5d0*/  FMUL R83, R83, UR11 ;  /* 0x0000000b53537c20 */ /* 0x000fe20008400000 */
[----:B------:R-:W-:Y:S01]  /*1b5e0*/  FMUL R139, R84, UR11 ;  /* 0x0000000b548b7c20 */ /* 0x000fe20008400000 */
[----:B------:R-:W-:Y:S01]  /*1b5f0*/  ISETP.GT.AND P0, PT, R0, 0x79, P0 ;  /* 0x000000790000780c */ /* 0x000fe20000704270 */
[----:B------:R-:W-:Y:S01]  /*1b600*/  FMUL R85, R85, UR11 ;  /* 0x0000000b55557c20 */ /* 0x000fe20008400000 */
[----:B------:R-:W-:Y:S01]  /*1b610*/  FMUL R141, R86, UR11 ;  /* 0x0000000b568d7c20 */ /* 0x000fe20008400000 */
[----:B------:R-:W-:Y:S01]  /*1b620*/  F2FP.TF32.F32.PACK_B R81, R81 ;  /* 0x00000051ff51723e */ /* 0x000fe200024050ff */
[--C-:B-1----:R-:W-:Y:S01]  /*1b630*/  @P2 IMAD.MOV.U32 R2, RZ, RZ, R4.reuse ;  /* 0x000000ffff022224 */ /* 0x102fe200078e0004 */
[----:B------:R-:W-:Y:S01]  /*1b640*/  @P2 MOV R3, R5 ;  /* 0x0000000500032202 */ /* 0x000fe20000000f00 */
[--C-:B------:R-:W-:Y:S01]  /*1b650*/  @P6 IMAD.MOV.U32 R7, RZ, RZ, R9.reuse ;  /* 0x000000ffff076224 */ /* 0x100fe200078e0009 */
[----:B------:R-:W-:Y:S01]  /*1b660*/  F2FP.TF32.F32.PACK_B R137, R137 ;  /* 0x00000089ff89723e */ /* 0x000fe200024050ff */
[----:B------:R-:W-:Y:S01]  /*1b670*/  @P5 IMAD.MOV.U32 R11, RZ, RZ, R9 ;  /* 0x000000ffff0b5224 */ /* 0x000fe200078e0009 */
[----:B------:R-:W-:Y:S01]  /*1b680*/  F2FP.TF32.F32.PACK_B R83, R83 ;  /* 0x00000053ff53723e */ /* 0x000fe200024050ff */
[----:B------:R-:W-:Y:S01]  /*1b690*/  @P1 IMAD.MOV.U32 R12, RZ, RZ, R4 ;  /* 0x000000ffff0c1224 */ /* 0x000fe200078e0004 */
[----:B------:R-:W-:Y:S01]  /*1b6a0*/  F2FP.TF32.F32.PACK_B R139, R139 ;  /* 0x0000008bff8b723e */ /* 0x000fe200024050ff */
[----:B------:R-:W-:Y:S01]  /*1b6b0*/  @P1 IMAD.MOV.U32 R13, RZ, RZ, R5 ;  /* 0x000000ffff0d1224 */ /* 0x000fe200078e0005 */
[----:B------:R-:W-:Y:S01]  /*1b6c0*/  F2FP.TF32.F32.PACK_B R85, R85 ;  /* 0x00000055ff55723e */ /* 0x000fe200024050ff */
[----:B------:R-:W-:Y:S01]  /*1b6d0*/  VIADD R14, R4, UR9 ;  /* 0x00000009040e7c36 */ /* 0x000fe20008000000 */
[----:B------:R1:W-:Y:S01]  /*1b6e0*/  @P2 STG.E desc[UR20][R2.64+0x1c4], R81 ;  /* 0x0001c45102002986 */ /* 0x0003e2000c101914 */
[----:B------:R-:W-:Y:S01]  /*1b6f0*/  F2FP.TF32.F32.PACK_B R141, R141 ;  /* 0x0000008dff8d723e */ /* 0x000fe200024050ff */
[----:B------:R-:W-:-:S02]  /*1b700*/  @P4 IMAD.MOV.U32 R15, RZ, RZ, R9 ;  /* 0x000000ffff0f4224 */ /* 0x000fc400078e0009 */
[----:B------:R1:W-:Y:S01]  /*1b710*/  @P6 STG.E desc[UR20][R6.64+0x1c0], R137 ;  /* 0x0001c08906006986 */ /* 0x0003e2000c101914 */
[----:B------:R-:W-:-:S03]  /*1b720*/  VIADD R16, R4, UR9 ;  /* 0x0000000904107c36 */ /* 0x000fc60008000000 */
[----:B------:R1:W-:Y:S04]  /*1b730*/  @P5 STG.E desc[UR20][R10.64+0x1c4], R83 ;  /* 0x0001c4530a005986 */ /* 0x0003e8000c101914 */
[----:B------:R1:W-:Y:S04]  /*1b740*/  @P3 STG.E desc[UR20][R4.64+0x1e0], R139 ;  /* 0x0001e08b04003986 */ /* 0x0003e8000c101914 */
[----:B------:R1:W-:Y:S01]  /*1b750*/  @P1 STG.E desc[UR20][R12.64+0x1e4], R85 ;  /* 0x0001e4550c001986 */ /* 0x0003e2000c101914 */
[----:B------:R-:W-:-:S03]  /*1b760*/  FMUL R87, R87, UR11 ;  /* 0x0000000b57577c20 */ /* 0x000fc60008400000 */
[----:B------:R1:W-:Y:S01]  /*1b770*/  @P4 STG.E desc[UR20][R14.64+0x1e0], R141 ;  /* 0x0001e08d0e004986 */ /* 0x0003e2000c101914 */
[----:B------:R-:W-:Y:S05]  /*1b780*/  @!P0 EXIT ;  /* 0x000000000000894d */ /* 0x000fea0003800000 */
[----:B------:R-:W-:Y:S01]  /*1b790*/  F2FP.TF32.F32.PACK_B R87, R87 ;  /* 0x00000057ff57723e */ /* 0x000fe200024050ff */
[----:B------:R-:W-:-:S05]  /*1b7a0*/  IMAD.MOV.U32 R17, RZ, RZ, R9 ;  /* 0x000000ffff117224 */ /* 0x000fca00078e0009 */
[----:B------:R-:W-:Y:S01]  /*1b7b0*/  STG.E desc[UR20][R16.64+0x1e4], R87 ;  /* 0x0001e45710007986 */ /* 0x000fe2000c101914 */
[----:B------:R-:W-:Y:S05]  /*1b7c0*/  EXIT ;  /* 0x000000000000794d */ /* 0x000fea0003800000 */
.L_x_13:
[----:B------:R-:W-:-:S13]  /*1b7d0*/  ISETP.NE.AND P0, PT, RZ, UR8, PT ;  /* 0x00000008ff007c0c */ /* 0x000fda000bf05270 */
[----:B------:R-:W-:Y:S05]  /*1b7e0*/  @P0 EXIT ;  /* 0x000000000000094d */ /* 0x000fea0003800000 */
[----:B------:R-:W0:Y:S01]  /*1b7f0*/  S2UR UR4, SR_CgaCtaId ;  /* 0x00000000000479c3 */ /* 0x000e220000008800 */
[----:B------:R-:W-:Y:S01]  /*1b800*/  ELECT P0, URZ, PT ;  /* 0x00000000003f782f */ /* 0x000fe20003800000 */
[----:B0-----:R-:W-:-:S12]  /*1b810*/  IMAD.U32 R19, RZ, RZ, UR4 ;  /* 0x00000004ff137e24 */ /* 0x001fd8000f8e00ff */
[----:B------:R-:W-:Y:S05]  /*1b820*/  @!P0 BRA `(.L_x_528) ;  /* 0x0000008c00488947 */ /* 0x000fea0003800000 */
[----:B------:R-:W-:Y:S02]  /*1b830*/  R2UR UR4, R0 ;  /* 0x00000000000472ca */ /* 0x000fe400000e0000 */
[----:B------:R-:W-:-:S04]  /*1b840*/  SHF.L.U32 R2, R19, 0x2, RZ ;  /* 0x0000000213027819 */ /* 0x000fc800000006ff */
[----:B------:R-:W-:-:S05]  /*1b850*/  LOP3.LUT R2, R2, 0x4, RZ, 0xc0, !PT ;  /* 0x0000000402027812 */ /* 0x000fca00078ec0ff */
[----:B------:R-:W-:Y:S02]  /*1b860*/  IMAD R2, R11, 0x80, R2 ;  /* 0x000000800b027824 */ /* 0x000fe400078e0202 */
[----:B------:R-:W-:-:S06]  /*1b870*/  UISETP.GE.AND UP0, UPT, UR4, 0x1, UPT ;  /* 0x000000010400788c */ /* 0x000fcc000bf06270 */
[----:B------:R-:W-:-:S13]  /*1b880*/  PLOP3.LUT P0, PT, PT, PT, UP0, 0x80, 0x0 ;  /* 0x000000000000781c */ /* 0x000fda0003f0f008 */
[----:B------:R-:W-:Y:S05]  /*1b890*/  @!P0 BRA `(.L_x_528) ;  /* 0x0000008c002c8947 */ /* 0x000fea0003800000 */
[----:B------:R-:W-:Y:S01]  /*1b8a0*/  R2UR UR5, R3 ;  /* 0x00000000030572ca */ /* 0x000fe200000e0000 */
[----:B------:R-:W-:Y:S01]  /*1b8b0*/  IMAD.SHL.U32 R20, R9, 0x100, RZ ;  /* 0x0000010009147824 */ /* 0x000fe200078e00ff */
[----:B------:R-:W-:Y:S01]  /*1b8c0*/  R2UR UR4, R0 ;  /* 0x00000000000472ca */ /* 0x000fe200000e0000 */
[----:B------:R-:W-:Y:S01]  /*1b8d0*/  IMAD.SHL.U32 R4, R19, 0x80, RZ ;  /* 0x0000008013047824 */ /* 0x000fe200078e00ff */
[----:B------:R-:W-:Y:S01]  /*1b8e0*/  LOP3.LUT P0, RZ, R8, 0x1f, RZ, 0xc0, !PT ;  /* 0x0000001f08ff7812 */ /* 0x000fe2000780c0ff */
[C---:B------:R-:W-:Y:S01]  /*1b8f0*/  VIADD R62, R2.reuse, 0x8 ;  /* 0x00000008023e7836 */ /* 0x040fe20000000000 */
[C---:B------:R-:W-:Y:S01]  /*1b900*/  ISETP.NE.AND P1, PT, R13.reuse, RZ, PT ;  /* 0x000000ff0d00720c */ /* 0x040fe20003f25270 */
[C---:B------:R-:W-:Y:S01]  /*1b910*/  VIADD R63, R2.reuse, 0x10 ;  /* 0x00000010023f7836 */ /* 0x040fe20000000000 */
[----:B------:R-:W-:Y:S01]  /*1b920*/  ISETP.NE.OR P0, PT, R13, RZ, !P0 ;  /* 0x000000ff0d00720c */ /* 0x000fe20004705670 */
[C---:B------:R-:W-:Y:S01]  /*1b930*/  VIADD R64, R2.reuse, 0x18 ;  /* 0x0000001802407836 */ /* 0x040fe20000000000 */
[C---:B------:R-:W-:Y:S01]  /*1b940*/  IADD3 R65, R2.reuse, 0x20, RZ ;  /* 0x0000002002417810 */ /* 0x040fe20007ffe0ff */
[C---:B------:R-:W-:Y:S01]  /*1b950*/  VIADD R66, R2.reuse, 0x28 ;  /* 0x0000002802427836 */ /* 0x040fe20000000000 */
[C---:B------:R-:W-:Y:S01]  /*1b960*/  IADD3 R73, R2.reuse, 0x60, RZ ;  /* 0x0000006002497810 */ /* 0x040fe20007ffe0ff */
[----:B------:R-:W-:Y:S01]  /*1b970*/  IMAD.U32 R5, RZ, RZ, UR5 ;  /* 0x00000005ff057e24 */ /* 0x000fe2000f8e00ff */
[----:B------:R-:W-:Y:S01]  /*1b980*/  CS2R R10, SRZ ;  /* 0x00000000000a7805 */ /* 0x000fe2000001ff00 */
[C---:B------:R-:W-:Y:S01]  /*1b990*/  VIADD R67, R2.reuse, 0x30 ;  /* 0x0000003002437836 */ /* 0x040fe20000000000 */
[----:B------:R-:W-:Y:S01]  /*1b9a0*/  MOV R12, RZ ;  /* 0x000000ff000c7202 */ /* 0x000fe20000000f00 */
[----:B------:R-:W-:Y:S01]  /*1b9b0*/  VIADD R68, R2, 0x38 ;  /* 0x0000003802447836 */ /* 0x000fe20000000000 */
[----:B------:R-:W-:Y:S01]  /*1b9c0*/  LOP3.LUT R4, R4, 0x80, RZ, 0xe2, !PT ;  /* 0x0000008004047812 */ /* 0x000fe200078ee2ff */
[C---:B------:R-:W-:Y:S01]  /*1b9d0*/  VIADD R69, R2.reuse, 0x40 ;  /* 0x0000004002457836 */ /* 0x040fe20000000000 */
[----:B------:R-:W-:Y:S01]  /*1b9e0*/  LOP3.LUT R5, R5, 0x2, RZ, 0xfc, !PT ;  /* 0x0000000205057812 */ /* 0x000fe200078efcff */
[----:B------:R-:W-:Y:S01]  /*1b9f0*/  VIADD R70, R2, 0x48 ;  /* 0x0000004802467836 */ /* 0x000fe20000000000 */
[----:B------:R-:W-:Y:S01]  /*1ba00*/  IADD3 R38, R20, 0x40, RZ ;  /* 0x0000004014267810 */ /* 0x000fe20007ffe0ff */
[----:B------:R-:W-:Y:S01]  /*1ba10*/  VIADD R71, R2, 0x50 ;  /* 0x0000005002477836 */ /* 0x000fe20000000000 */
[----:B------:R-:W-:Y:S01]  /*1ba20*/  IADD3 R46, R20, 0x80, RZ ;  /* 0x00000080142e7810 */ /* 0x000fe20007ffe0ff */
[----:B------:R-:W-:Y:S01]  /*1ba30*/  VIADD R72, R2, 0x58 ;  /* 0x0000005802487836 */ /* 0x000fe20000000000 */
[----:B------:R-:W-:Y:S01]  /*1ba40*/  IADD3 R54, R20, 0xc0, RZ ;  /* 0x000000c014367810 */ /* 0x000fe20007ffe0ff */
[----:B------:R-:W-:-:S02]  /*1ba50*/  VIADD R74, R2, 0x68 ;  /* 0x00000068024a7836 */ /* 0x000fc40000000000 */
[C---:B------:R-:W-:Y:S02]  /*1ba60*/  VIADD R75, R2.reuse, 0x70 ;  /* 0x00000070024b7836 */ /* 0x040fe40000000000 */
[----:B------:R-:W-:Y:S02]  /*1ba70*/  VIADD R76, R2, 0x78 ;  /* 0x00000078024c7836 */ /* 0x000fe40000000000 */
[----:B------:R-:W-:Y:S02]  /*1ba80*/  IMAD.MOV.U32 R7, RZ, RZ, RZ ;  /* 0x000000ffff077224 */ /* 0x000fe400078e00ff */
[----:B------:R-:W-:Y:S02]  /*1ba90*/  IMAD.MOV.U32 R6, RZ, RZ, 0x1 ;  /* 0x00000001ff067424 */ /* 0x000fe400078e00ff */
[----:B------:R-:W-:Y:S02]  /*1baa0*/  IMAD.U32 R8, RZ, RZ, UR4 ;  /* 0x00000004ff087e24 */ /* 0x000fe4000f8e00ff */
[----:B------:R-:W-:-:S02]  /*1bab0*/  IMAD.MOV.U32 R9, RZ, RZ, RZ ;  /* 0x000000ffff097224 */ /* 0x000fc400078e00ff */
[C---:B------:R-:W-:Y:S02]  /*1bac0*/  VIADD R31, R20.reuse, 0x8 ;  /* 0x00000008141f7836 */ /* 0x040fe40000000000 */
[C---:B------:R-:W-:Y:S02]  /*1bad0*/  VIADD R32, R20.reuse, 0x10 ;  /* 0x0000001014207836 */ /* 0x040fe40000000000 */
[C---:B------:R-:W-:Y:S02]  /*1bae0*/  VIADD R33, R20.reuse, 0x18 ;  /* 0x0000001814217836 */ /* 0x040fe40000000000 */
[C---:B------:R-:W-:Y:S02]  /*1baf0*/  VIADD R34, R20.reuse, 0x20 ;  /* 0x0000002014227836 */ /* 0x040fe40000000000 */
[C---:B------:R-:W-:Y:S02]  /*1bb00*/  VIADD R35, R20.reuse, 0x28 ;  /* 0x0000002814237836 */ /* 0x040fe40000000000 */
[----:B------:R-:W-:-:S02]  /*1bb10*/  VIADD R36, R20, 0x30 ;  /* 0x0000003014247836 */ /* 0x000fc40000000000 */
        /* <DEDUP_REMOVED lines=21> */
[----:B------:R-:W-:-:S07]  /*1bc70*/  VIADD R61, R20, 0xf8 ;  /* 0x000000f8143d7836 */ /* 0x000fce0000000000 */
.L_x_532:
[----:B------:R-:W0:Y:S01]  /*1bc80*/  S2UR UR4, SR_CgaCtaId ;  /* 0x00000000000479c3 */ /* 0x000e220000008800 */
[----:B------:R-:W-:Y:S02]  /*1bc90*/  MOV R14, 0x400 ;  /* 0x00000400000e7802 */ /* 0x000fe40000000f00 */
[----:B------:R-:W-:Y:S02]  /*1bca0*/  SHF.L.U32 R13, R6, 0x1f, RZ ;  /* 0x0000001f060d7819 */ /* 0x000fe400000006ff */
[----:B0-----:R-:W-:-:S04]  /*1bcb0*/  MOV R19, UR4 ;  /* 0x0000000400137c02 */ /* 0x001fc80008000f00 */
[----:B------:R-:W-:-:S05]  /*1bcc0*/  LEA R21, R19, R14, 0x18 ;  /* 0x0000000e13157211 */ /* 0x000fca00078ec0ff */
[----:B------:R-:W-:-:S07]  /*1bcd0*/  IMAD R14, R7, 0x8, R21 ;  /* 0x00000008070e7824 */ /* 0x000fce00078e0215 */
.L_x_529:
[----:B0-----:R0:W1:Y:S02]  /*1bce0*/  SYNCS.PHASECHK.TRANS64.TRYWAIT P2, [R14+URZ+0x30010], R13 ;  /* 0x0300100d0e0075a7 */ /* 0x001064000804017f */
[----:B-1----:R-:W-:Y:S05]  /*1bcf0*/  @!P2 NANOSLEEP.SYNCS 0x989680 ;  /* 0x009896800000a95d */ /* 0x002fea0003900000 */
[----:B------:R-:W1:Y:S02]  /*1bd00*/  @!P2 SYNCS.PHASECHK.TRANS64 P2, [R14+URZ+0x30010], R13 ;  /* 0x0300100d0e00a5a7 */ /* 0x000e64000804007f */
[----:B-1----:R-:W-:Y:S05]  /*1bd10*/  @!P2 BRA `(.L_x_529) ;  /* 0xfffffffc00f0a947 */ /* 0x002fea000383ffff */
[----:B0-----:R-:W0:Y:S02]  /*1bd20*/  @!P1 LDC R13, c[0x0][0x580] ;  /* 0x00016000ff0d9b82 */ /* 0x001e240000000800 */
[----:B0-----:R0:W-:Y:S02]  /*1bd30*/  @!P1 SYNCS.ARRIVE.TRANS64 RZ, [R14+URZ+0x30000], R13 ;  /* 0x0300000d0eff99a7 */ /* 0x0011e4000800003f */
[----:B0-----:R-:W-:-:S04]  /*1bd40*/  PRMT R13, R5, 0x9910, RZ ;  /* 0x00009910050d7816 */ /* 0x001fc800000000ff */
[----:B------:R-:W-:-:S13]  /*1bd50*/  ISETP.NE.AND P2, PT, R13, 0x2, PT ;  /* 0x000000020d00780c */ /* 0x000fda0003f45270 */
[----:B------:R-:W-:Y:S05]  /*1bd60*/  @P2 BRA `(.L_x_530) ;  /* 0x0000000000042947 */ /* 0x000fea0003800000 */
[----:B------:R-:W-:Y:S01]  /*1bd70*/  BPT.TRAP 0x1 ;  /* 0x000000040000795c */ /* 0x000fe20000300000 */
.L_x_530:
[----:B------:R-:W-:Y:S05]  /*1bd80*/  @P0 BRA `(.L_x_531) ;  /* 0x0000000000040947 */ /* 0x000fea0003800000 */
[----:B------:R-:W-:Y:S01]  /*1bd90*/  BPT.TRAP 0x1 ;  /* 0x000000040000795c */ /* 0x000fe20000300000 */
.L_x_531:
[----:B------:R-:W-:Y:S01]  /*1bda0*/  ULDC UR15, c[0x0][0x380] ;  /* 0x0000e000000f7ab9 */ /* 0x000fe20000000800 */
[----:B------:R-:W-:Y:S01]  /*1bdb0*/  R2UR UR49, R32 ;  /* 0x00000000203172ca */ /* 0x000fe200000e0000 */
[----:B------:R-:W-:Y:S01]  /*1bdc0*/  UISETP.NE.AND UP0, UPT, UR15, 0x1, UPT ;  /* 0x000000010f00788c */ /* 0x000fe2000bf05270 */
[----:B------:R-:W-:Y:S01]  /*1bdd0*/  R2UR UR48, R31 ;  /* 0x000000001f3072ca */ /* 0x000fe200000e0000 */
[----:B------:R-:W-:Y:S01]  /*1bde0*/  ULDC UR31, c[0x0][0x38c] ;  /* 0x0000e300001f7ab9 */ /* 0x000fe20000000800 */
[----:B------:R-:W-:Y:S01]  /*1bdf0*/  R2UR UR47, R20 ;  /* 0x00000000142f72ca */ /* 0x000fe200000e0000 */
[----:B------:R-:W-:Y:S01]  /*1be00*/  UISETP.NE.AND UP1, UPT, UR31, 0x1, UPT ;  /* 0x000000011f00788c */ /* 0x000fe2000bf25270 */
[----:B------:R-:W-:Y:S01]  /*1be10*/  R2UR UR52, R35 ;  /* 0x00000000233472ca */ /* 0x000fe200000e0000 */
[----:B------:R-:W0:Y:S01]  /*1be20*/  LDC.64 R16, c[0x0][0x3d0] ;  /* 0x0000f400ff107b82 */ /* 0x000e220000000a00 */
[----:B------:R-:W-:Y:S01]  /*1be30*/  R2UR UR50, R33 ;  /* 0x00000000213272ca */ /* 0x000fe200000e0000 */
[----:B------:R-:W-:Y:S01]  /*1be40*/  ULDC UR23, c[0x0][0x398] ;  /* 0x0000e60000177ab9 */ /* 0x000fe20000000800 */
[----:B------:R-:W-:Y:S01]  /*1be50*/  R2UR UR51, R34 ;  /* 0x00000000223372ca */ /* 0x000fe200000e0000 */
[----:B------:R-:W-:Y:S01]  /*1be60*/  UISETP.NE.AND UP2, UPT, UR23, 0x1, UPT ;  /* 0x000000011700788c */ /* 0x000fe2000bf45270 */
[----:B------:R-:W-:Y:S01]  /*1be70*/  R2UR UR53, R36 ;  /* 0x00000000243572ca */ /* 0x000fe200000e0000 */
[----:B------:R-:W-:Y:S01]  /*1be80*/  @UP0 ULDC UR18, c[0x0][0x384] ;  /* 0x0000e10000120ab9 */ /* 0x000fe20000000800 */
[----:B------:R-:W-:Y:S01]  /*1be90*/  @UP0 ULDC UR20, c[0x0][0x388] ;  /* 0x0000e20000140ab9 */ /* 0x000fe20000000800 */
[----:B------:R-:W-:Y:S01]  /*1bea0*/  UIMAD.WIDE.U32 UR18, UR49, UR18, URZ ;  /* 0x00000012311272a5 */ /* 0x000fe2000f8e003f */
[----:B------:R-:W-:Y:S01]  /*1beb0*/  R2UR UR54, R37 ;  /* 0x00000000253672ca */ /* 0x000fe200000e0000 */
[----:B------:R-:W-:Y:S01]  /*1bec0*/  UMOV UR45, UR49 ;  /* 0x00000031002d7c82 */ /* 0x000fe20008000000 */
[----:B------:R-:W-:Y:S01]  /*1bed0*/  @UP0 ULDC UR16, c[0x0][0x384] ;  /* 0x0000e10000100ab9 */ /* 0x000fe20000000800 */
[----:B------:R-:W-:Y:S01]  /*1bee0*/  @UP0 USHF.R.U32.HI UR45, URZ, UR20, UR19 ;  /* 0x000000143f2d0299 */ /* 0x000fe20008011613 */
[----:B------:R-:W0:Y:S01]  /*1bef0*/  LDC R18, c[0x0][0x400] ;  /* 0x00010000ff127b82 */ /* 0x000e220000000800 */
[----:B------:R-:W-:Y:S01]  /*1bf00*/  @UP1 ULDC.64 UR4, c[0x0][0x390] ;  /* 0x0000e40000041ab9 */ /* 0x000fe20000000a00 */
[----:B------:R-:W-:Y:S01]  /*1bf10*/  UIMAD.WIDE.U32 UR16, UR48, UR16, URZ ;  /* 0x00000010301072a5 */ /* 0x000fe2000f8e003f */
[----:B------:R-:W-:Y:S01]  /*1bf20*/  R2UR UR61, R20 ;  /* 0x00000000143d72ca */ /* 0x000fe200000e0000 */
[----:B------:R-:W-:Y:S01]  /*1bf30*/  UIMAD.WIDE.U32 UR20, UR45, UR4, URZ ;  /* 0x000000042d1472a5 */ /* 0x000fe2000f8e003f */
[----:B------:R-:W-:Y:S01]  /*1bf40*/  R2UR UR55, R38 ;  /* 0x00000000263772ca */ /* 0x000fe200000e0000 */
[----:B------:R-:W-:Y:S01]  /*1bf50*/  @UP0 ULDC UR14, c[0x0][0x388] ;  /* 0x0000e200000e0ab9 */ /* 0x000fe20000000800 */
[----:B------:R-:W-:Y:S01]  /*1bf60*/  UMOV UR25, UR48 ;  /* 0x0000003000197c82 */ /* 0x000fe20008000000 */
[----:B------:R-:W-:Y:S01]  /*1bf70*/  @UP0 USHF.R.U32.HI UR25, URZ, UR14, UR17 ;  /* 0x0000000e3f190299 */ /* 0x000fe20008011611 */
[----:B------:R-:W-:Y:S01]  /*1bf80*/  R2UR UR60, R39 ;  /* 0x00000000273c72ca */ /* 0x000fe200000e0000 */
[----:B------:R-:W-:Y:S01]  /*1bf90*/  @UP1 ULDC.64 UR6, c[0x0][0x390] ;  /* 0x0000e40000061ab9 */ /* 0x000fe20000000a00 */
[----:B------:R-:W-:Y:S01]  /*1bfa0*/  @UP0 ULDC UR12, c[0x0][0x384] ;  /* 0x0000e100000c0ab9 */ /* 0x000fe20000000800 */
[----:B------:R-:W-:Y:S01]  /*1bfb0*/  UIMAD.WIDE.U32 UR18, UR25, UR6, URZ ;  /* 0x00000006191272a5 */ /* 0x000fe2000f8e003f */
[----:B------:R-:W-:Y:S01]  /*1bfc0*/  R2UR UR30, R31 ;  /* 0x000000001f1e72ca */ /* 0x000fe200000e0000 */
[----:B------:R-:W-:Y:S01]  /*1bfd0*/  UMOV UR44, UR45 ;  /* 0x0000002d002c7c82 */ /* 0x000fe20008000000 */
[----:B------:R-:W-:Y:S01]  /*1bfe0*/  @UP0 ULDC UR20, c[0x0][0x384] ;  /* 0x0000e10000140ab9 */ /* 0x000fe20000000800 */
[----:B------:R-:W-:Y:S01]  /*1bff0*/  @UP1 USHF.R.U32.HI UR44, URZ, UR5, UR21 ;  /* 0x000000053f2c1299 */ /* 0x000fe20008011615 */
[----:B------:R-:W-:Y:S01]  /*1c000*/  MOV R23, UR48 ;  /* 0x0000003000177c02 */ /* 0x000fe20008000f00 */
[----:B------:R-:W-:Y:S01]  /*1c010*/  UIMAD.WIDE.U32 UR12, UR47, UR12, URZ ;  /* 0x0000000c2f0c72a5 */ /* 0x000fe2000f8e003f */
[----:B------:R-:W-:Y:S01]  /*1c020*/  R2UR UR48, R33 ;  /* 0x00000000213072ca */ /* 0x000fe200000e0000 */
[----:B------:R-:W-:Y:S01]  /*1c030*/  UIMAD.WIDE.U32 UR20, UR52, UR20, URZ ;  /* 0x00000014341472a5 */ /* 0x000fe2000f8e003f */
[----:B------:R-:W-:Y:S01]  /*1c040*/  MOV R22, UR49 ;  /* 0x0000003100167c02 */ /* 0x000fe20008000f00 */
[----:B------:R-:W-:Y:S01]  /*1c050*/  UMOV UR24, UR25 ;  /* 0x0000001900187c82 */ /* 0x000fe20008000000 */
[----:B------:R-:W-:Y:S01]  /*1c060*/  @UP0 ULDC UR6, c[0x0][0x384] ;  /* 0x0000e10000060ab9 */ /* 0x000fe20000000800 */
[----:B------:R-:W-:Y:S01]  /*1c070*/  @UP0 ULDC UR10, c[0x0][0x388] ;  /* 0x0000e200000a0ab9 */ /* 0x000fe20000000800 */
[----:B------:R-:W-:Y:S01]  /*1c080*/  @UP1 USHF.R.U32.HI UR24, URZ, UR7, UR19 ;  /* 0x000000073f181299 */ /* 0x000fe20008011613 */
[----:B0-----:R-:W-:Y:S01]  /*1c090*/  IMAD R18, R10, R17, R18 ;  /* 0x000000110a127224 */ /* 0x001fe200078e0212 */
[----:B------:R-:W-:Y:S01]  /*1c0a0*/  @UP0 ULDC UR17, c[0x0][0x388] ;  /* 0x0000e20000110ab9 */ /* 0x000fe20000000800 */
[----:B------:R-:W-:Y:S01]  /*1c0b0*/  UMOV UR11, UR47 ;  /* 0x0000002f000b7c82 */ /* 0x000fe20008000000 */
[----:B------:R-:W-:Y:S01]  /*1c0c0*/  UMOV UR37, UR52 ;  /* 0x0000003400257c82 */ /* 0x000fe20008000000 */
[----:B------:R-:W-:Y:S01]  /*1c0d0*/  UIMAD.WIDE.U32 UR6, UR50, UR6, URZ ;  /* 0x00000006320672a5 */ /* 0x000fe2000f8e003f */
[----:B------:R-:W-:Y:S01]  /*1c0e0*/  MOV R17, UR51 ;  /* 0x0000003300117c02 */ /* 0x000fe20008000f00 */
[----:B------:R-:W-:Y:S01]  /*1c0f0*/  @UP0 USHF.R.U32.HI UR11, URZ, UR10, UR13 ;  /* 0x0000000a3f0b0299 */ /* 0x000fe2000801160d */
[----:B------:R-:W-:Y:S01]  /*1c100*/  ISETP.GT.AND P6, PT, R8, 0x1, PT ;  /* 0x000000010800780c */ /* 0x000fe20003fc4270 */
[----:B------:R-:W-:Y:S01]  /*1c110*/  @UP0 USHF.R.U32.HI UR37, URZ, UR17, UR21 ;  /* 0x000000113f250299 */ /* 0x000fe20008011615 */
[----:B------:R-:W-:Y:S01]  /*1c120*/  @UP0 ULDC UR10, c[0x0][0x388] ;  /* 0x0000e200000a0ab9 */ /* 0x000fe20000000800 */
[----:B------:R-:W-:Y:S01]  /*1c130*/  UMOV UR42, UR50 ;  /* 0x00000032002a7c82 */ /* 0x000fe20008000000 */
[----:B------:R-:W-:Y:S01]  /*1c140*/  @UP1 ULDC.64 UR4, c[0x0][0x390] ;  /* 0x0000e40000041ab9 */ /* 0x000fe20000000a00 */
[----:B------:R-:W-:-:S02]  /*1c150*/  @UP0 USHF.R.U32.HI UR42, URZ, UR10, UR7 ;  /* 0x0000000a3f2a0299 */ /* 0x000fc40008011607 */
[----:B------:R-:W-:Y:S01]  /*1c160*/  UIMAD.WIDE.U32 UR6, UR37, UR4, URZ ;  /* 0x00000004250672a5 */ /* 0x000fe2000f8e003f */
[----:B------:R-:W-:Y:S01]  /*1c170*/  @UP0 ULDC UR18, c[0x0][0x384] ;  /* 0x0000e10000120ab9 */ /* 0x000fe20000000800 */
[----:B------:R-:W-:Y:S01]  /*1c180*/  UMOV UR38, UR37 ;  /* 0x0000002500267c82 */ /* 0x000fe20008000000 */
[----:B------:R-:W-:Y:S01]  /*1c190*/  @UP0 ULDC UR4, c[0x0][0x384] ;  /* 0x0000e10000040ab9 */ /* 0x000fe20000000800 */
[----:B------:R-:W-:Y:S01]  /*1c1a0*/  @UP1 ULDC.64 UR8, c[0x0][0x390] ;  /* 0x0000e40000081ab9 */ /* 0x000fe20000000a00 */
[----:B------:R-:W-:Y:S02]  /*1c1b0*/  @UP1 USHF.R.U32.HI UR38, URZ, UR5, UR7 ;  /* 0x000000053f261299 */ /* 0x000fe40008011607 */
[----:B------:R-:W-:Y:S02]  /*1c1c0*/  UIMAD.WIDE.U32 UR18, UR51, UR18, URZ ;  /* 0x00000012331272a5 */ /* 0x000fe4000f8e003f */
[----:B------:R-:W-:Y:S02]  /*1c1d0*/  UIMAD.WIDE.U32 UR4, UR53, UR4, URZ ;  /* 0x00000004350472a5 */ /* 0x000fe4000f8e003f */
[----:B------:R-:W-:Y:S01]  /*1c1e0*/  UIMAD.WIDE.U32 UR12, UR11, UR8, URZ ;  /* 0x000000080b0c72a5 */ /* 0x000fe2000f8e003f */
[----:B------:R-:W-:Y:S01]  /*1c1f0*/  @UP0 ULDC UR14, c[0x0][0x388] ;  /* 0x0000e200000e0ab9 */ /* 0x000fe20000000800 */
[----:B------:R-:W-:Y:S01]  /*1c200*/  @UP0 ULDC UR10, c[0x0][0x388] ;  /* 0x0000e200000a0ab9 */ /* 0x000fe20000000800 */
[----:B------:R-:W-:Y:S01]  /*1c210*/  UMOV UR40, UR51 ;  /* 0x0000003300287c82 */ /* 0x000fe20008000000 */
[----:B------:R-:W-:Y:S01]  /*1c220*/  UMOV UR33, UR53 ;  /* 0x0000003500217c82 */ /* 0x000fe20008000000 */
[----:B------:R-:W-:Y:S01]  /*1c230*/  UMOV UR16, UR11 ;  /* 0x0000000b00107c82 */ /* 0x000fe20008000000 */
[----:B------:R-:W-:-:S02]  /*1c240*/  @UP0 USHF.R.U32.HI UR40, URZ, UR14, UR19 ;  /* 0x0000000e3f280299 */ /* 0x000fc40008011613 */
[----:B------:R-:W-:Y:S01]  /*1c250*/  @UP0 USHF.R.U32.HI UR33, URZ, UR10, UR5 ;  /* 0x0000000a3f210299 */ /* 0x000fe20008011605 */
[----:B------:R-:W-:Y:S01]  /*1c260*/  R2UR UR10, R14 ;  /* 0x000000000e0a72ca */ /* 0x000fe200000e0000 */
[----:B------:R-:W-:Y:S01]  /*1c270*/  @UP1 USHF.R.U32.HI UR16, URZ, UR9, UR13 ;  /* 0x000000093f101299 */ /* 0x000fe2000801160d */
[----:B------:R-:W0:Y:S01]  /*1c280*/  LDC.64 R14, c[0x0][0x3f8] ;  /* 0x0000fe00ff0e7b82 */ /* 0x000e220000000a00 */
[----:B------:R-:W-:Y:S01]  /*1c290*/  @UP0 ULDC UR6, c[0x0][0x384] ;  /* 0x0000e10000060ab9 */ /* 0x000fe20000000800 */
[----:B------:R-:W-:Y:S01]  /*1c2a0*/  @UP1 ULDC.64 UR8, c[0x0][0x390] ;  /* 0x0000e40000081ab9 */ /* 0x000fe20000000a00 */
[----:B------:R-:W-:Y:S01]  /*1c2b0*/  @UP1 ULDC.64 UR12, c[0x0][0x390] ;  /* 0x0000e400000c1ab9 */ /* 0x000fe20000000a00 */
[----:B------:R-:W-:Y:S02]  /*1c2c0*/  UIMAD.WIDE.U32 UR18, UR40, UR8, URZ ;  /* 0x00000008281272a5 */ /* 0x000fe4000f8e003f */
[----:B------:R-:W-:Y:S02]  /*1c2d0*/  UIMAD.WIDE.U32 UR20, UR42, UR12, URZ ;  /* 0x0000000c2a1472a5 */ /* 0x000fe4000f8e003f */
[----:B------:R-:W-:Y:S01]  /*1c2e0*/  UIMAD.WIDE.U32 UR6, UR54, UR6, URZ ;  /* 0x00000006360672a5 */ /* 0x000fe2000f8e003f */
[----:B------:R-:W-:Y:S01]  /*1c2f0*/  UMOV UR41, UR40 ;  /* 0x0000002800297c82 */ /* 0x000fe20008000000 */
[----:B------:R-:W-:Y:S01]  /*1c300*/  @UP1 USHF.R.U32.HI UR41, URZ, UR9, UR19 ;  /* 0x000000093f291299 */ /* 0x000fe20008011613 */
[----:B------:R-:W-:Y:S01]  /*1c310*/  @UP0 ULDC UR12, c[0x0][0x388] ;  /* 0x0000e200000c0ab9 */ /* 0x000fe20000000800 */
[----:B------:R-:W-:Y:S01]  /*1c320*/  UMOV UR43, UR42 ;  /* 0x0000002a002b7c82 */ /* 0x000fe20008000000 */
[----:B------:R-:W-:Y:S01]  /*1c330*/  UMOV UR35, UR54 ;  /* 0x0000003600237c82 */ /* 0x000fe20008000000 */
[----:B------:R-:W-:Y:S01]  /*1c340*/  @UP1 ULDC.64 UR8, c[0x0][0x390] ;  /* 0x0000e40000081ab9 */ /* 0x000fe20000000a00 */
[----:B------:R-:W-:-:S02]  /*1c350*/  @UP1 USHF.R.U32.HI UR43, URZ, UR13, UR21 ;  /* 0x0000000d3f2b1299 */ /* 0x000fc40008011615 */
[----:B------:R-:W-:Y:S02]  /*1c360*/  @UP0 USHF.R.U32.HI UR35, URZ, UR12, UR7 ;  /* 0x0000000c3f230299 */ /* 0x000fe40008011607 */
[----:B------:R-:W-:Y:S01]  /*1c370*/  UIMAD.WIDE.U32 UR12, UR33, UR8, URZ ;  /* 0x00000008210c72a5 */ /* 0x000fe2000f8e003f */
[----:B------:R-:W-:Y:S01]  /*1c380*/  R2UR UR8, R7 ;  /* 0x00000000070872ca */ /* 0x000fe200000e0000 */
[----:B------:R-:W-:Y:S01]  /*1c390*/  UMOV UR32, UR33 ;  /* 0x0000002100207c82 */ /* 0x000fe20008000000 */
[----:B------:R-:W-:Y:S01]  /*1c3a0*/  ULDC.64 UR58, c[0x0][0x3c8] ;  /* 0x0000f200003a7ab9 */ /* 0x000fe20000000a00 */
[----:B------:R-:W-:Y:S01]  /*1c3b0*/  @UP1 USHF.R.U32.HI UR32, URZ, UR9, UR13 ;  /* 0x000000093f201299 */ /* 0x000fe2000801160d */
[----:B0-----:R-:W-:Y:S01]  /*1c3c0*/  IMAD R16, R9, R16, R15 ;  /* 0x0000001009107224 */ /* 0x001fe200078e020f */
[----:B------:R-:W-:Y:S01]  /*1c3d0*/  UIADD3 UR9, UR10, 0x30000, URZ ;  /* 0x000300000a097890 */ /* 0x000fe2000fffe03f */
[----:B------:R-:W-:Y:S01]  /*1c3e0*/  R2UR UR12, R12 ;  /* 0x000000000c0c72ca */ /* 0x000fe200000e0000 */
[----:B------:R-:W-:Y:S01]  /*1c3f0*/  IMAD R13, R11, UR59, R14 ;  /* 0x0000003b0b0d7c24 */ /* 0x000fe2000f8e020e */
[----:B------:R-:W-:Y:S01]  /*1c400*/  R2UR UR13, R21 ;  /* 0x00000000150d72ca */ /* 0x000fe200000e0000 */
[----:B------:R-:W-:Y:S01]  /*1c410*/  @UP2 ULDC UR19, c[0x0][0x3a0] ;  /* 0x0000e80000132ab9 */ /* 0x000fe20000000800 */
[----:B------:R-:W-:Y:S01]  /*1c420*/  UMOV UR14, UR16 ;  /* 0x00000010000e7c82 */ /* 0x000fe20008000000 */
[----:B------:R-:W-:Y:S01]  /*1c430*/  IMAD.U32 R13, R16, 0x20, R13 ;  /* 0x00000020100d7824 */ /* 0x000fe200078e000d */
[----:B------:R-:W-:Y:S01]  /*1c440*/  @UP1 ULDC.64 UR4, c[0x0][0x390] ;  /* 0x0000e40000041ab9 */ /* 0x000fe20000000a00 */
[----:B------:R-:W-:Y:S01]  /*1c450*/  UIADD3 UR17, -UR11, URZ, URZ ;  /* 0x0000003f0b117290 */ /* 0x000fe2000fffe13f */
[----:B------:R-:W-:Y:S01]  /*1c460*/  R2UR UR59, R32 ;  /* 0x00000000203b72ca */ /* 0x000fe200000e0000 */
[----:B------:R-:W-:Y:S01]  /*1c470*/  IMAD.U32 R13, R18, 0x400, R13 ;  /* 0x00000400120d7824 */ /* 0x000fe200078e000d */
[----:B------:R-:W-:Y:S01]  /*1c480*/  UIMAD.WIDE.U32 UR6, UR35, UR4, URZ ;  /* 0x00000004230672a5 */ /* 0x000fe2000f8e003f */
[----:B------:R-:W-:Y:S01]  /*1c490*/  MOV R14, UR54 ;  /* 0x00000036000e7c02 */ /* 0x000fe20008000f00 */
[----:B------:R-:W-:Y:S01]  /*1c4a0*/  UMOV UR34, UR35 ;  /* 0x0000002300227c82 */ /* 0x000fe20008000000 */
[----:B------:R-:W-:Y:S01]  /*1c4b0*/  USHF.L.U32 UR10, UR12, 0x6, URZ ;  /* 0x000000060c0a7899 */ /* 0x000fe2000800063f */
[----:B------:R-:W-:Y:S01]  /*1c4c0*/  R2UR UR39, R13 ;  /* 0x000000000d2772ca */ /* 0x000fe200000e0000 */
[----:B------:R-:W-:Y:S01]  /*1c4d0*/  ULEA UR8, UR8, UR13, 0x10 ;  /* 0x0000000d08087291 */ /* 0x000fe2000f8e803f */
[----:B------:R-:W-:Y:S01]  /*1c4e0*/  MOV R13, UR55 ;  /* 0x00000037000d7c02 */ /* 0x000fe20008000f00 */
[----:B------:R-:W-:Y:S01]  /*1c4f0*/  @UP2 ULDC UR12, c[0x0][0x39c] ;  /* 0x0000e700000c2ab9 */ /* 0x000fe20000000800 */
[----:B------:R-:W-:Y:S01]  /*1c500*/  UIMAD UR17, UR15, UR17, UR61 ;  /* 0x000000110f1172a4 */ /* 0x000fe2000f8e023d */
[----:B------:R-:W-:Y:S01]  /*1c510*/  MOV R15, UR53 ;  /* 0x00000035000f7c02 */ /* 0x000fe20008000f00 */
[----:B------:R-:W-:Y:S01]  /*1c520*/  UIMAD.WIDE.U32 UR12, UR16, UR12, URZ ;  /* 0x0000000c100c72a5 */ /* 0x000fe2000f8e003f */
[----:B------:R-:W-:Y:S01]  /*1c530*/  MOV R16, UR52 ;  /* 0x0000003400107c02 */ /* 0x000fe20008000f00 */
[----:B------:R-:W-:Y:S01]  /*1c540*/  UIADD3 UR12, -UR16, URZ, URZ ;  /* 0x0000003f100c7290 */ /* 0x000fe2000fffe13f */
[----:B------:R-:W-:Y:S01]  /*1c550*/  MOV R18, UR50 ;  /* 0x0000003200127c02 */ /* 0x000fe20008000f00 */
[----:B------:R-:W-:-:S02]  /*1c560*/  @UP2 USHF.R.U32.HI UR14, URZ, UR19, UR13 ;  /* 0x000000133f0e2299 */ /* 0x000fc4000801160d */
[----:B------:R-:W-:Y:S02]  /*1c570*/  @UP1 USHF.R.U32.HI UR34, URZ, UR5, UR7 ;  /* 0x000000053f221299 */ /* 0x000fe40008011607 */
[----:B------:R-:W-:Y:S01]  /*1c580*/  UIADD3 UR13, -UR14, URZ, URZ ;  /* 0x0000003f0e0d7290 */ /* 0x000fe2000fffe13f */
[----:B------:R-:W-:Y:S01]  /*1c590*/  ULDC UR22, c[0x0][0x3ec] ;  /* 0x0000fb0000167ab9 */ /* 0x000fe20000000800 */
[----:B------:R-:W-:Y:S01]  /*1c5a0*/  ULDC.64 UR26, c[0x0][0x198] ;  /* 0x00006600001a7ab9 */ /* 0x000fe20000000a00 */
[----:B------:R-:W-:Y:S01]  /*1c5b0*/  ULDC.64 UR4, c[0x0][0x3c0] ;  /* 0x0000f00000047ab9 */ /* 0x000fe20000000a00 */
[----:B------:R-:W-:Y:S02]  /*1c5c0*/  UIMAD UR13, UR23, UR13, UR16 ;  /* 0x0000000d170d72a4 */ /* 0x000fe4000f8e0210 */
[----:B------:R-:W-:Y:S01]  /*1c5d0*/  UIMAD UR12, UR31, UR12, UR11 ;  /* 0x0000000c1f0c72a4 */ /* 0x000fe2000f8e020b */
[----:B------:R-:W-:Y:S01]  /*1c5e0*/  @UP0 ULDC UR16, c[0x0][0x384] ;  /* 0x0000e10000100ab9 */ /* 0x000fe20000000800 */
[----:B------:R-:W-:-:S02]  /*1c5f0*/  UIADD3 UR56, UP3, UR26, 0xf0, URZ ;  /* 0x000000f01a387890 */ /* 0x000fc4000ff7e03f */
[----:B------:R-:W-:Y:S02]  /*1c600*/  UIMAD UR11, UR17, UR4, UR22 ;  /* 0x00000004110b72a4 */ /* 0x000fe4000f8e0216 */
[----:B------:R-:W-:Y:S01]  /*1c610*/  UIMAD.WIDE.U32 UR16, UR55, UR16, URZ ;  /* 0x00000010371072a5 */ /* 0x000fe2000f8e003f */
[----:B------:R-:W-:Y:S01]  /*1c620*/  ULDC.64 UR6, c[0x0][0x3f0] ;  /* 0x0000fc0000067ab9 */ /* 0x000fe20000000a00 */
[----:B------:R-:W-:Y:S01]  /*1c630*/  @UP0 ULDC UR20, c[0x0][0x384] ;  /* 0x0000e10000140ab9 */ /* 0x000fe20000000800 */
[----:B------:R-:W-:Y:S01]  /*1c640*/  @UP0 ULDC UR19, c[0x0][0x388] ;  /* 0x0000e20000130ab9 */ /* 0x000fe20000000800 */
[----:B------:R-:W-:Y:S01]  /*1c650*/  UMOV UR36, UR55 ;  /* 0x0000003700247c82 */ /* 0x000fe20008000000 */
[----:B------:R-:W-:Y:S01]  /*1c660*/  @UP2 ULDC UR18, c[0x0][0x39c] ;  /* 0x0000e70000122ab9 */ /* 0x000fe20000000800 */
[----:B------:R-:W-:Y:S02]  /*1c670*/  UIMAD UR12, UR12, UR5, UR6 ;  /* 0x000000050c0c72a4 */ /* 0x000fe4000f8e0206 */
[----:B------:R-:W-:-:S02]  /*1c680*/  UIMAD UR13, UR13, UR58, UR7 ;  /* 0x0000003a0d0d72a4 */ /* 0x000fc4000f8e0207 */
[----:B------:R-:W-:Y:S02]  /*1c690*/  UIADD3.X UR57, URZ, UR27, URZ, UP3, !UPT ;  /* 0x0000001b3f397290 */ /* 0x000fe40009ffe43f */
[----:B------:R-:W-:Y:S02]  /*1c6a0*/  UPRMT UR39, UR39, 0x5410, URZ ;  /* 0x0000541027277896 */ /* 0x000fe4000800003f */
[----:B------:R-:W-:Y:S02]  /*1c6b0*/  UIMAD.WIDE.U32 UR20, UR60, UR20, URZ ;  /* 0x000000143c1472a5 */ /* 0x000fe4000f8e003f */
[----:B------:R-:W-:Y:S01]  /*1c6c0*/  @UP0 USHF.R.U32.HI UR36, URZ, UR19, UR17 ;  /* 0x000000133f240299 */ /* 0x000fe20008011611 */
[----:B------:R-:W-:Y:S01]  /*1c6d0*/  @UP0 ULDC UR22, c[0x0][0x388] ;  /* 0x0000e20000160ab9 */ /* 0x000fe20000000800 */
[----:B------:R-:W-:Y:S01]  /*1c6e0*/  UIMAD.WIDE.U32 UR18, UR24, UR18, URZ ;  /* 0x00000012181272a5 */ /* 0x000fe2000f8e003f */
[----:B------:R-:W-:Y:S01]  /*1c6f0*/  UMOV UR46, UR60 ;  /* 0x0000003c002e7c82 */ /* 0x000fe20008000000 */
[----:B------:R-:W-:Y:S01]  /*1c700*/  @UP2 ULDC UR28, c[0x0][0x3a0] ;  /* 0x0000e800001c2ab9 */ /* 0x000fe20000000800 */
[----:B------:R-:W-:Y:S01]  /*1c710*/  @UP0 USHF.R.U32.HI UR46, URZ, UR22, UR21 ;  /* 0x000000163f2e0299 */ /* 0x000fe20008011615 */
[----:B------:R0:W-:Y:S01]  /*1c720*/  UTMALDG.5D.IM2COL [UR8], [UR56], UR39 ;  /* 0x00000008380073b4 */ /* 0x0001e20008060027 */
[----:B------:R-:W-:Y:S01]  /*1c730*/  ULDC UR55, c[0x0][0x3ec] ;  /* 0x0000fb0000377ab9 */ /* 0x000fe20000000800 */
[----:B------:R-:W-:Y:S01]  /*1c740*/  UMOV UR22, UR24 ;  /* 0x0000001800167c82 */ /* 0x000fe20008000000 */
[----:B------:R-:W-:-:S02]  /*1c750*/  @UP2 USHF.R.U32.HI UR22, URZ, UR28, UR19 ;  /* 0x0000001c3f162299 */ /* 0x000fc40008011613 */
[----:B------:R-:W-:Y:S02]  /*1c760*/  UIADD3 UR16, UR8, 0x800, URZ ;  /* 0x0000080008107890 */ /* 0x000fe4000fffe03f */
[----:B------:R-:W-:Y:S01]  /*1c770*/  UIADD3 UR17, -UR22, URZ, URZ ;  /* 0x0000003f16117290 */ /* 0x000fe2000fffe13f */
[----:B------:R-:W-:Y:S01]  /*1c780*/  UMOV UR18, UR10 ;  /* 0x0000000a00127c82 */ /* 0x000fe20008000000 */
[----:B------:R-:W-:Y:S02]  /*1c790*/  @UP1 ULDC.64 UR26, c[0x0][0x390] ;  /* 0x0000e400001a1ab9 */ /* 0x000fe40000000a00 */
[----:B------:R-:W-:Y:S02]  /*1c7a0*/  UIMAD UR17, UR23, UR17, UR24 ;  /* 0x00000011171172a4 */ /* 0x000fe4000f8e0218 */
[----:B------:R-:W-:Y:S02]  /*1c7b0*/  UIMAD.WIDE.U32 UR28, UR36, UR26, URZ ;  /* 0x0000001a241c72a5 */ /* 0x000fe4000f8e003f */
[----:B------:R-:W-:Y:S01]  /*1c7c0*/  UIMAD UR21, UR17, UR58, UR7 ;  /* 0x0000003a111572a4 */ /* 0x000fe2000f8e0207 */
[----:B------:R-:W-:-:S02]  /*1c7d0*/  @UP2 ULDC UR26, c[0x0][0x39c] ;  /* 0x0000e700001a2ab9 */ /* 0x000fc40000000800 */
[----:B------:R-:W-:Y:S01]  /*1c7e0*/  UMOV UR17, UR9 ;  /* 0x0000000900117c82 */ /* 0x000fe20008000000 */
[----:B------:R-:W-:Y:S02]  /*1c7f0*/  UIADD3 UR28, -UR44, URZ, URZ ;  /* 0x0000003f2c1c7290 */ /* 0x000fe4000fffe13f */
[----:B------:R-:W-:Y:S02]  /*1c800*/  UIADD3 UR50, UR10, 0x20, URZ ;  /* 0x000000200a327890 */ /* 0x000fe4000fffe03f */
[----:B------:R-:W-:Y:S01]  /*1c810*/  UIMAD UR28, UR31, UR28, UR45 ;  /* 0x0000001c1f1c72a4 */ /* 0x000fe2000f8e022d */
[----:B------:R-:W-:Y:S01]  /*1c820*/  UMOV UR49, UR9 ;  /* 0x0000000900317c82 */ /* 0x000fe20008000000 */
[----:B0-----:R-:W-:Y:S02]  /*1c830*/  UIADD3 UR11, -UR25, URZ, URZ ;  /* 0x0000003f190b7290 */ /* 0x001fe4000fffe13f */
[----:B------:R-:W-:Y:S02]  /*1c840*/  UIADD3 UR14, -UR24, URZ, URZ ;  /* 0x0000003f180e7290 */ /* 0x000fe4000fffe13f */
[----:B------:R-:W-:-:S02]  /*1c850*/  UIMAD UR19, UR15, UR11, UR30 ;  /* 0x0000000b0f1372a4 */ /* 0x000fc4000f8e021e */
[----:B------:R-:W-:Y:S01]  /*1c860*/  UIMAD UR14, UR31, UR14, UR25 ;  /* 0x0000000e1f0e72a4 */ /* 0x000fe2000f8e0219 */
[----:B------:R-:W-:Y:S01]  /*1c870*/  @UP1 ULDC.64 UR12, c[0x0][0x390] ;  /* 0x0000e400000c1ab9 */ /* 0x000fe20000000a00 */
[----:B------:R-:W-:Y:S02]  /*1c880*/  UIMAD UR19, UR19, UR4, UR55 ;  /* 0x00000004131372a4 */ /* 0x000fe4000f8e0237 */
[----:B------:R-:W-:Y:S02]  /*1c890*/  UIMAD UR20, UR14, UR5, UR6 ;  /* 0x000000050e1472a4 */ /* 0x000fe4000f8e0206 */
[----:B------:R-:W-:Y:S01]  /*1c8a0*/  UIMAD.WIDE.U32 UR24, UR46, UR12, URZ ;  /* 0x0000000c2e1872a5 */ /* 0x000fe2000f8e003f */
[----:B------:R-:W-:Y:S01]  /*1c8b0*/  @UP2 ULDC UR14, c[0x0][0x3a0] ;  /* 0x0000e800000e2ab9 */ /* 0x000fe20000000800 */
[----:B------:R-:W-:Y:S01]  /*1c8c0*/  UMOV UR30, UR44 ;  /* 0x0000002c001e7c82 */ /* 0x000fe20008000000 */
[----:B------:R-:W-:Y:S01]  /*1c8d0*/  UMOV UR12, UR46 ;  /* 0x0000002e000c7c82 */ /* 0x000fe20008000000 */
[----:B------:R-:W-:-:S03]  /*1c8e0*/  @UP1 USHF.R.U32.HI UR12, URZ, UR13, UR25 ;  /* 0x0000000d3f0c1299 */ /* 0x000fc60008011619 */
[----:B------:R-:W-:Y:S01]  /*1c8f0*/  @UP2 ULDC UR24, c[0x0][0x39c] ;  /* 0x0000e70000182ab9 */ /* 0x000fe20000000800 */
[----:B------:R0:W-:Y:S01]  /*1c900*/  UTMALDG.5D.IM2COL [UR16], [UR56], UR39 ;  /* 0x00000010380073b4 */ /* 0x0001e20008060027 */
[----:B------:R-:W-:Y:S01]  /*1c910*/  @UP2 ULDC UR13, c[0x0][0x3a0] ;  /* 0x0000e800000d2ab9 */ /* 0x000fe20000000800 */
[----:B------:R-:W-:Y:S01]  /*1c920*/  UMOV UR11, UR36 ;  /* 0x00000024000b7c82 */ /* 0x000fe20008000000 */
[----:B------:R-:W-:Y:S02]  /*1c930*/  @UP1 USHF.R.U32.HI UR11, URZ, UR27, UR29 ;  /* 0x0000001b3f0b1299 */ /* 0x000fe4000801161d */
[----:B------:R-:W-:Y:S01]  /*1c940*/  UIMAD UR28, UR28, UR5, UR6 ;  /* 0x000000051c1c72a4 */ /* 0x000fe2000f8e0206 */
[----:B------:R-:W-:Y:S01]  /*1c950*/  UMOV UR25, UR9 ;  /* 0x0000000900197c82 */ /* 0x000fe20008000000 */
[----:B0-----:R-:W-:Y:S02]  /*1c960*/  UIMAD.WIDE.U32 UR18, UR44, UR24, URZ ;  /* 0x000000182c1272a5 */ /* 0x001fe4000f8e003f */
[----:B------:R-:W-:-:S02]  /*1c970*/  UIMAD.WIDE.U32 UR16, UR43, UR26, URZ ;  /* 0x0000001a2b1072a5 */ /* 0x000fc4000f8e003f */
[----:B------:R-:W-:Y:S02]  /*1c980*/  @UP2 USHF.R.U32.HI UR30, URZ, UR14, UR19 ;  /* 0x0000000e3f1e2299 */ /* 0x000fe40008011613 */
[----:B------:R-:W-:Y:S01]  /*1c990*/  UIADD3 UR14, -UR45, URZ, URZ ;  /* 0x0000003f2d0e7290 */ /* 0x000fe2000fffe13f */
[----:B------:R-:W-:Y:S01]  /*1c9a0*/  R2UR UR45, R58 ;  /* 0x000000003a2d72ca */ /* 0x000fe200000e0000 */
[----:B------:R-:W-:Y:S01]  /*1c9b0*/  UMOV UR22, UR43 ;  /* 0x0000002b00167c82 */ /* 0x000fe20008000000 */
[----:B------:R-:W-:Y:S02]  /*1c9c0*/  @UP2 USHF.R.U32.HI UR22, URZ, UR13, UR17 ;  /* 0x0000000d3f162299 */ /* 0x000fe40008011611 */
[----:B------:R-:W-:Y:S02]  /*1c9d0*/  UIMAD UR14, UR15, UR14, UR59 ;  /* 0x0000000e0f0e72a4 */ /* 0x000fe4000f8e023b */
[----:B------:R-:W-:Y:S02]  /*1c9e0*/  UIADD3 UR29, -UR30, URZ, URZ ;  /* 0x0000003f1e1d7290 */ /* 0x000fe4000fffe13f */
[----:B------:R-:W-:-:S02]  /*1c9f0*/  UIMAD UR27, UR14, UR4, UR55 ;  /* 0x000000040e1b72a4 */ /* 0x000fc4000f8e0237 */
[----:B------:R-:W-:Y:S02]  /*1ca00*/  UIADD3 UR21, -UR22, URZ, URZ ;  /* 0x0000003f16157290 */ /* 0x000fe4000fffe13f */
[----:B------:R-:W-:Y:S02]  /*1ca10*/  UIADD3 UR13, -UR42, URZ, URZ ;  /* 0x0000003f2a0d7290 */ /* 0x000fe4000fffe13f */
[----:B------:R-:W-:Y:S02]  /*1ca20*/  UIADD3 UR14, -UR43, URZ, URZ ;  /* 0x0000003f2b0e7290 */ /* 0x000fe4000fffe13f */
[----:B------:R-:W-:Y:S01]  /*1ca30*/  UIMAD UR29, UR23, UR29, UR44 ;  /* 0x0000001d171d72a4 */ /* 0x000fe2000f8e022c */
[----:B------:R-:W-:Y:S01]  /*1ca40*/  R2UR UR44, R35 ;  /* 0x00000000232c72ca */ /* 0x000fe200000e0000 */
[----:B------:R-:W-:Y:S01]  /*1ca50*/  UIMAD UR21, UR23, UR21, UR43 ;  /* 0x00000015171572a4 */ /* 0x000fe2000f8e022b */
[----:B------:R-:W-:Y:S01]  /*1ca60*/  R2UR UR43, R34 ;  /* 0x00000000222b72ca */ /* 0x000fe200000e0000 */
[----:B------:R-:W-:Y:S01]  /*1ca70*/  UIMAD UR13, UR15, UR13, UR48 ;  /* 0x0000000d0f0d72a4 */ /* 0x000fe2000f8e0230 */
[----:B------:R-:W-:Y:S01]  /*1ca80*/  R2UR UR48, R61 ;  /* 0x000000003d3072ca */ /* 0x000fe200000e0000 */
[----:B------:R-:W-:Y:S01]  /*1ca90*/  UIMAD UR14, UR31, UR14, UR42 ;  /* 0x0000000e1f0e72a4 */ /* 0x000fe2000f8e022a */
[----:B------:R-:W-:Y:S01]  /*1caa0*/  R2UR UR42, R37 ;  /* 0x00000000252a72ca */ /* 0x000fe200000e0000 */
[----:B------:R-:W-:-:S02]  /*1cab0*/  UIADD3 UR24, UR8, 0x1000, URZ ;  /* 0x0000100008187890 */ /* 0x000fc4000fffe03f */
[----:B------:R-:W-:Y:S02]  /*1cac0*/  UIMAD UR29, UR29, UR58, UR7 ;  /* 0x0000003a1d1d72a4 */ /* 0x000fe4000f8e0207 */
[----:B------:R-:W-:Y:S02]  /*1cad0*/  UIADD3 UR16, UR8, 0x1800, URZ ;  /* 0x0000180008107890 */ /* 0x000fe4000fffe03f */
[----:B------:R-:W-:Y:S02]  /*1cae0*/  UIMAD UR19, UR13, UR4, UR55 ;  /* 0x000000040d1372a4 */ /* 0x000fe4000f8e0237 */
[----:B------:R-:W-:Y:S02]  /*1caf0*/  UIMAD UR20, UR14, UR5, UR6 ;  /* 0x000000050e1472a4 */ /* 0x000fe4000f8e0206 */
[----:B------:R-:W-:Y:S01]  /*1cb00*/  UIMAD UR21, UR21, UR58, UR7 ;  /* 0x0000003a151572a4 */ /* 0x000fe2000f8e0207 */
[----:B------:R-:W-:Y:S01]  /*1cb10*/  UMOV UR26, UR10 ;  /* 0x0000000a001a7c82 */ /* 0x000fe20008000000 */
[----:B------:R-:W-:Y:S01]  /*1cb20*/  UMOV UR17, UR9 ;  /* 0x0000000900117c82 */ /* 0x000fe20008000000 */
[----:B------:R0:W-:Y:S01]  /*1cb30*/  UTMALDG.5D.IM2COL [UR24], [UR56], UR39 ;  /* 0x00000018380073b4 */ /* 0x0001e20008060027 */
[----:B------:R-:W-:Y:S01]  /*1cb40*/  UMOV UR18, UR10 ;  /* 0x0000000a00127c82 */ /* 0x000fe20008000000 */
[----:B------:R-:W-:Y:S01]  /*1cb50*/  @UP2 ULDC UR14, c[0x0][0x3a0] ;  /* 0x0000e800000e2ab9 */ /* 0x000fe20000000800 */
[----:B------:R-:W-:-:S03]  /*1cb60*/  @UP2 ULDC UR13, c[0x0][0x3a0] ;  /* 0x0000e800000d2ab9 */ /* 0x000fc60000000800 */
[----:B------:R1:W-:Y:S01]  /*1cb70*/  UTMALDG.5D.IM2COL [UR16], [UR56], UR39 ;  /* 0x00000010380073b4 */ /* 0x0003e20008060027 */
[----:B0-----:R-:W-:Y:S01]  /*1cb80*/  @UP2 ULDC UR25, c[0x0][0x39c] ;  /* 0x0000e70000192ab9 */ /* 0x001fe20000000800 */
[----:B------:R-:W-:Y:S01]  /*1cb90*/  @UP2 ULDC UR26, c[0x0][0x39c] ;  /* 0x0000e700001a2ab9 */ /* 0x000fe20000000800 */
[----:B------:R-:W-:Y:S01]  /*1cba0*/  UMOV UR30, UR41 ;  /* 0x00000029001e7c82 */ /* 0x000fe20008000000 */
[----:B------:R-:W-:Y:S02]  /*1cbb0*/  UIADD3 UR24, UR8, 0x2000, URZ ;  /* 0x0000200008187890 */ /* 0x000fe4000fffe03f */
[----:B-1----:R-:W-:Y:S02]  /*1cbc0*/  UIMAD.WIDE.U32 UR18, UR41, UR25, URZ ;  /* 0x00000019291272a5 */ /* 0x002fe4000f8e003f */
[----:B------:R-:W-:Y:S02]  /*1cbd0*/  UIMAD.WIDE.U32 UR16, UR38, UR26, URZ ;  /* 0x0000001a261072a5 */ /* 0x000fe4000f8e003f */
[----:B------:R-:W-:Y:S01]  /*1cbe0*/  UMOV UR22, UR38 ;  /* 0x0000002600167c82 */ /* 0x000fe20008000000 */
[----:B------:R-:W-:-:S02]  /*1cbf0*/  UIADD3 UR20, -UR40, URZ, URZ ;  /* 0x0000003f28147290 */ /* 0x000fc4000fffe13f */
[----:B------:R-:W-:Y:S01]  /*1cc00*/  @UP2 UMOV UR26, UR19 ;  /* 0x00000013001a2c82 */ /* 0x000fe20008000000 */
[----:B------:R-:W-:Y:S02]  /*1cc10*/  @UP2 USHF.R.U32.HI UR22, URZ, UR13, UR17 ;  /* 0x0000000d3f162299 */ /* 0x000fe40008011611 */
[----:B------:R-:W-:Y:S02]  /*1cc20*/  @UP2 USHF.R.U32.HI UR30, URZ, UR14, UR26 ;  /* 0x0000000e3f1e2299 */ /* 0x000fe4000801161a */
[----:B------:R-:W-:Y:S02]  /*1cc30*/  UIADD3 UR14, -UR37, URZ, URZ ;  /* 0x0000003f250e7290 */ /* 0x000fe4000fffe13f */
[----:B------:R-:W-:Y:S02]  /*1cc40*/  UIADD3 UR13, -UR41, URZ, URZ ;  /* 0x0000003f290d7290 */ /* 0x000fe4000fffe13f */
[----:B------:R-:W-:Y:S01]  /*1cc50*/  UIMAD UR14, UR15, UR14, UR44 ;  /* 0x0000000e0f0e72a4 */ /* 0x000fe2000f8e022c */
[----:B------:R-:W-:Y:S01]  /*1cc60*/  R2UR UR44, R36 ;  /* 0x00000000242c72ca */ /* 0x000fe200000e0000 */
[----:B------:R-:W-:-:S02]  /*1cc70*/  UIADD3 UR17, -UR30, URZ, URZ ;  /* 0x0000003f1e117290 */ /* 0x000fc4000fffe13f */
[----:B------:R-:W-:Y:S02]  /*1cc80*/  UIMAD UR19, UR14, UR4, UR55 ;  /* 0x000000040e1372a4 */ /* 0x000fe4000f8e0237 */
[----:B------:R-:W-:Y:S01]  /*1cc90*/  UIMAD UR28, UR31, UR13, UR40 ;  /* 0x0000000d1f1c72a4 */ /* 0x000fe2000f8e0228 */
[----:B------:R-:W-:Y:S01]  /*1cca0*/  R2UR UR40, R52 ;  /* 0x00000000342872ca */ /* 0x000fe200000e0000 */
[----:B------:R-:W-:Y:S02]  /*1ccb0*/  UIMAD UR20, UR15, UR20, UR43 ;  /* 0x000000140f1472a4 */ /* 0x000fe4000f8e022b */
[----:B------:R-:W-:Y:S01]  /*1ccc0*/  UIMAD UR17, UR23, UR17, UR41 ;  /* 0x00000011171172a4 */ /* 0x000fe2000f8e0229 */
[----:B------:R-:W-:Y:S01]  /*1ccd0*/  R2UR UR41, R41 ;  /* 0x00000000292972ca */ /* 0x000fe200000e0000 */
[----:B------:R-:W-:Y:S02]  /*1cce0*/  UIADD3 UR13, -UR38, URZ, URZ ;  /* 0x0000003f260d7290 */ /* 0x000fe4000fffe13f */
[----:B------:R-:W-:-:S02]  /*1ccf0*/  UIADD3 UR14, -UR22, URZ, URZ ;  /* 0x0000003f160e7290 */ /* 0x000fc4000fffe13f */
[----:B------:R-:W-:Y:S02]  /*1cd00*/  UIMAD UR27, UR20, UR4, UR55 ;  /* 0x00000004141b72a4 */ /* 0x000fe4000f8e0237 */
[----:B------:R-:W-:Y:S02]  /*1cd10*/  UIMAD UR28, UR28, UR5, UR6 ;  /* 0x000000051c1c72a4 */ /* 0x000fe4000f8e0206 */
[----:B------:R-:W-:Y:S02]  /*1cd20*/  UIMAD UR29, UR17, UR58, UR7 ;  /* 0x0000003a111d72a4 */ /* 0x000fe4000f8e0207 */
[----:B------:R-:W-:Y:S01]  /*1cd30*/  UIMAD UR13, UR31, UR13, UR37 ;  /* 0x0000000d1f0d72a4 */ /* 0x000fe2000f8e0225 */
[----:B------:R-:W-:Y:S01]  /*1cd40*/  R2UR UR37, R38 ;  /* 0x00000000262572ca */ /* 0x000fe200000e0000 */
[----:B------:R-:W-:Y:S01]  /*1cd50*/  UIMAD UR14, UR23, UR14, UR38 ;  /* 0x0000000e170e72a4 */ /* 0x000fe2000f8e0226 */
[----:B------:R-:W-:Y:S01]  /*1cd60*/  R2UR UR38, R56 ;  /* 0x00000000382672ca */ /* 0x000fe200000e0000 */
[----:B------:R-:W-:-:S02]  /*1cd70*/  UIADD3 UR16, UR8, 0x2800, URZ ;  /* 0x0000280008107890 */ /* 0x000fc4000fffe03f */
[----:B------:R-:W-:Y:S02]  /*1cd80*/  UIMAD UR20, UR13, UR5, UR6 ;  /* 0x000000050d1472a4 */ /* 0x000fe4000f8e0206 */
[----:B------:R-:W-:Y:S01]  /*1cd90*/  UIMAD UR21, UR14, UR58, UR7 ;  /* 0x0000003a0e1572a4 */ /* 0x000fe2000f8e0207 */
[----:B------:R-:W-:Y:S01]  /*1cda0*/  UMOV UR25, UR9 ;  /* 0x0000000900197c82 */ /* 0x000fe20008000000 */
[----:B------:R-:W-:Y:S01]  /*1cdb0*/  UMOV UR26, UR10 ;  /* 0x0000000a001a7c82 */ /* 0x000fe20008000000 */
[----:B------:R-:W-:Y:S01]  /*1cdc0*/  UMOV UR17, UR9 ;  /* 0x0000000900117c82 */ /* 0x000fe20008000000 */
[----:B------:R0:W-:Y:S01]  /*1cdd0*/  UTMALDG.5D.IM2COL [UR24], [UR56], UR39 ;  /* 0x00000018380073b4 */ /* 0x0001e20008060027 */
[----:B------:R-:W-:Y:S01]  /*1cde0*/  UMOV UR18, UR10 ;  /* 0x0000000a00127c82 */ /* 0x000fe20008000000 */
[----:B------:R-:W-:Y:S01]  /*1cdf0*/  @UP2 ULDC UR14, c[0x0][0x3a0] ;  /* 0x0000e800000e2ab9 */ /* 0x000fe20000000800 */
[----:B------:R-:W-:Y:S02]  /*1ce00*/  @UP2 ULDC UR13, c[0x0][0x3a0] ;  /* 0x0000e800000d2ab9 */ /* 0x000fe40000000800 */
[----:B------:R1:W-:Y:S01]  /*1ce10*/  UTMALDG.5D.IM2COL [UR16], [UR56], UR39 ;  /* 0x00000010380073b4 */ /* 0x0003e20008060027 */
[----:B0-----:R-:W-:Y:S01]  /*1ce20*/  UIADD3 UR30, -UR33, URZ, URZ ;  /* 0x0000003f211e7290 */ /* 0x001fe2000fffe13f */
[----:B------:R-:W-:Y:S01]  /*1ce30*/  @UP2 ULDC UR28, c[0x0][0x39c] ;  /* 0x0000e700001c2ab9 */ /* 0x000fe20000000800 */
[----:B------:R-:W-:Y:S01]  /*1ce40*/  @UP2 ULDC UR27, c[0x0][0x39c] ;  /* 0x0000e700001b2ab9 */ /* 0x000fe20000000800 */
[----:B------:R-:W-:-:S02]  /*1ce50*/  UIADD3 UR29, -UR35, URZ, URZ ;  /* 0x0000003f231d7290 */ /* 0x000fc4000fffe13f */
[----:B------:R-:W-:Y:S02]  /*1ce60*/  UIADD3 UR24, UR8, 0x3000, URZ ;  /* 0x0000300008187890 */ /* 0x000fe4000fffe03f */
[----:B-1----:R-:W-:Y:S02]  /*1ce70*/  UIMAD.WIDE.U32 UR18, UR32, UR28, URZ ;  /* 0x0000001c201272a5 */ /* 0x002fe4000f8e003f */
[----:B------:R-:W-:Y:S01]  /*1ce80*/  UIMAD UR22, UR15, UR30, UR44 ;  /* 0x0000001e0f1672a4 */ /* 0x000fe2000f8e022c */
[----:B------:R-:W-:Y:S01]  /*1ce90*/  R2UR UR44, R59 ;  /* 0x000000003b2c72ca */ /* 0x000fe200000e0000 */
[----:B------:R-:W-:Y:S01]  /*1cea0*/  UIMAD.WIDE.U32 UR20, UR34, UR27, URZ ;  /* 0x0000001b221472a5 */ /* 0x000fe2000f8e003f */
[----:B------:R-:W-:Y:S01]  /*1ceb0*/  UMOV UR30, UR32 ;  /* 0x00000020001e7c82 */ /* 0x000fe20008000000 */
[----:B------:R-:W-:Y:S02]  /*1cec0*/  @UP2 USHF.R.U32.HI UR30, URZ, UR14, UR19 ;  /* 0x0000000e3f1e2299 */ /* 0x000fe40008011613 */
[----:B------:R-:W-:-:S02]  /*1ced0*/  UIADD3 UR14, -UR32, URZ, URZ ;  /* 0x0000003f200e7290 */ /* 0x000fc4000fffe13f */
[----:B------:R-:W-:Y:S02]  /*1cee0*/  UIMAD UR27, UR22, UR4, UR55 ;  /* 0x00000004161b72a4 */ /* 0x000fe4000f8e0237 */
[----:B------:R-:W-:Y:S01]  /*1cef0*/  UIMAD UR14, UR31, UR14, UR33 ;  /* 0x0000000e1f0e72a4 */ /* 0x000fe2000f8e0221 */
[----:B------:R-:W-:Y:S01]  /*1cf00*/  UMOV UR22, UR34 ;  /* 0x0000002200167c82 */ /* 0x000fe20008000000 */
[----:B------:R-:W-:Y:S02]  /*1cf10*/  @UP2 USHF.R.U32.HI UR22, URZ, UR13, UR21 ;  /* 0x0000000d3f162299 */ /* 0x000fe40008011615 */
[----:B------:R-:W-:Y:S01]  /*1cf20*/  UIMAD UR17, UR15, UR29, UR42 ;  /* 0x0000001d0f1172a4 */ /* 0x000fe2000f8e022a */
[----:B------:R-:W-:Y:S01]  /*1cf30*/  R2UR UR42, R39 ;  /* 0x00000000272a72ca */ /* 0x000fe200000e0000 */
[----:B------:R-:W-:Y:S02]  /*1cf40*/  UIADD3 UR29, -UR30, URZ, URZ ;  /* 0x0000003f1e1d7290 */ /* 0x000fe4000fffe13f */
[----:B------:R-:W-:-:S02]  /*1cf50*/  UIMAD UR28, UR14, UR5, UR6 ;  /* 0x000000050e1c72a4 */ /* 0x000fc4000f8e0206 */
[----:B------:R-:W-:Y:S02]  /*1cf60*/  UIADD3 UR13, -UR34, URZ, URZ ;  /* 0x0000003f220d7290 */ /* 0x000fe4000fffe13f */
[----:B------:R-:W-:Y:S02]  /*1cf70*/  UIADD3 UR14, -UR22, URZ, URZ ;  /* 0x0000003f160e7290 */ /* 0x000fe4000fffe13f */
[----:B------:R-:W-:Y:S01]  /*1cf80*/  UIMAD UR29, UR23, UR29, UR32 ;  /* 0x0000001d171d72a4 */ /* 0x000fe2000f8e0220 */
[----:B------:R-:W-:Y:S01]  /*1cf90*/  R2UR UR32, R40 ;  /* 0x00000000282072ca */ /* 0x000fe200000e0000 */
[----:B------:R-:W-:Y:S02]  /*1cfa0*/  UIMAD UR13, UR31, UR13, UR35 ;  /* 0x0000000d1f0d72a4 */ /* 0x000fe4000f8e0223 */
[----:B------:R-:W-:Y:S02]  /*1cfb0*/  UIMAD UR14, UR23, UR14, UR34 ;  /* 0x0000000e170e72a4 */ /* 0x000fe4000f8e0222 */
[----:B------:R-:W-:-:S02]  /*1cfc0*/  UIMAD UR29, UR29, UR58, UR7 ;  /* 0x0000003a1d1d72a4 */ /* 0x000fc4000f8e0207 */
[----:B------:R-:W-:Y:S02]  /*1cfd0*/  UIADD3 UR16, UR8, 0x3800, URZ ;  /* 0x0000380008107890 */ /* 0x000fe4000fffe03f */
[----:B------:R-:W-:Y:S02]  /*1cfe0*/  UIMAD UR19, UR17, UR4, UR55 ;  /* 0x00000004111372a4 */ /* 0x000fe4000f8e0237 */
[----:B------:R-:W-:Y:S02]  /*1cff0*/  UIMAD UR20, UR13, UR5, UR6 ;  /* 0x000000050d1472a4 */ /* 0x000fe4000f8e0206 */
[----:B------:R-:W-:Y:S01]  /*1d000*/  UIMAD UR21, UR14, UR58, UR7 ;  /* 0x0000003a0e1572a4 */ /* 0x000fe2000f8e0207 */
[----:B------:R0:W-:Y:S01]  /*1d010*/  UTMALDG.5D.IM2COL [UR24], [UR56], UR39 ;  /* 0x00000018380073b4 */ /* 0x0001e20008060027 */
[----:B------:R-:W-:Y:S01]  /*1d020*/  UMOV UR17, UR9 ;  /* 0x0000000900117c82 */ /* 0x000fe20008000000 */
[----:B------:R-:W-:Y:S01]  /*1d030*/  UMOV UR18, UR10 ;  /* 0x0000000a00127c82 */ /* 0x000fe20008000000 */
[----:B------:R-:W-:Y:S01]  /*1d040*/  @UP0 ULDC UR33, c[0x0][0x384] ;  /* 0x0000e10000210ab9 */ /* 0x000fe20000000800 */
[----:B------:R-:W-:Y:S01]  /*1d050*/  UMOV UR13, UR41 ;  /* 0x00000029000d7c82 */ /* 0x000fe20008000000 */
[----:B------:R-:W-:-:S03]  /*1d060*/  UMOV UR14, UR32 ;  /* 0x00000020000e7c82 */ /* 0x000fc60008000000 */
[----:B------:R1:W-:Y:S01]  /*1d070*/  UTMALDG.5D.IM2COL [UR16], [UR56], UR39 ;  /* 0x00000010380073b4 */ /* 0x0003e20008060027 */
[----:B0-----:R-:W-:Y:S01]  /*1d080*/  @UP2 ULDC UR29, c[0x0][0x39c] ;  /* 0x0000e700001d2ab9 */ /* 0x001fe20000000800 */
[----:B------:R-:W-:Y:S01]  /*1d090*/  @UP2 ULDC UR28, c[0x0][0x3a0] ;  /* 0x0000e800001c2ab9 */ /* 0x000fe20000000800 */
[----:B------:R-:W-:Y:S01]  /*1d0a0*/  @UP0 ULDC UR30, c[0x0][0x388] ;  /* 0x0000e200001e0ab9 */ /* 0x000fe20000000800 */
[----:B------:R-:W-:Y:S01]  /*1d0b0*/  @UP1 ULDC.64 UR24, c[0x0][0x390] ;  /* 0x0000e40000181ab9 */ /* 0x000fe20000000a00 */
[----:B------:R-:W-:Y:S01]  /*1d0c0*/  @UP1 ULDC.64 UR26, c[0x0][0x390] ;  /* 0x0000e400001a1ab9 */ /* 0x000fe20000000a00 */
[----:B-1----:R-:W-:Y:S01]  /*1d0d0*/  UIMAD.WIDE.U32 UR16, UR32, UR33, URZ ;  /* 0x00000021201072a5 */ /* 0x002fe2000f8e003f */
[----:B------:R-:W-:Y:S02]  /*1d0e0*/  @UP0 ULDC UR22, c[0x0][0x388] ;  /* 0x0000e20000160ab9 */ /* 0x000fe40000000800 */
[----:B------:R-:W-:Y:S01]  /*1d0f0*/  @UP0 ULDC UR33, c[0x0][0x384] ;  /* 0x0000e10000210ab9 */ /* 0x000fe20000000800 */
[----:B------:R-:W-:-:S02]  /*1d100*/  UIMAD.WIDE.U32 UR18, UR11, UR29, URZ ;  /* 0x0000001d0b1272a5 */ /* 0x000fc4000f8e003f */
[----:B------:R-:W-:Y:S02]  /*1d110*/  UIMAD.WIDE.U32 UR20, UR41, UR33, URZ ;  /* 0x00000021291472a5 */ /* 0x000fe4000f8e003f */
[----:B------:R-:W-:Y:S02]  /*1d120*/  UIADD3 UR16, UR8, 0x4000, URZ ;  /* 0x0000400008107890 */ /* 0x000fe4000fffe03f */
[----:B------:R-:W-:Y:S01]  /*1d130*/  @UP0 USHF.R.U32.HI UR13, URZ, UR22, UR21 ;  /* 0x000000163f0d0299 */ /* 0x000fe20008011615 */
[----:B------:R-:W-:Y:S02]  /*1d140*/  @UP0 UMOV UR33, UR17 ;  /* 0x0000001100210c82 */ /* 0x000fe40008000000 */
[----:B------:R-:W-:Y:S01]  /*1d150*/  UMOV UR22, UR11 ;  /* 0x0000000b00167c82 */ /* 0x000fe20008000000 */
[----:B------:R-:W-:Y:S02]  /*1d160*/  @UP2 USHF.R.U32.HI UR22, URZ, UR28, UR19 ;  /* 0x0000001c3f162299 */ /* 0x000fe40008011613 */
[----:B------:R-:W-:-:S02]  /*1d170*/  UIADD3 UR17, -UR36, URZ, URZ ;  /* 0x0000003f24117290 */ /* 0x000fc4000fffe13f */
[----:B------:R-:W-:Y:S02]  /*1d180*/  UIADD3 UR19, -UR11, URZ, URZ ;  /* 0x0000003f0b137290 */ /* 0x000fe4000fffe13f */
[----:B------:R-:W-:Y:S02]  /*1d190*/  UIADD3 UR18, -UR22, URZ, URZ ;  /* 0x0000003f16127290 */ /* 0x000fe4000fffe13f */
[----:B------:R-:W-:Y:S01]  /*1d1a0*/  UIMAD UR17, UR15, UR17, UR37 ;  /* 0x000000110f1172a4 */ /* 0x000fe2000f8e0225 */
[----:B------:R-:W-:Y:S01]  /*1d1b0*/  R2UR UR37, R40 ;  /* 0x00000000282572ca */ /* 0x000fe200000e0000 */
[----:B------:R-:W-:Y:S01]  /*1d1c0*/  UIMAD UR20, UR31, UR19, UR36 ;  /* 0x000000131f1472a4 */ /* 0x000fe2000f8e0224 */
[----:B------:R-:W-:Y:S01]  /*1d1d0*/  R2UR UR36, R41 ;  /* 0x00000000292472ca */ /* 0x000fe200000e0000 */
[----:B------:R-:W-:Y:S02]  /*1d1e0*/  UIMAD UR18, UR23, UR18, UR11 ;  /* 0x00000012171272a4 */ /* 0x000fe4000f8e020b */
[----:B------:R-:W-:-:S02]  /*1d1f0*/  UIMAD UR19, UR17, UR4, UR55 ;  /* 0x00000004111372a4 */ /* 0x000fc4000f8e0237 */
[----:B------:R-:W-:Y:S02]  /*1d200*/  UIMAD UR20, UR20, UR5, UR6 ;  /* 0x00000005141472a4 */ /* 0x000fe4000f8e0206 */
[----:B------:R-:W-:Y:S02]  /*1d210*/  UIMAD UR21, UR18, UR58, UR7 ;  /* 0x0000003a121572a4 */ /* 0x000fe4000f8e0207 */
[----:B------:R-:W-:Y:S01]  /*1d220*/  @UP0 USHF.R.U32.HI UR14, URZ, UR30, UR33 ;  /* 0x0000001e3f0e0299 */ /* 0x000fe20008011621 */
[----:B------:R-:W-:Y:S01]  /*1d230*/  UMOV UR17, UR9 ;  /* 0x0000000900117c82 */ /* 0x000fe20008000000 */
[----:B------:R-:W-:Y:S02]  /*1d240*/  UMOV UR18, UR10 ;  /* 0x0000000a00127c82 */ /* 0x000fe40008000000 */
[----:B------:R-:W-:Y:S02]  /*1d250*/  UIMAD.WIDE.U32 UR28, UR14, UR24, URZ ;  /* 0x000000180e1c72a5 */ /* 0x000fe4000f8e003f */
[----:B------:R-:W-:Y:S01]  /*1d260*/  UIMAD.WIDE.U32 UR34, UR13, UR26, URZ ;  /* 0x0000001a0d2272a5 */ /* 0x000fe2000f8e003f */
[----:B------:R0:W-:Y:S01]  /*1d270*/  UTMALDG.5D.IM2COL [UR16], [UR56], UR39 ;  /* 0x00000010380073b4 */ /* 0x0001e20008060027 */
[----:B------:R-:W-:Y:S01]  /*1d280*/  UMOV UR33, UR14 ;  /* 0x0000000e00217c82 */ /* 0x000fe20008000000 */
[----:B------:R-:W-:Y:S01]  /*1d290*/  @UP2 ULDC UR24, c[0x0][0x39c] ;  /* 0x0000e70000182ab9 */ /* 0x000fe20000000800 */
[----:B------:R-:W-:Y:S01]  /*1d2a0*/  @UP1 USHF.R.U32.HI UR33, URZ, UR25, UR29 ;  /* 0x000000193f211299 */ /* 0x000fe2000801161d */
[----:B------:R-:W-:-:S02]  /*1d2b0*/  @UP2 ULDC UR26, c[0x0][0x3a0] ;  /* 0x0000e800001a2ab9 */ /* 0x000fc40000000800 */
[----:B------:R-:W-:Y:S01]  /*1d2c0*/  @UP2 ULDC UR25, c[0x0][0x39c] ;  /* 0x0000e70000192ab9 */ /* 0x000fe20000000800 */
[----:B------:R-:W-:Y:S01]  /*1d2d0*/  UMOV UR30, UR12 ;  /* 0x0000000c001e7c82 */ /* 0x000fe20008000000 */
[----:B------:R-:W-:Y:S01]  /*1d2e0*/  UMOV UR11, UR13 ;  /* 0x0000000d000b7c82 */ /* 0x000fe20008000000 */
[----:B------:R-:W-:Y:S01]  /*1d2f0*/  @UP1 USHF.R.U32.HI UR11, URZ, UR27, UR35 ;  /* 0x0000001b3f0b1299 */ /* 0x000fe20008011623 */
[----:B------:R-:W-:Y:S01]  /*1d300*/  R2UR UR34, R42 ;  /* 0x000000002a2272ca */ /* 0x000fe200000e0000 */
[----:B------:R-:W-:Y:S01]  /*1d310*/  UIADD3 UR28, -UR12, URZ, URZ ;  /* 0x0000003f0c1c7290 */ /* 0x000fe2000fffe13f */
[----:B------:R-:W-:-:S03]  /*1d320*/  @UP0 ULDC UR35, c[0x0][0x388] ;  /* 0x0000e20000230ab9 */ /* 0x000fc60000000800 */
[----:B------:R-:W-:-:S04]  /*1d330*/  UIMAD UR28, UR31, UR28, UR46 ;  /* 0x0000001c1f1c72a4 */ /* 0x000fc8000f8e022e */
[----:B------:R-:W-:Y:S02]  /*1d340*/  UIMAD UR28, UR28, UR5, UR6 ;  /* 0x000000051c1c72a4 */ /* 0x000fe4000f8e0206 */
[----:B0-----:R-:W-:Y:S02]  /*1d350*/  UIADD3 UR22, -UR14, URZ, URZ ;  /* 0x0000003f0e167290 */ /* 0x001fe4000fffe13f */
[----:B------:R-:W-:Y:S02]  /*1d360*/  UIMAD.WIDE.U32 UR16, UR12, UR24, URZ ;  /* 0x000000180c1072a5 */ /* 0x000fe4000f8e003f */
[----:B------:R-:W-:Y:S01]  /*1d370*/  UIADD3 UR21, -UR46, URZ, URZ ;  /* 0x0000003f2e157290 */ /* 0x000fe2000fffe13f */
[----:B------:R-:W-:Y:S01]  /*1d380*/  R2UR UR46, R60 ;  /* 0x000000003c2e72ca */ /* 0x000fe200000e0000 */
[----:B------:R-:W-:Y:S02]  /*1d390*/  UIMAD.WIDE.U32 UR18, UR33, UR25, URZ ;  /* 0x00000019211272a5 */ /* 0x000fe4000f8e003f */
[----:B------:R-:W-:Y:S01]  /*1d3a0*/  @UP2 USHF.R.U32.HI UR30, URZ, UR26, UR17 ;  /* 0x0000001a3f1e2299 */ /* 0x000fe20008011611 */
[----:B------:R-:W-:Y:S01]  /*1d3b0*/  @UP2 ULDC UR20, c[0x0][0x3a0] ;  /* 0x0000e80000142ab9 */ /* 0x000fe20000000800 */
[----:B------:R-:W-:Y:S01]  /*1d3c0*/  UIMAD UR17, UR15, UR22, UR37 ;  /* 0x000000160f1172a4 */ /* 0x000fe2000f8e0225 */
[----:B------:R-:W-:Y:S01]  /*1d3d0*/  R2UR UR37, R54 ;  /* 0x00000000362572ca */ /* 0x000fe200000e0000 */
[----:B------:R-:W-:Y:S01]  /*1d3e0*/  UIMAD UR21, UR15, UR21, UR42 ;  /* 0x000000150f1572a4 */ /* 0x000fe2000f8e022a */
[----:B------:R-:W-:Y:S01]  /*1d3f0*/  UMOV UR22, UR33 ;  /* 0x0000002100167c82 */ /* 0x000fe20008000000 */
[----:B------:R-:W-:-:S02]  /*1d400*/  @UP2 USHF.R.U32.HI UR22, URZ, UR20, UR19 ;  /* 0x000000143f162299 */ /* 0x000fc40008011613 */
[----:B------:R-:W-:Y:S02]  /*1d410*/  UIMAD UR27, UR21, UR4, UR55 ;  /* 0x00000004151b72a4 */ /* 0x000fe4000f8e0237 */
[----:B------:R-:W-:Y:S02]  /*1d420*/  UIADD3 UR18, -UR30, URZ, URZ ;  /* 0x0000003f1e127290 */ /* 0x000fe4000fffe13f */
[----:B------:R-:W-:Y:S02]  /*1d430*/  UIADD3 UR20, -UR33, URZ, URZ ;  /* 0x0000003f21147290 */ /* 0x000fe4000fffe13f */
[----:B------:R-:W-:Y:S02]  /*1d440*/  UIADD3 UR21, -UR22, URZ, URZ ;  /* 0x0000003f16157290 */ /* 0x000fe4000fffe13f */
[----:B------:R-:W-:Y:S02]  /*1d450*/  UIMAD UR18, UR23, UR18, UR12 ;  /* 0x00000012171272a4 */ /* 0x000fe4000f8e020c */
[----:B------:R-:W-:-:S02]  /*1d460*/  UIMAD UR20, UR31, UR20, UR14 ;  /* 0x000000141f1472a4 */ /* 0x000fc4000f8e020e */
[----:B------:R-:W-:Y:S02]  /*1d470*/  UIMAD UR21, UR23, UR21, UR33 ;  /* 0x00000015171572a4 */ /* 0x000fe4000f8e0221 */
[----:B------:R-:W-:Y:S02]  /*1d480*/  UIADD3 UR24, UR8, 0x4800, URZ ;  /* 0x0000480008187890 */ /* 0x000fe4000fffe03f */
[----:B------:R-:W-:Y:S02]  /*1d490*/  UIMAD UR29, UR18, UR58, UR7 ;  /* 0x0000003a121d72a4 */ /* 0x000fe4000f8e0207 */
[----:B------:R-:W-:Y:S02]  /*1d4a0*/  UIADD3 UR16, UR8, 0x5000, URZ ;  /* 0x0000500008107890 */ /* 0x000fe4000fffe03f */
[----:B------:R-:W-:Y:S02]  /*1d4b0*/  UIMAD UR19, UR17, UR4, UR55 ;  /* 0x00000004111372a4 */ /* 0x000fe4000f8e0237 */
[----:B------:R-:W-:-:S02]  /*1d4c0*/  UIMAD UR20, UR20, UR5, UR6 ;  /* 0x00000005141472a4 */ /* 0x000fc4000f8e0206 */
[----:B------:R-:W-:Y:S01]  /*1d4d0*/  UIMAD UR21, UR21, UR58, UR7 ;  /* 0x0000003a151572a4 */ /* 0x000fe2000f8e0207 */
[----:B------:R-:W-:Y:S01]  /*1d4e0*/  UMOV UR25, UR9 ;  /* 0x0000000900197c82 */ /* 0x000fe20008000000 */
[----:B------:R-:W-:Y:S01]  /*1d4f0*/  UMOV UR26, UR10 ;  /* 0x0000000a001a7c82 */ /* 0x000fe20008000000 */
[----:B------:R-:W-:Y:S01]  /*1d500*/  UMOV UR17, UR9 ;  /* 0x0000000900117c82 */ /* 0x000fe20008000000 */
[----:B------:R-:W-:Y:S01]  /*1d510*/  UMOV UR18, UR10 ;  /* 0x0000000a00127c82 */ /* 0x000fe20008000000 */
[----:B------:R0:W-:Y:S01]  /*1d520*/  UTMALDG.5D.IM2COL [UR24], [UR56], UR39 ;  /* 0x00000018380073b4 */ /* 0x0001e20008060027 */
[----:B------:R-:W-:Y:S01]  /*1d530*/  @UP2 ULDC UR33, c[0x0][0x39c] ;  /* 0x0000e70000212ab9 */ /* 0x000fe20000000800 */
[----:B------:R-:W-:Y:S01]  /*1d540*/  @UP0 ULDC UR12, c[0x0][0x384] ;  /* 0x0000e100000c0ab9 */ /* 0x000fe20000000800 */
[----:B------:R-:W-:Y:S01]  /*1d550*/  UMOV UR14, UR34 ;  /* 0x00000022000e7c82 */ /* 0x000fe20008000000 */
[----:B------:R1:W-:Y:S01]  /*1d560*/  UTMALDG.5D.IM2COL [UR16], [UR56], UR39 ;  /* 0x00000010380073b4 */ /* 0x0003e20008060027 */
[----:B0-----:R-:W-:Y:S01]  /*1d570*/  UIMAD.WIDE.U32 UR24, UR34, UR12, URZ ;  /* 0x0000000c221872a5 */ /* 0x001fe2000f8e003f */
[----:B------:R-:W-:Y:S01]  /*1d580*/  R2UR UR30, R43 ;  /* 0x000000002b1e72ca */ /* 0x000fe200000e0000 */
[----:B------:R-:W-:Y:S01]  /*1d590*/  @UP1 ULDC.64 UR26, c[0x0][0x390] ;  /* 0x0000e400001a1ab9 */ /* 0x000fe20000000a00 */
[----:B------:R-:W-:Y:S01]  /*1d5a0*/  @UP2 ULDC UR12, c[0x0][0x3a0] ;  /* 0x0000e800000c2ab9 */ /* 0x000fe20000000800 */
[----:B------:R-:W-:Y:S01]  /*1d5b0*/  @UP0 USHF.R.U32.HI UR14, URZ, UR35, UR25 ;  /* 0x000000233f0e0299 */ /* 0x000fe20008011619 */
[----:B------:R-:W-:-:S02]  /*1d5c0*/  R2UR UR28, R42 ;  /* 0x000000002a1c72ca */ /* 0x000fc400000e0000 */
[----:B------:R-:W-:Y:S01]  /*1d5d0*/  R2UR UR35, R44 ;  /* 0x000000002c2372ca */ /* 0x000fe200000e0000 */
[----:B-1----:R-:W-:Y:S01]  /*1d5e0*/  UIMAD.WIDE.U32 UR18, UR11, UR33, URZ ;  /* 0x000000210b1272a5 */ /* 0x002fe2000f8e003f */
[----:B------:R-:W-:Y:S01]  /*1d5f0*/  R2UR UR29, R45 ;  /* 0x000000002d1d72ca */ /* 0x000fe200000e0000 */
[----:B------:R-:W-:Y:S01]  /*1d600*/  UMOV UR22, UR11 ;  /* 0x0000000b00167c82 */ /* 0x000fe20008000000 */
[----:B------:R-:W-:Y:S01]  /*1d610*/  UIADD3 UR17, -UR13, URZ, URZ ;  /* 0x0000003f0d117290 */ /* 0x000fe2000fffe13f */
[----:B------:R-:W-:Y:S01]  /*1d620*/  R2UR UR33, R53 ;  /* 0x00000000352172ca */ /* 0x000fe200000e0000 */
[----:B------:R-:W-:Y:S02]  /*1d630*/  @UP2 USHF.R.U32.HI UR22, URZ, UR12, UR19 ;  /* 0x0000000c3f162299 */ /* 0x000fe40008011613 */
[----:B------:R-:W-:Y:S02]  /*1d640*/  UIADD3 UR20, -UR11, URZ, URZ ;  /* 0x0000003f0b147290 */ /* 0x000fe4000fffe13f */
[----:B------:R-:W-:-:S02]  /*1d650*/  UIADD3 UR12, -UR22, URZ, URZ ;  /* 0x0000003f160c7290 */ /* 0x000fc4000fffe13f */
[----:B------:R-:W-:Y:S01]  /*1d660*/  UIMAD UR17, UR15, UR17, UR36 ;  /* 0x000000110f1172a4 */ /* 0x000fe2000f8e0224 */
[----:B------:R-:W-:Y:S01]  /*1d670*/  R2UR UR36, R47 ;  /* 0x000000002f2472ca */ /* 0x000fe200000e0000 */
[----:B------:R-:W-:Y:S02]  /*1d680*/  UIMAD UR20, UR31, UR20, UR13 ;  /* 0x000000141f1472a4 */ /* 0x000fe4000f8e020d */
[----:B------:R-:W-:Y:S02]  /*1d690*/  UIMAD UR12, UR23, UR12, UR11 ;  /* 0x0000000c170c72a4 */ /* 0x000fe4000f8e020b */
[----:B------:R-:W-:Y:S02]  /*1d6a0*/  UIADD3 UR16, UR8, 0x5800, URZ ;  /* 0x0000580008107890 */ /* 0x000fe4000fffe03f */
[----:B------:R-:W-:Y:S02]  /*1d6b0*/  UIMAD UR19, UR17, UR4, UR55 ;  /* 0x00000004111372a4 */ /* 0x000fe4000f8e0237 */
[----:B------:R-:W-:-:S02]  /*1d6c0*/  UIMAD UR20, UR20, UR5, UR6 ;  /* 0x00000005141472a4 */ /* 0x000fc4000f8e0206 */
[----:B------:R-:W-:Y:S02]  /*1d6d0*/  UIMAD UR21, UR12, UR58, UR7 ;  /* 0x0000003a0c1572a4 */ /* 0x000fe4000f8e0207 */
[----:B------:R-:W-:Y:S01]  /*1d6e0*/  UIMAD.WIDE.U32 UR24, UR14, UR26, URZ ;  /* 0x0000001a0e1872a5 */ /* 0x000fe2000f8e003f */
[----:B------:R-:W-:Y:S01]  /*1d6f0*/  UMOV UR17, UR9 ;  /* 0x0000000900117c82 */ /* 0x000fe20008000000 */
[----:B------:R-:W-:Y:S01]  /*1d700*/  UMOV UR18, UR10 ;  /* 0x0000000a00127c82 */ /* 0x000fe20008000000 */
[----:B------:R-:W-:Y:S01]  /*1d710*/  @UP0 ULDC UR12, c[0x0][0x384] ;  /* 0x0000e100000c0ab9 */ /* 0x000fe20000000800 */
[----:B------:R-:W-:Y:S01]  /*1d720*/  UMOV UR26, UR14 ;  /* 0x0000000e001a7c82 */ /* 0x000fe20008000000 */
[----:B------:R-:W-:Y:S02]  /*1d730*/  @UP1 USHF.R.U32.HI UR26, URZ, UR27, UR25 ;  /* 0x0000001b3f1a1299 */ /* 0x000fe40008011619 */
[----:B------:R0:W-:Y:S01]  /*1d740*/  UTMALDG.5D.IM2COL [UR16], [UR56], UR39 ;  /* 0x00000010380073b4 */ /* 0x0001e20008060027 */
[----:B------:R-:W-:Y:S01]  /*1d750*/  @UP2 ULDC UR24, c[0x0][0x39c] ;  /* 0x0000e70000182ab9 */ /* 0x000fe20000000800 */
[----:B------:R-:W-:Y:S01]  /*1d760*/  UMOV UR11, UR30 ;  /* 0x0000001e000b7c82 */ /* 0x000fe20008000000 */
[----:B------:R-:W-:Y:S01]  /*1d770*/  R2UR UR27, R43 ;  /* 0x000000002b1b72ca */ /* 0x000fe200000e0000 */
[----:B0-----:R-:W-:-:S02]  /*1d780*/  UIMAD.WIDE.U32 UR16, UR30, UR12, URZ ;  /* 0x0000000c1e1072a5 */ /* 0x001fc4000f8e003f */
[----:B------:R-:W-:Y:S01]  /*1d790*/  UIMAD.WIDE.U32 UR18, UR26, UR24, URZ ;  /* 0x000000181a1272a5 */ /* 0x000fe2000f8e003f */
[----:B------:R-:W-:Y:S01]  /*1d7a0*/  @UP0 ULDC UR21, c[0x0][0x388] ;  /* 0x0000e20000150ab9 */ /* 0x000fe20000000800 */
[----:B------:R-:W-:Y:S01]  /*1d7b0*/  @UP2 ULDC UR20, c[0x0][0x3a0] ;  /* 0x0000e80000142ab9 */ /* 0x000fe20000000800 */
[----:B------:R-:W-:Y:S02]  /*1d7c0*/  UMOV UR22, UR26 ;  /* 0x0000001a00167c82 */ /* 0x000fe40008000000 */
[----:B------:R-:W-:Y:S01]  /*1d7d0*/  @UP0 UMOV UR24, UR17 ;  /* 0x0000001100180c82 */ /* 0x000fe20008000000 */
[----:B------:R-:W-:Y:S02]  /*1d7e0*/  @UP2 USHF.R.U32.HI UR22, URZ, UR20, UR19 ;  /* 0x000000143f162299 */ /* 0x000fe40008011613 */
[----:B------:R-:W-:Y:S01]  /*1d7f0*/  @UP0 USHF.R.U32.HI UR11, URZ, UR21, UR24 ;  /* 0x000000153f0b0299 */ /* 0x000fe20008011618 */
[----:B------:R-:W-:Y:S01]  /*1d800*/  @UP1 ULDC.64 UR12, c[0x0][0x390] ;  /* 0x0000e400000c1ab9 */ /* 0x000fe20000000a00 */
[----:B------:R-:W-:-:S02]  /*1d810*/  UIADD3 UR17, -UR14, URZ, URZ ;  /* 0x0000003f0e117290 */ /* 0x000fc4000fffe13f */
[----:B------:R-:W-:Y:S02]  /*1d820*/  UIMAD.WIDE.U32 UR24, UR11, UR12, URZ ;  /* 0x0000000c0b1872a5 */ /* 0x000fe4000f8e003f */
[----:B------:R-:W-:Y:S02]  /*1d830*/  UIADD3 UR18, -UR26, URZ, URZ ;  /* 0x0000003f1a127290 */ /* 0x000fe4000fffe13f */
[----:B------:R-:W-:Y:S02]  /*1d840*/  UIADD3 UR12, -UR22, URZ, URZ ;  /* 0x0000003f160c7290 */ /* 0x000fe4000fffe13f */
[----:B------:R-:W-:Y:S01]  /*1d850*/  UIMAD UR17, UR15, UR17, UR28 ;  /* 0x000000110f1172a4 */ /* 0x000fe2000f8e021c */
[----:B------:R-:W-:Y:S01]  /*1d860*/  R2UR UR28, R46 ;  /* 0x000000002e1c72ca */ /* 0x000fe200000e0000 */
[----:B------:R-:W-:Y:S02]  /*1d870*/  UIMAD UR18, UR31, UR18, UR14 ;  /* 0x000000121f1272a4 */ /* 0x000fe4000f8e020e */
[----:B------:R-:W-:Y:S01]  /*1d880*/  UIMAD UR12, UR23, UR12, UR26 ;  /* 0x0000000c170c72a4 */ /* 0x000fe2000f8e021a */
[----:B------:R-:W-:Y:S01]  /*1d890*/  R2UR UR26, R45 ;  /* 0x000000002d1a72ca */ /* 0x000fe200000e0000 */
[----:B------:R-:W-:-:S02]  /*1d8a0*/  UIADD3 UR16, UR8, 0x6000, URZ ;  /* 0x0000600008107890 */ /* 0x000fc4000fffe03f */
[----:B------:R-:W-:Y:S02]  /*1d8b0*/  UIMAD UR19, UR17, UR4, UR55 ;  /* 0x00000004111372a4 */ /* 0x000fe4000f8e0237 */
[----:B------:R-:W-:Y:S02]  /*1d8c0*/  UIMAD UR20, UR18, UR5, UR6 ;  /* 0x00000005121472a4 */ /* 0x000fe4000f8e0206 */
[----:B------:R-:W-:Y:S01]  /*1d8d0*/  UIMAD UR21, UR12, UR58, UR7 ;  /* 0x0000003a0c1572a4 */ /* 0x000fe2000f8e0207 */
[----:B------:R-:W-:Y:S01]  /*1d8e0*/  UMOV UR14, UR11 ;  /* 0x0000000b000e7c82 */ /* 0x000fe20008000000 */
[----:B------:R-:W-:Y:S01]  /*1d8f0*/  @UP1 USHF.R.U32.HI UR14, URZ, UR13, UR25 ;  /* 0x0000000d3f0e1299 */ /* 0x000fe20008011619 */
[----:B------:R-:W-:Y:S01]  /*1d900*/  UMOV UR17, UR9 ;  /* 0x0000000900117c82 */ /* 0x000fe20008000000 */
[----:B------:R-:W-:Y:S01]  /*1d910*/  UMOV UR18, UR10 ;  /* 0x0000000a00127c82 */ /* 0x000fe20008000000 */
[----:B------:R-:W-:Y:S01]  /*1d920*/  @UP2 ULDC UR12, c[0x0][0x39c] ;  /* 0x0000e700000c2ab9 */ /* 0x000fe20000000800 */
[----:B------:R-:W-:-:S03]  /*1d930*/  @UP2 ULDC UR24, c[0x0][0x3a0] ;  /* 0x0000e80000182ab9 */ /* 0x000fc60000000800 */
[----:B------:R0:W-:Y:S02]  /*1d940*/  UTMALDG.5D.IM2COL [UR16], [UR56], UR39 ;  /* 0x00000010380073b4 */ /* 0x0001e40008060027 */
[----:B0-----:R-:W-:Y:S02]  /*1d950*/  UIMAD.WIDE.U32 UR18, UR14, UR12, URZ ;  /* 0x0000000c0e1272a5 */ /* 0x001fe4000f8e003f */
[----:B------:R-:W-:Y:S01]  /*1d960*/  UMOV UR22, UR14 ;  /* 0x0000000e00167c82 */ /* 0x000fe20008000000 */
[----:B------:R-:W-:Y:S01]  /*1d970*/  UIADD3 UR20, -UR14, URZ, URZ ;  /* 0x0000003f0e147290 */ /* 0x000fe2000fffe13f */
[----:B------:R-:W-:Y:S01]  /*1d980*/  @UP0 ULDC UR12, c[0x0][0x384] ;  /* 0x0000e100000c0ab9 */ /* 0x000fe20000000800 */
[----:B------:R-:W-:Y:S02]  /*1d990*/  UIADD3 UR16, UR8, 0x6800, URZ ;  /* 0x0000680008107890 */ /* 0x000fe4000fffe03f */
[----:B------:R-:W-:Y:S01]  /*1d9a0*/  @UP2 UMOV UR25, UR19 ;  /* 0x0000001300192c82 */ /* 0x000fe20008000000 */
[----:B------:R-:W-:-:S02]  /*1d9b0*/  UIADD3 UR19, -UR11, URZ, URZ ;  /* 0x0000003f0b137290 */ /* 0x000fc4000fffe13f */
[----:B------:R-:W-:Y:S01]  /*1d9c0*/  @UP2 USHF.R.U32.HI UR22, URZ, UR24, UR25 ;  /* 0x000000183f162299 */ /* 0x000fe20008011619 */
[----:B------:R-:W-:Y:S01]  /*1d9d0*/  R2UR UR24, R44 ;  /* 0x000000002c1872ca */ /* 0x000fe200000e0000 */
[----:B------:R-:W-:Y:S01]  /*1d9e0*/  UIMAD UR19, UR15, UR19, UR27 ;  /* 0x000000130f1372a4 */ /* 0x000fe2000f8e021b */
[----:B------:R-:W-:Y:S01]  /*1d9f0*/  R2UR UR27, R48 ;  /* 0x00000000301b72ca */ /* 0x000fe200000e0000 */
[----:B------:R-:W-:Y:S02]  /*1da00*/  UIADD3 UR17, -UR22, URZ, URZ ;  /* 0x0000003f16117290 */ /* 0x000fe4000fffe13f */
[----:B------:R-:W-:Y:S02]  /*1da10*/  UIMAD UR20, UR31, UR20, UR11 ;  /* 0x000000141f1472a4 */ /* 0x000fe4000f8e020b */
[----:B------:R-:W-:Y:S02]  /*1da20*/  UIMAD UR17, UR23, UR17, UR14 ;  /* 0x00000011171172a4 */ /* 0x000fe4000f8e020e */
[----:B------:R-:W-:-:S02]  /*1da30*/  UIMAD UR19, UR19, UR4, UR55 ;  /* 0x00000004131372a4 */ /* 0x000fc4000f8e0237 */
[----:B------:R-:W-:Y:S02]  /*1da40*/  UIMAD UR20, UR20, UR5, UR6 ;  /* 0x00000005141472a4 */ /* 0x000fe4000f8e0206 */
[----:B------:R-:W-:Y:S02]  /*1da50*/  UIMAD UR21, UR17, UR58, UR7 ;  /* 0x0000003a111572a4 */ /* 0x000fe4000f8e0207 */
[----:B------:R-:W-:Y:S01]  /*1da60*/  UIMAD.WIDE.U32 UR12, UR35, UR12, URZ ;  /* 0x0000000c230c72a5 */ /* 0x000fe2000f8e003f */
[----:B------:R-:W-:Y:S01]  /*1da70*/  @UP0 ULDC UR14, c[0x0][0x388] ;  /* 0x0000e200000e0ab9 */ /* 0x000fe20000000800 */
[----:B------:R-:W-:Y:S02]  /*1da80*/  UMOV UR11, UR35 ;  /* 0x00000023000b7c82 */ /* 0x000fe40008000000 */
[----:B------:R-:W-:Y:S01]  /*1da90*/  @UP0 USHF.R.U32.HI UR11, URZ, UR14, UR13 ;  /* 0x0000000e3f0b0299 */ /* 0x000fe2000801160d */
[----:B------:R-:W-:Y:S01]  /*1daa0*/  UMOV UR17, UR9 ;  /* 0x0000000900117c82 */ /* 0x000fe20008000000 */
[----:B------:R-:W-:Y:S01]  /*1dab0*/  UMOV UR18, UR10 ;  /* 0x0000000a00127c82 */ /* 0x000fe20008000000 */
[----:B------:R-:W-:Y:S01]  /*1dac0*/  @UP1 ULDC.64 UR12, c[0x0][0x390] ;  /* 0x0000e400000c1ab9 */ /* 0x000fe20000000a00 */
[----:B------:R0:W-:Y:S01]  /*1dad0*/  UTMALDG.5D.IM2COL [UR16], [UR56], UR39 ;  /* 0x00000010380073b4 */ /* 0x0001e20008060027 */
[----:B------:R-:W-:-:S02]  /*1dae0*/  UIADD3 UR25, -UR11, URZ, URZ ;  /* 0x0000003f0b197290 */ /* 0x000fc4000fffe13f */
[----:B------:R-:W-:Y:S02]  /*1daf0*/  UMOV UR14, UR11 ;  /* 0x0000000b000e7c82 */ /* 0x000fe40008000000 */
[----:B------:R-:W-:-:S03]  /*1db00*/  UIMAD UR25, UR15, UR25, UR24 ;  /* 0x000000190f1972a4 */ /* 0x000fc6000f8e0218 */
[----:B------:R-:W-:Y:S01]  /*1db10*/  @UP2 ULDC UR24, c[0x0][0x3a0] ;  /* 0x0000e80000182ab9 */ /* 0x000fe20000000800 */
[----:B0-----:R-:W-:Y:S02]  /*1db20*/  UIMAD.WIDE.U32 UR16, UR11, UR12, URZ ;  /* 0x0000000c0b1072a5 */ /* 0x001fe4000f8e003f */
[----:B------:R-:W-:Y:S02]  /*1db30*/  UIADD3 UR16, UR8, 0x7000, URZ ;  /* 0x0000700008107890 */ /* 0x000fe4000fffe03f */
[----:B------:R-:W-:Y:S01]  /*1db40*/  UIMAD UR19, UR25, UR4, UR55 ;  /* 0x00000004191372a4 */ /* 0x000fe2000f8e0237 */
[----:B------:R-:W-:Y:S02]  /*1db50*/  R2UR UR25, R49 ;  /* 0x00000000311972ca */ /* 0x000fe400000e0000 */
[----:B------:R-:W-:Y:S01]  /*1db60*/  @UP1 UMOV UR12, UR17 ;  /* 0x00000011000c1c82 */ /* 0x000fe20008000000 */
[----:B------:R-:W-:Y:S01]  /*1db70*/  UMOV UR17, UR9 ;  /* 0x0000000900117c82 */ /* 0x000fe20008000000 */
[----:B------:R-:W-:-:S03]  /*1db80*/  @UP1 USHF.R.U32.HI UR14, URZ, UR13, UR12 ;  /* 0x0000000d3f0e1299 */ /* 0x000fc6000801160c */
[----:B------:R-:W-:Y:S01]  /*1db90*/  @UP2 ULDC UR12, c[0x0][0x39c] ;  /* 0x0000e700000c2ab9 */ /* 0x000fe20000000800 */
[----:B------:R-:W-:Y:S02]  /*1dba0*/  UIADD3 UR20, -UR14, URZ, URZ ;  /* 0x0000003f0e147290 */ /* 0x000fe4000fffe13f */
[----:B------:R-:W-:Y:S02]  /*1dbb0*/  UIMAD.WIDE.U32 UR12, UR14, UR12, URZ ;  /* 0x0000000c0e0c72a5 */ /* 0x000fe4000f8e003f */
[----:B------:R-:W-:Y:S01]  /*1dbc0*/  UMOV UR22, UR14 ;  /* 0x0000000e00167c82 */ /* 0x000fe20008000000 */
[----:B------:R-:W-:Y:S02]  /*1dbd0*/  UIMAD UR20, UR31, UR20, UR11 ;  /* 0x000000141f1472a4 */ /* 0x000fe4000f8e020b */
[----:B------:R-:W-:Y:S01]  /*1dbe0*/  @UP2 USHF.R.U32.HI UR22, URZ, UR24, UR13 ;  /* 0x000000183f162299 */ /* 0x000fe2000801160d */
[----:B------:R-:W-:Y:S01]  /*1dbf0*/  R2UR UR24, R46 ;  /* 0x000000002e1872ca */ /* 0x000fe200000e0000 */
[----:B------:R-:W-:Y:S01]  /*1dc00*/  @UP0 ULDC UR12, c[0x0][0x384] ;  /* 0x0000e100000c0ab9 */ /* 0x000fe20000000800 */
[----:B------:R-:W-:-:S02]  /*1dc10*/  UIMAD UR20, UR20, UR5, UR6 ;  /* 0x00000005141472a4 */ /* 0x000fc4000f8e0206 */
[----:B------:R-:W-:Y:S02]  /*1dc20*/  UIADD3 UR21, -UR22, URZ, URZ ;  /* 0x0000003f16157290 */ /* 0x000fe4000fffe13f */
[----:B------:R-:W-:Y:S02]  /*1dc30*/  UIMAD.WIDE.U32 UR12, UR29, UR12, URZ ;  /* 0x0000000c1d0c72a5 */ /* 0x000fe4000f8e003f */
[----:B------:R-:W-:Y:S01]  /*1dc40*/  UIMAD UR21, UR23, UR21, UR14 ;  /* 0x00000015171572a4 */ /* 0x000fe2000f8e020e */
[----:B------:R-:W-:Y:S02]  /*1dc50*/  UMOV UR11, UR29 ;  /* 0x0000001d000b7c82 */ /* 0x000fe40008000000 */
[----:B------:R-:W-:Y:S01]  /*1dc60*/  @UP0 ULDC UR14, c[0x0][0x388] ;  /* 0x0000e200000e0ab9 */ /* 0x000fe20000000800 */
[----:B------:R-:W-:Y:S02]  /*1dc70*/  UIMAD UR21, UR21, UR58, UR7 ;  /* 0x0000003a151572a4 */ /* 0x000fe4000f8e0207 */
[----:B------:R-:W-:-:S03]  /*1dc80*/  @UP0 USHF.R.U32.HI UR11, URZ, UR14, UR13 ;  /* 0x0000000e3f0b0299 */ /* 0x000fc6000801160d */
[----:B------:R-:W-:-:S04]  /*1dc90*/  @UP1 ULDC.64 UR12, c[0x0][0x390] ;  /* 0x0000e400000c1ab9 */ /* 0x000fc80000000a00 */
[----:B------:R0:W-:Y:S01]  /*1dca0*/  UTMALDG.5D.IM2COL [UR16], [UR56], UR39 ;  /* 0x00000010380073b4 */ /* 0x0001e20008060027 */
[----:B------:R-:W-:Y:S01]  /*1dcb0*/  UMOV UR14, UR11 ;  /* 0x0000000b000e7c82 */ /* 0x000fe20008000000 */
[----:B0-----:R-:W-:Y:S02]  /*1dcc0*/  UIMAD.WIDE.U32 UR16, UR11, UR12, URZ ;  /* 0x0000000c0b1072a5 */ /* 0x001fe4000f8e003f */
[----:B------:R-:W-:-:S04]  /*1dcd0*/  UIADD3 UR19, -UR11, URZ, URZ ;  /* 0x0000003f0b137290 */ /* 0x000fc8000fffe13f */
[----:B------:R-:W-:Y:S01]  /*1dce0*/  UIMAD UR19, UR15, UR19, UR26 ;  /* 0x000000130f1372a4 */ /* 0x000fe2000f8e021a */
[----:B------:R-:W-:Y:S01]  /*1dcf0*/  R2UR UR26, R47 ;  /* 0x000000002f1a72ca */ /* 0x000fe200000e0000 */
[----:B------:R-:W-:Y:S01]  /*1dd00*/  @UP1 UMOV UR12, UR17 ;  /* 0x00000011000c1c82 */ /* 0x000fe20008000000 */
[----:B------:R-:W-:Y:S01]  /*1dd10*/  @UP2 ULDC UR16, c[0x0][0x3a0] ;  /* 0x0000e80000102ab9 */ /* 0x000fe20000000800 */
[----:B------:R-:W-:Y:S02]  /*1dd20*/  @UP1 USHF.R.U32.HI UR14, URZ, UR13, UR12 ;  /* 0x0000000d3f0e1299 */ /* 0x000fe4000801160c */
[----:B------:R-:W-:Y:S01]  /*1dd30*/  UIMAD UR19, UR19, UR4, UR55 ;  /* 0x00000004131372a4 */ /* 0x000fe2000f8e0237 */
[----:B------:R-:W-:Y:S01]  /*1dd40*/  @UP2 ULDC UR12, c[0x0][0x39c] ;  /* 0x0000e700000c2ab9 */ /* 0x000fe20000000800 */
[----:B------:R-:W-:Y:S02]  /*1dd50*/  UIADD3 UR20, -UR14, URZ, URZ ;  /* 0x0000003f0e147290 */ /* 0x000fe4000fffe13f */
[----:B------:R-:W-:-:S02]  /*1dd60*/  UIMAD.WIDE.U32 UR12, UR14, UR12, URZ ;  /* 0x0000000c0e0c72a5 */ /* 0x000fc4000f8e003f */
[----:B------:R-:W-:Y:S01]  /*1dd70*/  UMOV UR22, UR14 ;  /* 0x0000000e00167c82 */ /* 0x000fe20008000000 */
[----:B------:R-:W-:Y:S02]  /*1dd80*/  UIMAD UR20, UR31, UR20, UR11 ;  /* 0x000000141f1472a4 */ /* 0x000fe4000f8e020b */
[----:B------:R-:W-:Y:S02]  /*1dd90*/  @UP2 USHF.R.U32.HI UR22, URZ, UR16, UR13 ;  /* 0x000000103f162299 */ /* 0x000fe4000801160d */
[----:B------:R-:W-:Y:S01]  /*1dda0*/  @UP0 ULDC UR12, c[0x0][0x384] ;  /* 0x0000e100000c0ab9 */ /* 0x000fe20000000800 */
[----:B------:R-:W-:Y:S02]  /*1ddb0*/  UIADD3 UR16, UR8, 0x7800, URZ ;  /* 0x0000780008107890 */ /* 0x000fe4000fffe03f */
[----:B------:R-:W-:Y:S02]  /*1ddc0*/  UIADD3 UR21, -UR22, URZ, URZ ;  /* 0x0000003f16157290 */ /* 0x000fe4000fffe13f */
[----:B------:R-:W-:-:S02]  /*1ddd0*/  UIMAD UR20, UR20, UR5, UR6 ;  /* 0x00000005141472a4 */ /* 0x000fc4000f8e0206 */
[----:B------:R-:W-:Y:S02]  /*1dde0*/  UIMAD UR21, UR23, UR21, UR14 ;  /* 0x00000015171572a4 */ /* 0x000fe4000f8e020e */
[----:B------:R-:W-:Y:S02]  /*1ddf0*/  UIMAD.WIDE.U32 UR12, UR28, UR12, URZ ;  /* 0x0000000c1c0c72a5 */ /* 0x000fe4000f8e003f */
[----:B------:R-:W-:Y:S01]  /*1de00*/  UIMAD UR21, UR21, UR58, UR7 ;  /* 0x0000003a151572a4 */ /* 0x000fe2000f8e0207 */
[----:B------:R-:W-:Y:S01]  /*1de10*/  @UP0 ULDC UR14, c[0x0][0x388] ;  /* 0x0000e200000e0ab9 */ /* 0x000fe20000000800 */
[----:B------:R-:W-:Y:S01]  /*1de20*/  UMOV UR11, UR28 ;  /* 0x0000001c000b7c82 */ /* 0x000fe20008000000 */
[----:B------:R-:W-:Y:S01]  /*1de30*/  @UP0 USHF.R.U32.HI UR11, URZ, UR14, UR13 ;  /* 0x0000000e3f0b0299 */ /* 0x000fe2000801160d */
[----:B------:R-:W-:Y:S02]  /*1de40*/  UMOV UR17, UR9 ;  /* 0x0000000900117c82 */ /* 0x000fe40008000000 */
[----:B------:R-:W-:-:S03]  /*1de50*/  @UP1 ULDC.64 UR12, c[0x0][0x390] ;  /* 0x0000e400000c1ab9 */ /* 0x000fc60000000a00 */
[----:B------:R0:W-:Y:S01]  /*1de60*/  UTMALDG.5D.IM2COL [UR16], [UR56], UR39 ;  /* 0x00000010380073b4 */ /* 0x0001e20008060027 */
[----:B------:R-:W-:Y:S01]  /*1de70*/  UMOV UR14, UR11 ;  /* 0x0000000b000e7c82 */ /* 0x000fe20008000000 */
[----:B0-----:R-:W-:Y:S02]  /*1de80*/  UIMAD.WIDE.U32 UR16, UR11, UR12, URZ ;  /* 0x0000000c0b1072a5 */ /* 0x001fe4000f8e003f */
[----:B------:R-:W-:Y:S02]  /*1de90*/  UIADD3 UR19, -UR11, URZ, URZ ;  /* 0x0000003f0b137290 */ /* 0x000fe4000fffe13f */
[----:B------:R-:W-:Y:S01]  /*1dea0*/  @UP1 USHF.R.U32.HI UR14, URZ, UR13, UR17 ;  /* 0x0000000d3f0e1299 */ /* 0x000fe20008011611 */
[----:B------:R-:W-:Y:S02]  /*1deb0*/  @UP2 ULDC UR12, c[0x0][0x39c] ;  /* 0x0000e700000c2ab9 */ /* 0x000fe40000000800 */
[----:B------:R-:W-:Y:S01]  /*1dec0*/  @UP2 ULDC UR16, c[0x0][0x3a0] ;  /* 0x0000e80000102ab9 */ /* 0x000fe20000000800 */
[----:B------:R-:W-:-:S02]  /*1ded0*/  UIMAD.WIDE.U32 UR12, UR14, UR12, URZ ;  /* 0x0000000c0e0c72a5 */ /* 0x000fc4000f8e003f */
[----:B------:R-:W-:Y:S02]  /*1dee0*/  UIADD3 UR20, -UR14, URZ, URZ ;  /* 0x0000003f0e147290 */ /* 0x000fe4000fffe13f */
[----:B------:R-:W-:Y:S01]  /*1def0*/  UMOV UR22, UR14 ;  /* 0x0000000e00167c82 */ /* 0x000fe20008000000 */
[----:B------:R-:W-:Y:S02]  /*1df00*/  @UP2 USHF.R.U32.HI UR22, URZ, UR16, UR13 ;  /* 0x000000103f162299 */ /* 0x000fe4000801160d */
[----:B------:R-:W-:Y:S01]  /*1df10*/  @UP0 ULDC UR12, c[0x0][0x384] ;  /* 0x0000e100000c0ab9 */ /* 0x000fe20000000800 */
[----:B------:R-:W-:Y:S02]  /*1df20*/  UIMAD UR20, UR31, UR20, UR11 ;  /* 0x000000141f1472a4 */ /* 0x000fe4000f8e020b */
[----:B------:R-:W-:Y:S02]  /*1df30*/  UIADD3 UR21, -UR22, URZ, URZ ;  /* 0x0000003f16157290 */ /* 0x000fe4000fffe13f */
[----:B------:R-:W-:Y:S01]  /*1df40*/  UIMAD UR19, UR15, UR19, UR24 ;  /* 0x000000130f1372a4 */ /* 0x000fe2000f8e0218 */
[----:B------:R-:W-:Y:S01]  /*1df50*/  R2UR UR24, R48 ;  /* 0x00000000301872ca */ /* 0x000fe200000e0000 */
[----:B------:R-:W-:-:S02]  /*1df60*/  UIMAD UR21, UR23, UR21, UR14 ;  /* 0x00000015171572a4 */ /* 0x000fc4000f8e020e */
[----:B------:R-:W-:Y:S02]  /*1df70*/  UIMAD.WIDE.U32 UR12, UR26, UR12, URZ ;  /* 0x0000000c1a0c72a5 */ /* 0x000fe4000f8e003f */
[----:B------:R-:W-:Y:S02]  /*1df80*/  UIMAD UR19, UR19, UR4, UR55 ;  /* 0x00000004131372a4 */ /* 0x000fe4000f8e0237 */
[----:B------:R-:W-:Y:S02]  /*1df90*/  UIMAD UR20, UR20, UR5, UR6 ;  /* 0x00000005141472a4 */ /* 0x000fe4000f8e0206 */
[----:B------:R-:W-:Y:S02]  /*1dfa0*/  UIMAD UR21, UR21, UR58, UR7 ;  /* 0x0000003a151572a4 */ /* 0x000fe4000f8e0207 */
[----:B------:R-:W-:Y:S01]  /*1dfb0*/  UIADD3 UR16, UR8, 0x8000, URZ ;  /* 0x0000800008107890 */ /* 0x000fe2000fffe03f */
[----:B------:R-:W-:Y:S01]  /*1dfc0*/  @UP0 ULDC UR12, c[0x0][0x388] ;  /* 0x0000e200000c0ab9 */ /* 0x000fe20000000800 */
[----:B------:R-:W-:Y:S01]  /*1dfd0*/  UMOV UR11, UR26 ;  /* 0x0000001a000b7c82 */ /* 0x000fe20008000000 */
[----:B------:R-:W-:Y:S01]  /*1dfe0*/  @UP0 USHF.R.U32.HI UR11, URZ, UR12, UR13 ;  /* 0x0000000c3f0b0299 */ /* 0x000fe2000801160d */
[----:B------:R-:W-:-:S02]  /*1dff0*/  UMOV UR17, UR9 ;  /* 0x0000000900117c82 */ /* 0x000fc40008000000 */
[----:B------:R-:W-:-:S03]  /*1e000*/  @UP1 ULDC.64 UR12, c[0x0][0x390] ;  /* 0x0000e400000c1ab9 */ /* 0x000fc60000000a00 */
[----:B------:R0:W-:Y:S01]  /*1e010*/  UTMALDG.5D.IM2COL [UR16], [UR56], UR39 ;  /* 0x00000010380073b4 */ /* 0x0001e20008060027 */
[----:B------:R-:W-:Y:S01]  /*1e020*/  UMOV UR14, UR11 ;  /* 0x0000000b000e7c82 */ /* 0x000fe20008000000 */
[----:B0-----:R-:W-:-:S03]  /*1e030*/  UIMAD.WIDE.U32 UR16, UR11, UR12, URZ ;  /* 0x0000000c0b1072a5 */ /* 0x001fc6000f8e003f */
[----:B------:R-:W-:-:S04]  /*1e040*/  @UP2 ULDC UR12, c[0x0][0x39c] ;  /* 0x0000e700000c2ab9 */ /* 0x000fc80000000800 */
[----:B------:R-:W-:Y:S01]  /*1e050*/  @UP1 UMOV UR16, UR17 ;  /* 0x0000001100101c82 */ /* 0x000fe20008000000 */
[----:B------:R-:W-:Y:S01]  /*1e060*/  UMOV UR17, UR9 ;  /* 0x0000000900117c82 */ /* 0x000fe20008000000 */
[----:B------:R-:W-:Y:S02]  /*1e070*/  @UP1 USHF.R.U32.HI UR14, URZ, UR13, UR16 ;  /* 0x0000000d3f0e1299 */ /* 0x000fe40008011610 */
[----:B------:R-:W-:Y:S02]  /*1e080*/  UIADD3 UR16, UR8, 0x8800, URZ ;  /* 0x0000880008107890 */ /* 0x000fe4000fffe03f */
[----:B------:R-:W-:Y:S02]  /*1e090*/  UIMAD.WIDE.U32 UR12, UR14, UR12, URZ ;  /* 0x0000000c0e0c72a5 */ /* 0x000fe4000f8e003f */
[----:B------:R-:W-:Y:S02]  /*1e0a0*/  UIADD3 UR20, -UR14, URZ, URZ ;  /* 0x0000003f0e147290 */ /* 0x000fe4000fffe13f */
[----:B------:R-:W-:-:S02]  /*1e0b0*/  UMOV UR22, UR14 ;  /* 0x0000000e00167c82 */ /* 0x000fc40008000000 */
[----:B------:R-:W-:Y:S01]  /*1e0c0*/  UIMAD UR20, UR31, UR20, UR11 ;  /* 0x000000141f1472a4 */ /* 0x000fe2000f8e020b */
[----:B------:R-:W-:Y:S01]  /*1e0d0*/  @UP2 UMOV UR12, UR13 ;  /* 0x0000000d000c2c82 */ /* 0x000fe20008000000 */
[----:B------:R-:W-:Y:S01]  /*1e0e0*/  @UP2 ULDC UR13, c[0x0][0x3a0] ;  /* 0x0000e800000d2ab9 */ /* 0x000fe20000000800 */
[----:B------:R-:W-:Y:S02]  /*1e0f0*/  UIADD3 UR11, -UR11, URZ, URZ ;  /* 0x0000003f0b0b7290 */ /* 0x000fe4000fffe13f */
[----:B------:R-:W-:Y:S02]  /*1e100*/  @UP2 USHF.R.U32.HI UR22, URZ, UR13, UR12 ;  /* 0x0000000d3f162299 */ /* 0x000fe4000801160c */
[----:B------:R-:W-:Y:S02]  /*1e110*/  UIMAD UR11, UR15, UR11, UR36 ;  /* 0x0000000b0f0b72a4 */ /* 0x000fe4000f8e0224 */
[----:B------:R-:W-:Y:S01]  /*1e120*/  UIADD3 UR21, -UR22, URZ, URZ ;  /* 0x0000003f16157290 */ /* 0x000fe2000fffe13f */
[----:B------:R-:W-:Y:S01]  /*1e130*/  @UP0 ULDC UR12, c[0x0][0x384] ;  /* 0x0000e100000c0ab9 */ /* 0x000fe20000000800 */
[----:B------:R-:W-:-:S02]  /*1e140*/  UIMAD UR19, UR11, UR4, UR55 ;  /* 0x000000040b1372a4 */ /* 0x000fc4000f8e0237 */
[----:B------:R-:W-:Y:S02]  /*1e150*/  UIMAD UR21, UR23, UR21, UR14 ;  /* 0x00000015171572a4 */ /* 0x000fe4000f8e020e */
[----:B------:R-:W-:Y:S02]  /*1e160*/  UIMAD.WIDE.U32 UR12, UR27, UR12, URZ ;  /* 0x0000000c1b0c72a5 */ /* 0x000fe4000f8e003f */
[----:B------:R-:W-:Y:S02]  /*1e170*/  UIMAD UR20, UR20, UR5, UR6 ;  /* 0x00000005141472a4 */ /* 0x000fe4000f8e0206 */
[----:B------:R-:W-:Y:S01]  /*1e180*/  UIMAD UR21, UR21, UR58, UR7 ;  /* 0x0000003a151572a4 */ /* 0x000fe2000f8e0207 */
[----:B------:R-:W-:Y:S02]  /*1e190*/  UMOV UR11, UR27 ;  /* 0x0000001b000b7c82 */ /* 0x000fe40008000000 */
[----:B------:R-:W-:Y:S01]  /*1e1a0*/  @UP0 UMOV UR12, UR13 ;  /* 0x0000000d000c0c82 */ /* 0x000fe20008000000 */
[----:B------:R-:W-:-:S02]  /*1e1b0*/  @UP0 ULDC UR13, c[0x0][0x388] ;  /* 0x0000e200000d0ab9 */ /* 0x000fc40000000800 */
[----:B------:R-:W-:-:S03]  /*1e1c0*/  @UP0 USHF.R.U32.HI UR11, URZ, UR13, UR12 ;  /* 0x0000000d3f0b0299 */ /* 0x000fc6000801160c */
[----:B------:R-:W-:Y:S01]  /*1e1d0*/  @UP1 ULDC.64 UR12, c[0x0][0x390] ;  /* 0x0000e400000c1ab9 */ /* 0x000fe20000000a00 */
[----:B------:R0:W-:Y:S03]  /*1e1e0*/  UTMALDG.5D.IM2COL [UR16], [UR56], UR39 ;  /* 0x00000010380073b4 */ /* 0x0001e60008060027 */
        /* <DEDUP_REMOVED lines=15> */
[----:B------:R-:W-:Y:S01]  /*1e2e0*/  UIMAD UR11, UR15, UR11, UR24 ;  /* 0x0000000b0f0b72a4 */ /* 0x000fe2000f8e0218 */
[----:B------:R-:W-:Y:S01]  /*1e2f0*/  R2UR UR24, R49 ;  /* 0x00000000311872ca */ /* 0x000fe200000e0000 */
        /* <DEDUP_REMOVED lines=27> */
[----:B------:R-:W-:Y:S01]  /*1e4b0*/  @UP2 USHF.R.U32.HI UR22, URZ, UR13, UR12 ;  /* 0x0000000d3f162299 */ /* 0x000fe2000801160c */
[C---:B------:R-:W-:Y:S01]  /*1e4c0*/  R2UR UR13, R50.reuse ;  /* 0x00000000320d72ca */ /* 0x040fe200000e0000 */
[----:B------:R-:W-:Y:S01]  /*1e4d0*/  UIMAD UR11, UR15, UR11, UR24 ;  /* 0x0000000b0f0b72a4 */ /* 0x000fe2000f8e0218 */
[----:B------:R-:W-:Y:S01]  /*1e4e0*/  R2UR UR24, R50 ;  /* 0x00000000321872ca */ /* 0x000fe200000e0000 */
[----:B------:R-:W-:Y:S02]  /*1e4f0*/  UIADD3 UR21, -UR22, URZ, URZ ;  /* 0x0000003f16157290 */ /* 0x000fe4000fffe13f */
[----:B------:R-:W-:-:S02]  /*1e500*/  UIMAD UR19, UR11, UR4, UR55 ;  /* 0x000000040b1372a4 */ /* 0x000fc4000f8e0237 */
[----:B------:R-:W-:Y:S02]  /*1e510*/  UIMAD UR21, UR23, UR21, UR14 ;  /* 0x00000015171572a4 */ /* 0x000fe4000f8e020e */
[----:B------:R-:W-:Y:S02]  /*1e520*/  UIMAD UR20, UR20, UR5, UR6 ;  /* 0x00000005141472a4 */ /* 0x000fe4000f8e0206 */
[----:B------:R-:W-:Y:S01]  /*1e530*/  UIMAD UR21, UR21, UR58, UR7 ;  /* 0x0000003a151572a4 */ /* 0x000fe2000f8e0207 */
[----:B------:R-:W-:Y:S01]  /*1e540*/  @UP0 ULDC UR12, c[0x0][0x388] ;  /* 0x0000e200000c0ab9 */ /* 0x000fe20000000800 */
[----:B------:R-:W-:Y:S01]  /*1e550*/  UMOV UR11, UR13 ;  /* 0x0000000d000b7c82 */ /* 0x000fe20008000000 */
[----:B------:R-:W-:-:S06]  /*1e560*/  @UP2 ULDC UR14, c[0x0][0x3a0] ;  /* 0x0000e800000e2ab9 */ /* 0x000fcc0000000800 */
[----:B------:R0:W-:Y:S02]  /*1e570*/  UTMALDG.5D.IM2COL [UR16], [UR56], UR39 ;  /* 0x00000010380073b4 */ /* 0x0001e40008060027 */
[----:B0-----:R-:W-:Y:S02]  /*1e580*/  @UP0 ULDC UR16, c[0x0][0x384] ;  /* 0x0000e10000100ab9 */ /* 0x001fe40000000800 */
[----:B------:R-:W-:-:S07]  /*1e590*/  UIMAD.WIDE.U32 UR16, UR13, UR16, URZ ;  /* 0x000000100d1072a5 */ /* 0x000fce000f8e003f */
[----:B------:R-:W-:Y:S02]  /*1e5a0*/  @UP0 UMOV UR16, UR17 ;  /* 0x0000001100100c82 */ /* 0x000fe40008000000 */
[----:B------:R-:W-:-:S03]  /*1e5b0*/  @UP0 USHF.R.U32.HI UR11, URZ, UR12, UR16 ;  /* 0x0000000c3f0b0299 */ /* 0x000fc60008011610 */
[----:B------:R-:W-:Y:S02]  /*1e5c0*/  @UP1 ULDC.64 UR16, c[0x0][0x390] ;  /* 0x0000e40000101ab9 */ /* 0x000fe40000000a00 */
[----:B------:R-:W-:Y:S02]  /*1e5d0*/  UIMAD.WIDE.U32 UR18, UR11, UR16, URZ ;  /* 0x000000100b1272a5 */ /* 0x000fe4000f8e003f */
[----:B------:R-:W-:Y:S01]  /*1e5e0*/  UMOV UR12, UR11 ;  /* 0x0000000b000c7c82 */ /* 0x000fe20008000000 */
[----:B------:R-:W-:-:S04]  /*1e5f0*/  @UP2 ULDC UR16, c[0x0][0x39c] ;  /* 0x0000e70000102ab9 */ /* 0x000fc80000000800 */
[----:B------:R-:W-:Y:S02]  /*1e600*/  @UP1 UMOV UR18, UR19 ;  /* 0x0000001300121c82 */ /* 0x000fe40008000000 */
[----:B------:R-:W-:-:S03]  /*1e610*/  @UP1 USHF.R.U32.HI UR12, URZ, UR17, UR18 ;  /* 0x000000113f0c1299 */ /* 0x000fc60008011612 */
[----:B------:R-:W-:Y:S01]  /*1e620*/  UMOV UR18, UR10 ;  /* 0x0000000a00127c82 */ /* 0x000fe20008000000 */
[----:B------:R-:W-:Y:S02]  /*1e630*/  UIMAD.WIDE.U32 UR16, UR12, UR16, URZ ;  /* 0x000000100c1072a5 */ /* 0x000fe4000f8e003f */
[----:B------:R-:W-:Y:S02]  /*1e640*/  UIADD3 UR20, -UR12, URZ, URZ ;  /* 0x0000003f0c147290 */ /* 0x000fe4000fffe13f */
[----:B------:R-:W-:Y:S02]  /*1e650*/  UMOV UR22, UR12 ;  /* 0x0000000c00167c82 */ /* 0x000fe40008000000 */
[----:B------:R-:W-:Y:S01]  /*1e660*/  UIMAD UR20, UR31, UR20, UR11 ;  /* 0x000000141f1472a4 */ /* 0x000fe2000f8e020b */
[----:B------:R-:W-:Y:S01]  /*1e670*/  @UP2 UMOV UR16, UR17 ;  /* 0x0000001100102c82 */ /* 0x000fe20008000000 */
[----:B------:R-:W-:Y:S02]  /*1e680*/  UIADD3 UR11, -UR11, URZ, URZ ;  /* 0x0000003f0b0b7290 */ /* 0x000fe4000fffe13f */
[----:B------:R-:W-:-:S02]  /*1e690*/  @UP2 USHF.R.U32.HI UR22, URZ, UR14, UR16 ;  /* 0x0000000e3f162299 */ /* 0x000fc40008011610 */
[----:B------:R-:W-:Y:S01]  /*1e6a0*/  UIMAD UR11, UR15, UR11, UR24 ;  /* 0x0000000b0f0b72a4 */ /* 0x000fe2000f8e0218 */
[C---:B------:R-:W-:Y:S01]  /*1e6b0*/  R2UR UR24, R51.reuse ;  /* 0x00000000331872ca */ /* 0x040fe200000e0000 */
[----:B------:R-:W-:Y:S02]  /*1e6c0*/  UIADD3 UR21, -UR22, URZ, URZ ;  /* 0x0000003f16157290 */ /* 0x000fe4000fffe13f */
[----:B------:R-:W-:Y:S02]  /*1e6d0*/  UIMAD UR19, UR11, UR4, UR55 ;  /* 0x000000040b1372a4 */ /* 0x000fe4000f8e0237 */
[----:B------:R-:W-:Y:S01]  /*1e6e0*/  UIMAD UR21, UR23, UR21, UR12 ;  /* 0x00000015171572a4 */ /* 0x000fe2000f8e020c */
[----:B------:R-:W-:Y:S01]  /*1e6f0*/  R2UR UR12, R51 ;  /* 0x00000000330c72ca */ /* 0x000fe200000e0000 */
[----:B------:R-:W-:Y:S02]  /*1e700*/  UIMAD UR20, UR20, UR5, UR6 ;  /* 0x00000005141472a4 */ /* 0x000fe4000f8e0206 */
[----:B------:R-:W-:-:S02]  /*1e710*/  UIMAD UR21, UR21, UR58, UR7 ;  /* 0x0000003a151572a4 */ /* 0x000fc4000f8e0207 */
[----:B------:R-:W-:Y:S01]  /*1e720*/  UIADD3 UR16, UR8, 0xa000, URZ ;  /* 0x0000a00008107890 */ /* 0x000fe2000fffe03f */
[----:B------:R-:W-:Y:S01]  /*1e730*/  UMOV UR17, UR9 ;  /* 0x0000000900117c82 */ /* 0x000fe20008000000 */
[----:B------:R-:W-:-:S06]  /*1e740*/  @UP0 ULDC UR14, c[0x0][0x388] ;  /* 0x0000e200000e0ab9 */ /* 0x000fcc0000000800 */
[----:B------:R-:W-:Y:S01]  /*1e750*/  UMOV UR11, UR12 ;  /* 0x0000000c000b7c82 */ /* 0x000fe20008000000 */
        /* <DEDUP_REMOVED lines=17> */
[----:B------:R-:W-:Y:S01]  /*1e870*/  @UP2 ULDC UR17, c[0x0][0x3a0] ;  /* 0x0000e80000112ab9 */ /* 0x000fe20000000800 */
[----:B------:R-:W-:-:S02]  /*1e880*/  UIADD3 UR11, -UR11, URZ, URZ ;  /* 0x0000003f0b0b7290 */ /* 0x000fc4000fffe13f */
[----:B------:R-:W-:Y:S02]  /*1e890*/  @UP2 USHF.R.U32.HI UR22, URZ, UR17, UR16 ;  /* 0x000000113f162299 */ /* 0x000fe40008011610 */
[----:B------:R-:W-:Y:S01]  /*1e8a0*/  UIMAD UR11, UR15, UR11, UR24 ;  /* 0x0000000b0f0b72a4 */ /* 0x000fe2000f8e0218 */
[----:B------:R-:W-:Y:S01]  /*1e8b0*/  R2UR UR24, R52 ;  /* 0x00000000341872ca */ /* 0x000fe200000e0000 */
[----:B------:R-:W-:Y:S02]  /*1e8c0*/  UIADD3 UR21, -UR22, URZ, URZ ;  /* 0x0000003f16157290 */ /* 0x000fe4000fffe13f */
[----:B------:R-:W-:Y:S02]  /*1e8d0*/  UIMAD UR19, UR11, UR4, UR55 ;  /* 0x000000040b1372a4 */ /* 0x000fe4000f8e0237 */
[----:B------:R-:W-:Y:S02]  /*1e8e0*/  UIMAD UR21, UR23, UR21, UR14 ;  /* 0x00000015171572a4 */ /* 0x000fe4000f8e020e */
[----:B------:R-:W-:-:S02]  /*1e8f0*/  UIMAD UR20, UR20, UR5, UR6 ;  /* 0x00000005141472a4 */ /* 0x000fc4000f8e0206 */
[----:B------:R-:W-:Y:S02]  /*1e900*/  UIMAD UR21, UR21, UR58, UR7 ;  /* 0x0000003a151572a4 */ /* 0x000fe4000f8e0207 */
[----:B------:R-:W-:Y:S01]  /*1e910*/  UIADD3 UR16, UR8, 0xa800, URZ ;  /* 0x0000a80008107890 */ /* 0x000fe2000fffe03f */
[----:B------:R-:W-:Y:S01]  /*1e920*/  UMOV UR17, UR9 ;  /* 0x0000000900117c82 */ /* 0x000fe20008000000 */
[----:B------:R-:W-:Y:S01]  /*1e930*/  @UP0 ULDC UR14, c[0x0][0x388] ;  /* 0x0000e200000e0ab9 */ /* 0x000fe20000000800 */
[----:B------:R-:W-:-:S06]  /*1e940*/  UMOV UR11, UR40 ;  /* 0x00000028000b7c82 */ /* 0x000fcc0008000000 */
        /* <DEDUP_REMOVED lines=83> */
[C---:B------:R-:W-:Y:S01]  /*1ee80*/  R2UR UR33, R55.reuse ;  /* 0x00000000372172ca */ /* 0x040fe200000e0000 */
[----:B------:R-:W-:Y:S02]  /*1ee90*/  UIADD3 UR21, -UR22, URZ, URZ ;  /* 0x0000003f16157290 */ /* 0x000fe4000fffe13f */
[----:B------:R-:W-:Y:S02]  /*1eea0*/  UIMAD UR19, UR11, UR4, UR55 ;  /* 0x000000040b1372a4 */ /* 0x000fe4000f8e0237 */
[----:B------:R-:W-:Y:S01]  /*1eeb0*/  UIMAD UR21, UR23, UR21, UR14 ;  /* 0x00000015171572a4 */ /* 0x000fe2000f8e020e */
[----:B------:R-:W-:Y:S01]  /*1eec0*/  R2UR UR14, R55 ;  /* 0x00000000370e72ca */ /* 0x000fe200000e0000 */
[----:B------:R-:W-:-:S02]  /*1eed0*/  UIMAD UR20, UR20, UR5, UR6 ;  /* 0x00000005141472a4 */ /* 0x000fc4000f8e0206 */
[----:B------:R-:W-:Y:S02]  /*1eee0*/  UIMAD UR21, UR21, UR58, UR7 ;  /* 0x0000003a151572a4 */ /* 0x000fe4000f8e0207 */
[----:B------:R-:W-:Y:S01]  /*1eef0*/  UIADD3 UR16, UR8, 0xc000, URZ ;  /* 0x0000c00008107890 */ /* 0x000fe2000fffe03f */
[----:B------:R-:W-:-:S07]  /*1ef00*/  UMOV UR17, UR9 ;  /* 0x0000000900117c82 */ /* 0x000fce0008000000 */
[----:B------:R-:W-:Y:S01]  /*1ef10*/  UMOV UR11, UR14 ;  /* 0x0000000e000b7c82 */ /* 0x000fe20008000000 */
[----:B------:R0:W-:Y:S02]  /*1ef20*/  UTMALDG.5D.IM2COL [UR16], [UR56], UR39 ;  /* 0x00000010380073b4 */ /* 0x0001e40008060027 */
[----:B0-----:R-:W-:Y:S02]  /*1ef30*/  @UP0 ULDC UR16, c[0x0][0x384] ;  /* 0x0000e10000100ab9 */ /* 0x001fe40000000800 */
[----:B------:R-:W-:-:S07]  /*1ef40*/  UIMAD.WIDE.U32 UR16, UR14, UR16, URZ ;  /* 0x000000100e1072a5 */ /* 0x000fce000f8e003f */
[----:B------:R-:W-:Y:S01]  /*1ef50*/  @UP0 UMOV UR16, UR17 ;  /* 0x0000001100100c82 */ /* 0x000fe20008000000 */
[----:B------:R-:W-:Y:S02]  /*1ef60*/  @UP0 ULDC UR17, c[0x0][0x388] ;  /* 0x0000e20000110ab9 */ /* 0x000fe40000000800 */
[----:B------:R-:W-:-:S03]  /*1ef70*/  @UP0 USHF.R.U32.HI UR11, URZ, UR17, UR16 ;  /* 0x000000113f0b0299 */ /* 0x000fc60008011610 */
[----:B------:R-:W-:Y:S02]  /*1ef80*/  @UP1 ULDC.64 UR16, c[0x0][0x390] ;  /* 0x0000e40000101ab9 */ /* 0x000fe40000000a00 */
[----:B------:R-:W-:-:S03]  /*1ef90*/  UIMAD.WIDE.U32 UR18, UR11, UR16, URZ ;  /* 0x000000100b1272a5 */ /* 0x000fc6000f8e003f */
[----:B------:R-:W-:-:S04]  /*1efa0*/  @UP2 ULDC UR16, c[0x0][0x39c] ;  /* 0x0000e70000102ab9 */ /* 0x000fc80000000800 */
[----:B------:R-:W-:Y:S01]  /*1efb0*/  UMOV UR18, UR11 ;  /* 0x0000000b00127c82 */ /* 0x000fe20008000000 */
[----:B------:R-:W-:-:S04]  /*1efc0*/  @UP1 USHF.R.U32.HI UR18, URZ, UR17, UR19 ;  /* 0x000000113f121299 */ /* 0x000fc80008011613 */
[----:B------:R-:W-:Y:S02]  /*1efd0*/  UIMAD.WIDE.U32 UR16, UR18, UR16, URZ ;  /* 0x00000010121072a5 */ /* 0x000fe4000f8e003f */
[----:B------:R-:W-:Y:S02]  /*1efe0*/  UIADD3 UR20, -UR18, URZ, URZ ;  /* 0x0000003f12147290 */ /* 0x000fe4000fffe13f */
[----:B------:R-:W-:Y:S02]  /*1eff0*/  UMOV UR22, UR18 ;  /* 0x0000001200167c82 */ /* 0x000fe40008000000 */
[----:B------:R-:W-:Y:S01]  /*1f000*/  UIMAD UR20, UR31, UR20, UR11 ;  /* 0x000000141f1472a4 */ /* 0x000fe2000f8e020b */
[----:B------:R-:W-:Y:S01]  /*1f010*/  @UP2 UMOV UR16, UR17 ;  /* 0x0000001100102c82 */ /* 0x000fe20008000000 */
[----:B------:R-:W-:Y:S01]  /*1f020*/  @UP2 ULDC UR17, c[0x0][0x3a0] ;  /* 0x0000e80000112ab9 */ /* 0x000fe20000000800 */
[----:B------:R-:W-:Y:S02]  /*1f030*/  UIADD3 UR11, -UR11, URZ, URZ ;  /* 0x0000003f0b0b7290 */ /* 0x000fe4000fffe13f */
[----:B------:R-:W-:-:S02]  /*1f040*/  @UP2 USHF.R.U32.HI UR22, URZ, UR17, UR16 ;  /* 0x000000113f162299 */ /* 0x000fc40008011610 */
[----:B------:R-:W-:Y:S01]  /*1f050*/  UIMAD UR11, UR15, UR11, UR33 ;  /* 0x0000000b0f0b72a4 */ /* 0x000fe2000f8e0221 */
[----:B------:R-:W-:Y:S01]  /*1f060*/  R2UR UR33, R56 ;  /* 0x00000000382172ca */ /* 0x000fe200000e0000 */
[----:B------:R-:W-:Y:S02]  /*1f070*/  UIADD3 UR21, -UR22, URZ, URZ ;  /* 0x0000003f16157290 */ /* 0x000fe4000fffe13f */
[----:B------:R-:W-:Y:S02]  /*1f080*/  UIMAD UR19, UR11, UR4, UR55 ;  /* 0x000000040b1372a4 */ /* 0x000fe4000f8e0237 */
[----:B------:R-:W-:Y:S02]  /*1f090*/  UIMAD UR21, UR23, UR21, UR18 ;  /* 0x00000015171572a4 */ /* 0x000fe4000f8e0212 */
[----:B------:R-:W-:Y:S02]  /*1f0a0*/  UIMAD UR20, UR20, UR5, UR6 ;  /* 0x00000005141472a4 */ /* 0x000fe4000f8e0206 */
[----:B------:R-:W-:-:S02]  /*1f0b0*/  UIMAD UR21, UR21, UR58, UR7 ;  /* 0x0000003a151572a4 */ /* 0x000fc4000f8e0207 */
[----:B------:R-:W-:Y:S01]  /*1f0c0*/  UIADD3 UR16, UR8, 0xc800, URZ ;  /* 0x0000c80008107890 */ /* 0x000fe2000fffe03f */
[----:B------:R-:W-:Y:S01]  /*1f0d0*/  UMOV UR17, UR9 ;  /* 0x0000000900117c82 */ /* 0x000fe20008000000 */
[----:B------:R-:W-:Y:S01]  /*1f0e0*/  UMOV UR18, UR10 ;  /* 0x0000000a00127c82 */ /* 0x000fe20008000000 */
[----:B------:R-:W-:-:S06]  /*1f0f0*/  UMOV UR11, UR38 ;  /* 0x00000026000b7c82 */ /* 0x000fcc0008000000 */
        /* <DEDUP_REMOVED lines=29> */
[----:B------:R-:W-:-:S07]  /*1f2d0*/  UMOV UR18, UR10 ;  /* 0x0000000a00127c82 */ /* 0x000fce0008000000 */
[----:B------:R0:W-:Y:S02]  /*1f2e0*/  UTMALDG.5D.IM2COL [UR16], [UR56], UR39 ;  /* 0x00000010380073b4 */ /* 0x0001e40008060027 */
[----:B0-----:R-:W-:Y:S01]  /*1f2f0*/  @UP0 ULDC UR16, c[0x0][0x384] ;  /* 0x0000e10000100ab9 */ /* 0x001fe20000000800 */
[----:B------:R-:W-:Y:S01]  /*1f300*/  UMOV UR20, UR11 ;  /* 0x0000000b00147c82 */ /* 0x000fe20008000000 */
        /* <DEDUP_REMOVED lines=9> */
[----:B------:R-:W-:-:S03]  /*1f3a0*/  UIMAD.WIDE.U32 UR16, UR18, UR16, URZ ;  /* 0x00000010121072a5 */ /* 0x000fc6000f8e003f */
[----:B------:R-:W-:-:S04]  /*1f3b0*/  UMOV UR22, UR18 ;  /* 0x0000001200167c82 */ /* 0x000fc80008000000 */
[----:B------:R-:W-:Y:S01]  /*1f3c0*/  @UP2 UMOV UR16, UR17 ;  /* 0x0000001100102c82 */ /* 0x000fe20008000000 */
[----:B------:R-:W-:Y:S02]  /*1f3d0*/  @UP2 ULDC UR17, c[0x0][0x3a0] ;  /* 0x0000e80000112ab9 */ /* 0x000fe40000000800 */
[----:B------:R-:W-:Y:S02]  /*1f3e0*/  @UP2 USHF.R.U32.HI UR22, URZ, UR17, UR16 ;  /* 0x000000113f162299 */ /* 0x000fe40008011610 */
[----:B------:R-:W-:Y:S02]  /*1f3f0*/  UIADD3 UR16, -UR18, URZ, URZ ;  /* 0x0000003f12107290 */ /* 0x000fe4000fffe13f */
[----:B------:R-:W-:Y:S02]  /*1f400*/  UIADD3 UR21, -UR22, URZ, URZ ;  /* 0x0000003f16157290 */ /* 0x000fe4000fffe13f */
[----:B------:R-:W-:Y:S02]  /*1f410*/  UIADD3 UR17, -UR20, URZ, URZ ;  /* 0x0000003f14117290 */ /* 0x000fe4000fffe13f */
[----:B------:R-:W-:-:S02]  /*1f420*/  UIMAD UR16, UR31, UR16, UR20 ;  /* 0x000000101f1072a4 */ /* 0x000fc4000f8e0214 */
[----:B------:R-:W-:Y:S02]  /*1f430*/  UIMAD UR21, UR23, UR21, UR18 ;  /* 0x00000015171572a4 */ /* 0x000fe4000f8e0212 */
[----:B------:R-:W-:Y:S01]  /*1f440*/  UIMAD UR17, UR15, UR17, UR33 ;  /* 0x000000110f1172a4 */ /* 0x000fe2000f8e0221 */
[----:B------:R-:W-:Y:S01]  /*1f450*/  R2UR UR33, R58 ;  /* 0x000000003a2172ca */ /* 0x000fe200000e0000 */
[----:B------:R-:W-:Y:S02]  /*1f460*/  UIMAD UR20, UR16, UR5, UR6 ;  /* 0x00000005101472a4 */ /* 0x000fe4000f8e0206 */
[----:B------:R-:W-:Y:S02]  /*1f470*/  UIMAD UR19, UR17, UR4, UR55 ;  /* 0x00000004111372a4 */ /* 0x000fe4000f8e0237 */
[----:B------:R-:W-:Y:S02]  /*1f480*/  UIMAD UR21, UR21, UR58, UR7 ;  /* 0x0000003a151572a4 */ /* 0x000fe4000f8e0207 */
        /* <DEDUP_REMOVED lines=115> */
[----:B------:R-:W-:Y:S02]  /*1fbc0*/  UIMAD UR17, UR15, UR17, UR48 ;  /* 0x000000110f1172a4 */ /* 0x000fe4000f8e0230 */
[----:B------:R-:W-:Y:S02]  /*1fbd0*/  UIMAD UR20, UR16, UR5, UR6 ;  /* 0x00000005101472a4 */ /* 0x000fe4000f8e0206 */
[----:B------:R-:W-:Y:S02]  /*1fbe0*/  UIMAD UR19, UR17, UR4, UR55 ;  /* 0x00000004111372a4 */ /* 0x000fe4000f8e0237 */
[----:B------:R-:W-:Y:S02]  /*1fbf0*/  UIMAD UR21, UR21, UR58, UR7 ;  /* 0x0000003a151572a4 */ /* 0x000fe4000f8e0207 */
[----:B------:R-:W-:Y:S01]  /*1fc00*/  UIADD3 UR16, UR8, 0xf800, URZ ;  /* 0x0000f80008107890 */ /* 0x000fe2000fffe03f */
[----:B------:R-:W-:Y:S01]  /*1fc10*/  UMOV UR17, UR9 ;  /* 0x0000000900117c82 */ /* 0x000fe20008000000 */
[----:B------:R-:W-:Y:S01]  /*1fc20*/  UMOV UR18, UR10 ;  /* 0x0000000a00127c82 */ /* 0x000fe20008000000 */
[----:B------:R-:W-:-:S06]  /*1fc30*/  UIADD3 UR48, UR8, 0x400, URZ ;  /* 0x0000040008307890 */ /* 0x000fcc000fffe03f */
[----:B------:R0:W-:Y:S02]  /*1fc40*/  UTMALDG.5D.IM2COL [UR16], [UR56], UR39 ;  /* 0x00000010380073b4 */ /* 0x0001e40008060027 */
[----:B0-----:R-:W-:Y:S01]  /*1fc50*/  @UP0 ULDC UR16, c[0x0][0x384] ;  /* 0x0000e10000100ab9 */ /* 0x001fe20000000800 */
[----:B------:R-:W-:Y:S01]  /*1fc60*/  R2UR UR21, R31 ;  /* 0x000000001f1572ca */ /* 0x000fe200000e0000 */
        /* <DEDUP_REMOVED lines=16> */
[----:B------:R-:W-:Y:S02]  /*1fd70*/  UIMAD UR61, UR15, UR16, UR61 ;  /* 0x000000100f3d72a4 */ /* 0x000fe4000f8e023d */
[----:B------:R-:W-:-:S02]  /*1fd80*/  UIADD3 UR16, -UR18, URZ, URZ ;  /* 0x0000003f12107290 */ /* 0x000fc4000fffe13f */
[----:B------:R-:W-:Y:S02]  /*1fd90*/  UIMAD UR17, UR23, UR17, UR18 ;  /* 0x00000011171172a4 */ /* 0x000fe4000f8e0212 */
[----:B------:R-:W-:Y:S01]  /*1fda0*/  UIMAD UR16, UR31, UR16, UR47 ;  /* 0x000000101f1072a4 */ /* 0x000fe2000f8e022f */
[----:B------:R-:W-:Y:S01]  /*1fdb0*/  R2UR UR47, R33 ;  /* 0x00000000212f72ca */ /* 0x000fe200000e0000 */
[----:B------:R-:W-:Y:S01]  /*1fdc0*/  UIMAD UR51, UR61, UR4, UR55 ;  /* 0x000000043d3372a4 */ /* 0x000fe2000f8e0237 */
[----:B------:R-:W-:Y:S01]  /*1fdd0*/  R2UR UR55, R13 ;  /* 0x000000000d3772ca */ /* 0x000fe200000e0000 */
[----:B------:R-:W-:Y:S01]  /*1fde0*/  UIMAD UR52, UR16, UR5, UR6 ;  /* 0x00000005103472a4 */ /* 0x000fe2000f8e0206 */
[----:B------:R-:W-:Y:S01]  /*1fdf0*/  VIADD R13, R12, 0x1 ;  /* 0x000000010c0d7836 */ /* 0x000fe20000000000 */
[----:B------:R-:W-:Y:S01]  /*1fe00*/  UIMAD UR53, UR17, UR58, UR7 ;  /* 0x0000003a113572a4 */ /* 0x000fe2000f8e0207 */
[C---:B------:R-:W-:Y:S01]  /*1fe10*/  IMAD R12, R7.reuse, 0x2000, R4 ;  /* 0x00002000070c7824 */ /* 0x040fe200078e0204 */
[----:B------:R-:W-:Y:S01]  /*1fe20*/  @UP0 ULDC UR16, c[0x0][0x384] ;  /* 0x0000e10000100ab9 */ /* 0x000fe20000000800 */
[----:B------:R-:W-:Y:S01]  /*1fe30*/  UMOV UR61, UR50 ;  /* 0x00000032003d7c82 */ /* 0x000fe20008000000 */
[----:B------:R-:W-:-:S02]  /*1fe40*/  VIADD R7, R7, 0x1 ;  /* 0x0000000107077836 */ /* 0x000fc40000000000 */
[----:B------:R-:W-:Y:S01]  /*1fe50*/  IMAD R12, R12, 0x4, R21 ;  /* 0x000000040c0c7824 */ /* 0x000fe200078e0215 */
[----:B------:R-:W-:Y:S02]  /*1fe60*/  MOV R21, UR9 ;  /* 0x0000000900157c02 */ /* 0x000fe40008000f00 */
[----:B------:R0:W-:Y:S01]  /*1fe70*/  UTMALDG.5D.IM2COL [UR48], [UR56], UR39 ;  /* 0x00000030380073b4 */ /* 0x0001e20008060027 */
[----:B------:R-:W-:-:S04]  /*1fe80*/  ISETP.NE.AND P5, PT, R7, 0x2, PT ;  /* 0x000000020700780c */ /* 0x000fc80003fa5270 */
[----:B------:R-:W-:Y:S02]  /*1fe90*/  SEL R7, R7, RZ, P5 ;  /* 0x000000ff07077207 */ /* 0x000fe40002800000 */
[----:B0-----:R-:W-:Y:S02]  /*1fea0*/  R2UR UR48, R23 ;  /* 0x00000000173072ca */ /* 0x001fe400000e0000 */
[----:B------:R-:W-:Y:S02]  /*1feb0*/  R2UR UR49, R22 ;  /* 0x00000000163172ca */ /* 0x000fe400000e0000 */
[----:B------:R-:W-:Y:S02]  /*1fec0*/  R2UR UR50, R18 ;  /* 0x00000000123272ca */ /* 0x000fe400000e0000 */
[----:B------:R-:W-:Y:S02]  /*1fed0*/  R2UR UR51, R17 ;  /* 0x00000000113372ca */ /* 0x000fe400000e0000 */
[----:B------:R-:W-:-:S02]  /*1fee0*/  R2UR UR52, R16 ;  /* 0x00000000103472ca */ /* 0x000fc400000e0000 */
[----:B------:R-:W-:Y:S01]  /*1fef0*/  R2UR UR53, R15 ;  /* 0x000000000f3572ca */ /* 0x000fe200000e0000 */
[----:B------:R-:W0:Y:S01]  /*1ff00*/  LDC.64 R16, c[0x0][0x3e0] ;  /* 0x0000f800ff107b82 */ /* 0x000e220000000a00 */
[----:B------:R-:W-:Y:S01]  /*1ff10*/  R2UR UR54, R14 ;  /* 0x000000000e3672ca */ /* 0x000fe200000e0000 */
[----:B------:R-:W-:Y:S01]  /*1ff20*/  UIMAD.WIDE.U32 UR16, UR48, UR16, URZ ;  /* 0x00000010301072a5 */ /* 0x000fe2000f8e003f */
[----:B------:R-:W-:Y:S01]  /*1ff30*/  MOV R14, UR57 ;  /* 0x00000039000e7c02 */ /* 0x000fe20008000f00 */
[----:B------:R-:W-:Y:S01]  /*1ff40*/  VIADD R15, R11, 0x1 ;  /* 0x000000010b0f7836 */ /* 0x000fe20000000000 */
[----:B------:R-:W-:-:S04]  /*1ff50*/  MOV R18, UR10 ;  /* 0x0000000a00127c02 */ /* 0x000fc80008000f00 */
[----:B------:R-:W-:Y:S01]  /*1ff60*/  @UP0 UMOV UR16, UR17 ;  /* 0x0000001100100c82 */ /* 0x000fe20008000000 */
[----:B------:R-:W-:Y:S02]  /*1ff70*/  @UP0 ULDC UR17, c[0x0][0x388] ;  /* 0x0000e20000110ab9 */ /* 0x000fe40000000800 */
[----:B------:R-:W-:-:S03]  /*1ff80*/  @UP0 USHF.R.U32.HI UR48, URZ, UR17, UR16 ;  /* 0x000000113f300299 */ /* 0x000fc60008011610 */
[----:B------:R-:W-:Y:S02]  /*1ff90*/  @UP1 ULDC.64 UR16, c[0x0][0x390] ;  /* 0x0000e40000101ab9 */ /* 0x000fe40000000a00 */
[----:B------:R-:W-:-:S03]  /*1ffa0*/  UIMAD.WIDE.U32 UR18, UR48, UR16, URZ ;  /* 0x00000010301272a5 */ /* 0x000fc6000f8e003f */
[----:B------:R-:W-:-:S04]  /*1ffb0*/  @UP2 ULDC UR16, c[0x0][0x39c] ;  /* 0x0000e70000102ab9 */ /* 0x000fc80000000800 */
[----:B------:R-:W-:Y:S01]  /*1ffc0*/  UMOV UR18, UR48 ;  /* 0x0000003000127c82 */ /* 0x000fe20008000000 */
[----:B------:R-:W-:Y:S02]  /*1ffd0*/  @UP1 USHF.R.U32.HI UR18, URZ, UR17, UR19 ;  /* 0x000000113f121299 */ /* 0x000fe40008011613 */
[----:B------:R-:W-:Y:S02]  /*1ffe0*/  UIADD3 UR19, -UR48, URZ, URZ ;  /* 0x0000003f30137290 */ /* 0x000fe4000fffe13f */
[----:B------:R-:W-:Y:S02]  /*1fff0*/  UIMAD.WIDE.U32 UR16, UR18, UR16, URZ ;  /* 0x00000010121072a5 */ /* 0x000fe4000f8e003f */
[----:B------:R-:W-:Y:S01]  /*20000*/  UIMAD UR19, UR15, UR19, UR21 ;  /* 0x000000130f1372a4 */ /* 0x000fe2000f8e0215 */
[----:B------:R-:W-:Y:S01]  /*20010*/  UMOV UR22, UR18 ;  /* 0x0000001200167c82 */ /* 0x000fe20008000000 */
[----:B------:R-:W-:-:S03]  /*20020*/  UIADD3 UR20, -UR18, URZ, URZ ;  /* 0x0000003f12147290 */ /* 0x000fc6000fffe13f */
[----:B------:R-:W-:Y:S01]  /*20030*/  @UP2 UMOV UR16, UR17 ;  /* 0x0000001100102c82 */ /* 0x000fe20008000000 */
[----:B------:R-:W-:Y:S01]  /*20040*/  @UP2 ULDC UR17, c[0x0][0x3a0] ;  /* 0x0000e80000112ab9 */ /* 0x000fe20000000800 */
[----:B------:R-:W-:Y:S02]  /*20050*/  UIMAD UR20, UR31, UR20, UR48 ;  /* 0x000000141f1472a4 */ /* 0x000fe4000f8e0230 */
[----:B------:R-:W-:Y:S01]  /*20060*/  @UP2 USHF.R.U32.HI UR22, URZ, UR17, UR16 ;  /* 0x000000113f162299 */ /* 0x000fe20008011610 */
[----:B------:R-:W-:Y:S01]  /*20070*/  ULDC UR48, c[0x0][0x3ec] ;  /* 0x0000fb0000307ab9 */ /* 0x000fe20000000800 */
[----:B------:R-:W-:Y:S02]  /*20080*/  UIMAD UR20, UR20, UR5, UR6 ;  /* 0x00000005141472a4 */ /* 0x000fe4000f8e0206 */
[----:B------:R-:W-:Y:S02]  /*20090*/  UIADD3 UR21, -UR22, URZ, URZ ;  /* 0x0000003f16157290 */ /* 0x000fe4000fffe13f */
[----:B------:R-:W-:-:S02]  /*200a0*/  UIMAD UR19, UR19, UR4, UR48 ;  /* 0x00000004131372a4 */ /* 0x000fc4000f8e0230 */
[----:B------:R-:W-:Y:S02]  /*200b0*/  UIMAD UR21, UR23, UR21, UR18 ;  /* 0x00000015171572a4 */ /* 0x000fe4000f8e0212 */
[----:B------:R-:W-:Y:S02]  /*200c0*/  UIADD3 UR16, UR8, 0xc00, URZ ;  /* 0x00000c0008107890 */ /* 0x000fe4000fffe03f */
[----:B------:R-:W-:Y:S01]  /*200d0*/  UIMAD UR21, UR21, UR58, UR7 ;  /* 0x0000003a151572a4 */ /* 0x000fe2000f8e0207 */
[----:B------:R-:W-:Y:S01]  /*200e0*/  UMOV UR17, UR9 ;  /* 0x0000000900117c82 */ /* 0x000fe20008000000 */
[----:B------:R-:W-:-:S07]  /*200f0*/  UMOV UR18, UR61 ;  /* 0x0000003d00127c82 */ /* 0x000fce0008000000 */
[----:B------:R1:W-:Y:S02]  /*20100*/  UTMALDG.5D.IM2COL [UR16], [UR56], UR39 ;  /* 0x00000010380073b4 */ /* 0x0003e40008060027 */
[----:B-1----:R-:W-:Y:S02]  /*20110*/  @UP0 ULDC UR16, c[0x0][0x384] ;  /* 0x0000e10000100ab9 */ /* 0x002fe40000000800 */
        /* <DEDUP_REMOVED lines=11> */
[----:B------:R-:W-:Y:S02]  /*201d0*/  UIADD3 UR20, -UR18, URZ, URZ ;  /* 0x0000003f12147290 */ /* 0x000fe4000fffe13f */
[----:B------:R-:W-:Y:S01]  /*201e0*/  UMOV UR22, UR18 ;  /* 0x0000001200167c82 */ /* 0x000fe20008000000 */
[----:B------:R-:W-:-:S02]  /*201f0*/  UIMAD UR19, UR15, UR19, UR59 ;  /* 0x000000130f1372a4 */ /* 0x000fc4000f8e023b */
[----:B------:R-:W-:Y:S01]  /*20200*/  @UP2 UMOV UR16, UR17 ;  /* 0x0000001100102c82 */ /* 0x000fe20008000000 */
[----:B------:R-:W-:Y:S01]  /*20210*/  @UP2 ULDC UR17, c[0x0][0x3a0] ;  /* 0x0000e80000112ab9 */ /* 0x000fe20000000800 */
[----:B------:R-:W-:Y:S01]  /*20220*/  UIMAD UR20, UR31, UR20, UR49 ;  /* 0x000000141f1472a4 */ /* 0x000fe2000f8e0231 */
[----:B------:R-:W-:Y:S01]  /*20230*/  R2UR UR49, R54 ;  /* 0x00000000363172ca */ /* 0x000fe200000e0000 */
[----:B------:R-:W-:Y:S02]  /*20240*/  @UP2 USHF.R.U32.HI UR22, URZ, UR17, UR16 ;  /* 0x000000113f162299 */ /* 0x000fe40008011610 */
        /* <DEDUP_REMOVED lines=23> */
[----:B------:R-:W-:Y:S01]  /*203c0*/  UIMAD UR19, UR15, UR19, UR47 ;  /* 0x000000130f1372a4 */ /* 0x000fe2000f8e022f */
[----:B------:R-:W-:Y:S01]  /*203d0*/  R2UR UR47, R35 ;  /* 0x00000000232f72ca */ /* 0x000fe200000e0000 */
[----:B------:R-:W-:Y:S01]  /*203e0*/  @UP2 UMOV UR16, UR17 ;  /* 0x0000001100102c82 */ /* 0x000fe20008000000 */
[----:B------:R-:W-:Y:S01]  /*203f0*/  @UP2 ULDC UR17, c[0x0][0x3a0] ;  /* 0x0000e80000112ab9 */ /* 0x000fe20000000800 */
[----:B------:R-:W-:Y:S01]  /*20400*/  UIMAD UR20, UR31, UR20, UR50 ;  /* 0x000000141f1472a4 */ /* 0x000fe2000f8e0232 */
[----:B------:R-:W-:Y:S01]  /*20410*/  R2UR UR50, R56 ;  /* 0x00000000383272ca */ /* 0x000fe200000e0000 */
[----:B------:R-:W-:-:S02]  /*20420*/  @UP2 USHF.R.U32.HI UR22, URZ, UR17, UR16 ;  /* 0x000000113f162299 */ /* 0x000fc40008011610 */
[----:B------:R-:W-:Y:S02]  /*20430*/  UIMAD UR19, UR19, UR4, UR48 ;  /* 0x00000004131372a4 */ /* 0x000fe4000f8e0230 */
[----:B------:R-:W-:Y:S02]  /*20440*/  UIADD3 UR21, -UR22, URZ, URZ ;  /* 0x0000003f16157290 */ /* 0x000fe4000fffe13f */
[----:B------:R-:W-:Y:S02]  /*20450*/  UIMAD UR20, UR20, UR5, UR6 ;  /* 0x00000005141472a4 */ /* 0x000fe4000f8e0206 */
        /* <DEDUP_REMOVED lines=23> */
[----:B------:R-:W-:Y:S02]  /*205d0*/  UIMAD UR20, UR31, UR20, UR51 ;  /* 0x000000141f1472a4 */ /* 0x000fe4000f8e0233 */
        /* <DEDUP_REMOVED lines=28> */
[----:B------:R-:W-:-:S02]  /*207a0*/  UIMAD UR20, UR31, UR20, UR52 ;  /* 0x000000141f1472a4 */ /* 0x000fc4000f8e0234 */
[----:B------:R-:W-:Y:S02]  /*207b0*/  @UP2 USHF.R.U32.HI UR22, URZ, UR17, UR16 ;  /* 0x000000113f162299 */ /* 0x000fe40008011610 */
[----:B------:R-:W-:Y:S02]  /*207c0*/  UIMAD UR19, UR19, UR4, UR48 ;  /* 0x00000004131372a4 */ /* 0x000fe4000f8e0230 */
[----:B------:R-:W-:Y:S02]  /*207d0*/  UIADD3 UR21, -UR22, URZ, URZ ;  /* 0x0000003f16157290 */ /* 0x000fe4000fffe13f */
[----:B------:R-:W-:Y:S02]  /*207e0*/  UIMAD UR20, UR20, UR5, UR6 ;  /* 0x00000005141472a4 */ /* 0x000fe4000f8e0206 */
[----:B------:R-:W-:Y:S02]  /*207f0*/  UIMAD UR21, UR23, UR21, UR18 ;  /* 0x00000015171572a4 */ /* 0x000fe4000f8e0212 */
[----:B------:R-:W-:-:S02]  /*20800*/  UIADD3 UR16, UR8, 0x2c00, URZ ;  /* 0x00002c0008107890 */ /* 0x000fc4000fffe03f */
        /* <DEDUP_REMOVED lines=233> */
[----:B------:R-:W-:Y:S01]  /*216a0*/  UMOV UR18, UR61 ;  /* 0x0000003d00127c82 */ /* 0x000fe20008000000 */
[----:B------:R-:W-:-:S06]  /*216b0*/  @UP0 ULDC UR30, c[0x0][0x384] ;  /* 0x0000e100001e0ab9 */ /* 0x000fcc0000000800 */
[----:B------:R1:W-:Y:S02]  /*216c0*/  UTMALDG.5D.IM2COL [UR16], [UR56], UR39 ;  /* 0x00000010380073b4 */ /* 0x0003e40008060027 */
[----:B-1----:R-:W-:-:S03]  /*216d0*/  UIMAD.WIDE.U32 UR16, UR35, UR30, URZ ;  /* 0x0000001e231072a5 */ /* 0x002fc6000f8e003f */
[----:B------:R-:W-:-:S04]  /*216e0*/  @UP0 ULDC UR30, c[0x0][0x384] ;  /* 0x0000e100001e0ab9 */ /* 0x000fc80000000800 */
        /* <DEDUP_REMOVED lines=26> */
[----:B------:R-:W-:-:S06]  /*21890*/  @UP1 ULDC.64 UR34, c[0x0][0x390] ;  /* 0x0000e40000221ab9 */ /* 0x000fcc0000000a00 */
[----:B------:R1:W-:Y:S02]  /*218a0*/  UTMALDG.5D.IM2COL [UR16], [UR56], UR39 ;  /* 0x00000010380073b4 */ /* 0x0003e40008060027 */
[----:B-1----:R-:W-:-:S03]  /*218b0*/  UIMAD.WIDE.U32 UR16, UR29, UR30, URZ ;  /* 0x0000001e1d1072a5 */ /* 0x002fc6000f8e003f */
[----:B------:R-:W-:-:S04]  /*218c0*/  @UP0 ULDC UR30, c[0x0][0x388] ;  /* 0x0000e200001e0ab9 */ /* 0x000fc80000000800 */
[----:B------:R-:W-:Y:S01]  /*218d0*/  @UP0 UMOV UR32, UR17 ;  /* 0x0000001100200c82 */ /* 0x000fe20008000000 */
[----:B------:R-:W-:Y:S01]  /*218e0*/  @UP1 ULDC.64 UR16, c[0x0][0x390] ;  /* 0x0000e40000101ab9 */ /* 0x000fe20000000a00 */
[----:B------:R-:W-:-:S03]  /*218f0*/  @UP0 USHF.R.U32.HI UR29, URZ, UR30, UR32 ;  /* 0x0000001e3f1d0299 */ /* 0x000fc60008011620 */
[----:B------:R-:W-:Y:S01]  /*21900*/  UMOV UR32, UR27 ;  /* 0x0000001b00207c82 */ /* 0x000fe20008000000 */
[----:B------:R-:W-:-:S03]  /*21910*/  UIMAD.WIDE.U32 UR18, UR29, UR16, URZ ;  /* 0x000000101d1272a5 */ /* 0x000fc6000f8e003f */
[----:B------:R-:W-:-:S04]  /*21920*/  @UP2 ULDC UR16, c[0x0][0x39c] ;  /* 0x0000e70000102ab9 */ /* 0x000fc80000000800 */
[----:B------:R-:W-:Y:S01]  /*21930*/  @UP1 UMOV UR30, UR19 ;  /* 0x00000013001e1c82 */ /* 0x000fe20008000000 */
        /* <DEDUP_REMOVED lines=12> */
[----:B------:R-:W-:Y:S02]  /*21a00*/  UIADD3 UR16, UR8, 0x7c00, URZ ;  /* 0x00007c0008107890 */ /* 0x000fe4000fffe03f */
[----:B------:R-:W-:Y:S02]  /*21a10*/  UIADD3 UR21, -UR22, URZ, URZ ;  /* 0x0000003f16157290 */ /* 0x000fe4000fffe13f */
[----:B------:R-:W-:Y:S02]  /*21a20*/  UIMAD UR19, UR19, UR4, UR48 ;  /* 0x00000004131372a4 */ /* 0x000fe4000f8e0230 */
[----:B------:R-:W-:Y:S02]  /*21a30*/  UIMAD UR21, UR23, UR21, UR18 ;  /* 0x00000015171572a4 */ /* 0x000fe4000f8e0212 */
[----:B------:R-:W-:-:S02]  /*21a40*/  UIMAD UR20, UR20, UR5, UR6 ;  /* 0x00000005141472a4 */ /* 0x000fc4000f8e0206 */
[----:B------:R-:W-:Y:S01]  /*21a50*/  UIMAD UR21, UR21, UR58, UR7 ;  /* 0x0000003a151572a4 */ /* 0x000fe2000f8e0207 */
[----:B------:R-:W-:Y:S01]  /*21a60*/  UMOV UR17, UR9 ;  /* 0x0000000900117c82 */ /* 0x000fe20008000000 */
[----:B------:R-:W-:Y:S01]  /*21a70*/  UMOV UR18, UR61 ;  /* 0x0000003d00127c82 */ /* 0x000fe20008000000 */
[----:B------:R-:W-:Y:S01]  /*21a80*/  @UP0 ULDC UR29, c[0x0][0x384] ;  /* 0x0000e100001d0ab9 */ /* 0x000fe20000000800 */
[----:B------:R-:W-:-:S05]  /*21a90*/  @UP0 ULDC UR30, c[0x0][0x388] ;  /* 0x0000e200001e0ab9 */ /* 0x000fca0000000800 */
[----:B------:R1:W-:Y:S02]  /*21aa0*/  UTMALDG.5D.IM2COL [UR16], [UR56], UR39 ;  /* 0x00000010380073b4 */ /* 0x0003e40008060027 */
[----:B-1----:R-:W-:-:S07]  /*21ab0*/  UIMAD.WIDE.U32 UR16, UR28, UR29, URZ ;  /* 0x0000001d1c1072a5 */ /* 0x002fce000f8e003f */
[----:B------:R-:W-:Y:S01]  /*21ac0*/  @UP0 UMOV UR29, UR17 ;  /* 0x00000011001d0c82 */ /* 0x000fe20008000000 */
[----:B------:R-:W-:Y:S01]  /*21ad0*/  @UP1 ULDC.64 UR16, c[0x0][0x390] ;  /* 0x0000e40000101ab9 */ /* 0x000fe20000000a00 */
[----:B------:R-:W-:-:S03]  /*21ae0*/  @UP0 USHF.R.U32.HI UR28, URZ, UR30, UR29 ;  /* 0x0000001e3f1c0299 */ /* 0x000fc6000801161d */
[----:B------:R-:W-:Y:S01]  /*21af0*/  UMOV UR30, UR25 ;  /* 0x00000019001e7c82 */ /* 0x000fe20008000000 */
[----:B------:R-:W-:-:S03]  /*21b00*/  UIMAD.WIDE.U32 UR18, UR28, UR16, URZ ;  /* 0x000000101c1272a5 */ /* 0x000fc6000f8e003f */
[----:B------:R-:W-:Y:S01]  /*21b10*/  UMOV UR20, UR28 ;  /* 0x0000001c00147c82 */ /* 0x000fe20008000000 */
[----:B------:R-:W-:-:S03]  /*21b20*/  @UP2 ULDC UR16, c[0x0][0x39c] ;  /* 0x0000e70000102ab9 */ /* 0x000fc60000000800 */
[----:B------:R-:W-:Y:S01]  /*21b30*/  @UP1 UMOV UR29, UR19 ;  /* 0x00000013001d1c82 */ /* 0x000fe20008000000 */
[----:B------:R-:W-:Y:S01]  /*21b40*/  @UP2 ULDC UR18, c[0x0][0x3a0] ;  /* 0x0000e80000122ab9 */ /* 0x000fe20000000800 */
[----:B------:R-:W-:-:S03]  /*21b50*/  @UP1 USHF.R.U32.HI UR20, URZ, UR17, UR29 ;  /* 0x000000113f141299 */ /* 0x000fc6000801161d */
[----:B------:R-:W-:Y:S01]  /*21b60*/  @UP0 ULDC UR29, c[0x0][0x384] ;  /* 0x0000e100001d0ab9 */ /* 0x000fe20000000800 */
[----:B------:R-:W-:Y:S02]  /*21b70*/  UIMAD.WIDE.U32 UR16, UR20, UR16, URZ ;  /* 0x00000010141072a5 */ /* 0x000fe4000f8e003f */
[----:B------:R-:W-:Y:S02]  /*21b80*/  UIADD3 UR16, -UR20, URZ, URZ ;  /* 0x0000003f14107290 */ /* 0x000fe4000fffe13f */
[----:B------:R-:W-:Y:S01]  /*21b90*/  UMOV UR22, UR20 ;  /* 0x0000001400167c82 */ /* 0x000fe20008000000 */
        /* <DEDUP_REMOVED lines=12> */
[----:B------:R-:W-:Y:S01]  /*21c60*/  @UP0 ULDC UR17, c[0x0][0x388] ;  /* 0x0000e20000110ab9 */ /* 0x000fe20000000800 */
[----:B------:R-:W-:Y:S02]  /*21c70*/  UMOV UR18, UR61 ;  /* 0x0000003d00127c82 */ /* 0x000fe40008000000 */
[----:B------:R-:W-:-:S03]  /*21c80*/  @UP0 USHF.R.U32.HI UR26, URZ, UR17, UR29 ;  /* 0x000000113f1a0299 */ /* 0x000fc6000801161d */
[----:B------:R-:W-:Y:S01]  /*21c90*/  UMOV UR17, UR9 ;  /* 0x0000000900117c82 */ /* 0x000fe20008000000 */
[----:B------:R-:W-:Y:S01]  /*21ca0*/  @UP0 ULDC UR29, c[0x0][0x384] ;  /* 0x0000e100001d0ab9 */ /* 0x000fe20000000800 */
[----:B------:R1:W-:Y:S02]  /*21cb0*/  UTMALDG.5D.IM2COL [UR16], [UR56], UR39 ;  /* 0x00000010380073b4 */ /* 0x0003e40008060027 */
[----:B-1----:R-:W-:Y:S01]  /*21cc0*/  @UP1 ULDC.64 UR16, c[0x0][0x390] ;  /* 0x0000e40000101ab9 */ /* 0x002fe20000000a00 */
[----:B------:R-:W-:Y:S01]  /*21cd0*/  UMOV UR20, UR26 ;  /* 0x0000001a00147c82 */ /* 0x000fe20008000000 */
[----:B------:R-:W-:Y:S02]  /*21ce0*/  UIMAD.WIDE.U32 UR18, UR26, UR16, URZ ;  /* 0x000000101a1272a5 */ /* 0x000fe4000f8e003f */
[----:B------:R-:W-:-:S05]  /*21cf0*/  UIADD3 UR16, UR8, 0x8c00, URZ ;  /* 0x00008c0008107890 */ /* 0x000fca000fffe03f */
[----:B------:R-:W-:Y:S02]  /*21d00*/  @UP1 UMOV UR28, UR19 ;  /* 0x00000013001c1c82 */ /* 0x000fe40008000000 */
[----:B------:R-:W-:-:S03]  /*21d10*/  @UP1 USHF.R.U32.HI UR20, URZ, UR17, UR28 ;  /* 0x000000113f141299 */ /* 0x000fc6000801161c */
[----:B------:R-:W-:Y:S02]  /*21d20*/  @UP2 ULDC UR28, c[0x0][0x39c] ;  /* 0x0000e700001c2ab9 */ /* 0x000fe40000000800 */
[----:B------:R-:W-:Y:S02]  /*21d30*/  UIMAD.WIDE.U32 UR18, UR20, UR28, URZ ;  /* 0x0000001c141272a5 */ /* 0x000fe4000f8e003f */
[----:B------:R-:W-:Y:S01]  /*21d40*/  UMOV UR22, UR20 ;  /* 0x0000001400167c82 */ /* 0x000fe20008000000 */
[----:B------:R-:W-:Y:S01]  /*21d50*/  @UP2 ULDC UR28, c[0x0][0x3a0] ;  /* 0x0000e800001c2ab9 */ /* 0x000fe20000000800 */
[----:B------:R-:W-:Y:S02]  /*21d60*/  UIADD3 UR18, -UR20, URZ, URZ ;  /* 0x0000003f14127290 */ /* 0x000fe4000fffe13f */
[----:B------:R-:W-:Y:S02]  /*21d70*/  @UP2 USHF.R.U32.HI UR22, URZ, UR28, UR19 ;  /* 0x0000001c3f162299 */ /* 0x000fe40008011613 */
[----:B------:R-:W-:-:S02]  /*21d80*/  UIADD3 UR19, -UR26, URZ, URZ ;  /* 0x0000003f1a137290 */ /* 0x000fc4000fffe13f */
[----:B------:R-:W-:Y:S02]  /*21d90*/  UIADD3 UR17, -UR22, URZ, URZ ;  /* 0x0000003f16117290 */ /* 0x000fe4000fffe13f */
[----:B------:R-:W-:Y:S02]  /*21da0*/  UIMAD UR19, UR15, UR19, UR36 ;  /* 0x000000130f1372a4 */ /* 0x000fe4000f8e0224 */
[----:B------:R-:W-:Y:S02]  /*21db0*/  UIMAD UR18, UR31, UR18, UR26 ;  /* 0x000000121f1272a4 */ /* 0x000fe4000f8e021a */
[----:B------:R-:W-:Y:S02]  /*21dc0*/  UIMAD UR17, UR23, UR17, UR20 ;  /* 0x00000011171172a4 */ /* 0x000fe4000f8e0214 */
[----:B------:R-:W-:Y:S02]  /*21dd0*/  UIMAD UR19, UR19, UR4, UR48 ;  /* 0x00000004131372a4 */ /* 0x000fe4000f8e0230 */
[----:B------:R-:W-:-:S02]  /*21de0*/  UIMAD UR20, UR18, UR5, UR6 ;  /* 0x00000005121472a4 */ /* 0x000fc4000f8e0206 */
[----:B------:R-:W-:Y:S01]  /*21df0*/  UIMAD UR21, UR17, UR58, UR7 ;  /* 0x0000003a111572a4 */ /* 0x000fe2000f8e0207 */
[----:B------:R-:W-:Y:S02]  /*21e00*/  UMOV UR18, UR61 ;  /* 0x0000003d00127c82 */ /* 0x000fe40008000000 */
[----:B------:R-:W-:Y:S01]  /*21e10*/  UMOV UR17, UR9 ;  /* 0x0000000900117c82 */ /* 0x000fe20008000000 */
[----:B------:R-:W-:Y:S01]  /*21e20*/  @UP0 ULDC UR28, c[0x0][0x388] ;  /* 0x0000e200001c0ab9 */ /* 0x000fe20000000800 */
[----:B------:R-:W-:Y:S01]  /*21e30*/  UMOV UR26, UR13 ;  /* 0x0000000d001a7c82 */ /* 0x000fe20008000000 */
[----:B------:R-:W-:-:S03]  /*21e40*/  @UP0 ULDC UR36, c[0x0][0x388] ;  /* 0x0000e20000240ab9 */ /* 0x000fc60000000800 */
[----:B------:R1:W-:Y:S02]  /*21e50*/  UTMALDG.5D.IM2COL [UR16], [UR56], UR39 ;  /* 0x00000010380073b4 */ /* 0x0003e40008060027 */
[----:B-1----:R-:W-:Y:S01]  /*21e60*/  UIMAD.WIDE.U32 UR16, UR27, UR29, URZ ;  /* 0x0000001d1b1072a5 */ /* 0x002fe2000f8e003f */
[----:B------:R-:W-:Y:S01]  /*21e70*/  @UP0 ULDC UR18, c[0x0][0x384] ;  /* 0x0000e10000120ab9 */ /* 0x000fe20000000800 */
[----:B------:R-:W-:Y:S01]  /*21e80*/  @UP0 ULDC UR20, c[0x0][0x384] ;  /* 0x0000e10000140ab9 */ /* 0x000fe20000000800 */
[----:B------:R-:W-:Y:S02]  /*21e90*/  UIMAD.WIDE.U32 UR18, UR13, UR18, URZ ;  /* 0x000000120d1272a5 */ /* 0x000fe4000f8e003f */
[----:B------:R-:W-:Y:S01]  /*21ea0*/  @UP0 USHF.R.U32.HI UR32, URZ, UR28, UR17 ;  /* 0x0000001c3f200299 */ /* 0x000fe20008011611 */
[----:B------:R-:W-:Y:S01]  /*21eb0*/  @UP0 ULDC UR22, c[0x0][0x388] ;  /* 0x0000e20000160ab9 */ /* 0x000fe20000000800 */
[----:B------:R-:W-:Y:S02]  /*21ec0*/  UIMAD.WIDE.U32 UR20, UR25, UR20, URZ ;  /* 0x00000014191472a5 */ /* 0x000fe4000f8e003f */
[----:B------:R-:W-:Y:S01]  /*21ed0*/  UIMAD.WIDE.U32 UR16, UR32, UR34, URZ ;  /* 0x00000022201072a5 */ /* 0x000fe2000f8e003f */
[----:B------:R-:W-:Y:S01]  /*21ee0*/  @UP0 UMOV UR13, UR19 ;  /* 0x00000013000d0c82 */ /* 0x000fe20008000000 */
[----:B------:R-:W-:Y:S01]  /*21ef0*/  @UP1 ULDC.64 UR18, c[0x0][0x390] ;  /* 0x0000e40000121ab9 */ /* 0x000fe20000000a00 */
[----:B------:R-:W-:-:S02]  /*21f00*/  @UP0 USHF.R.U32.HI UR26, URZ, UR22, UR13 ;  /* 0x000000163f1a0299 */ /* 0x000fc4000801160d */
[----:B------:R-:W-:Y:S02]  /*21f10*/  @UP0 USHF.R.U32.HI UR30, URZ, UR36, UR21 ;  /* 0x000000243f1e0299 */ /* 0x000fe40008011615 */
[----:B------:R-:W-:Y:S01]  /*21f20*/  @UP1 UMOV UR22, UR17 ;  /* 0x0000001100161c82 */ /* 0x000fe20008000000 */
[----:B------:R-:W-:Y:S01]  /*21f30*/  UIMAD.WIDE.U32 UR16, UR26, UR18, URZ ;  /* 0x000000121a1072a5 */ /* 0x000fe2000f8e003f */
[----:B------:R-:W-:Y:S01]  /*21f40*/  @UP1 ULDC.64 UR28, c[0x0][0x390] ;  /* 0x0000e400001c1ab9 */ /* 0x000fe20000000a00 */
[----:B------:R-:W-:Y:S01]  /*21f50*/  UMOV UR13, UR32 ;  /* 0x00000020000d7c82 */ /* 0x000fe20008000000 */
[----:B------:R-:W-:Y:S02]  /*21f60*/  UIMAD.WIDE.U32 UR20, UR30, UR28, URZ ;  /* 0x0000001c1e1472a5 */ /* 0x000fe4000f8e003f */
[----:B------:R-:W-:Y:S01]  /*21f70*/  @UP1 USHF.R.U32.HI UR13, URZ, UR35, UR22 ;  /* 0x000000233f0d1299 */ /* 0x000fe20008011616 */
[----:B------:R-:W-:Y:S01]  /*21f80*/  UMOV UR27, UR26 ;  /* 0x0000001a001b7c82 */ /* 0x000fe20008000000 */
[----:B------:R-:W-:Y:S01]  /*21f90*/  @UP2 ULDC UR16, c[0x0][0x39c] ;  /* 0x0000e70000102ab9 */ /* 0x000fe20000000800 */
[----:B------:R-:W-:-:S02]  /*21fa0*/  @UP1 USHF.R.U32.HI UR27, URZ, UR19, UR17 ;  /* 0x000000133f1b1299 */ /* 0x000fc40008011611 */
[----:B------:R-:W-:Y:S01]  /*21fb0*/  UIMAD.WIDE.U32 UR16, UR13, UR16, URZ ;  /* 0x000000100d1072a5 */ /* 0x000fe2000f8e003f */
[----:B------:R-:W-:Y:S01]  /*21fc0*/  @UP0 ULDC UR18, c[0x0][0x384] ;  /* 0x0000e10000120ab9 */ /* 0x000fe20000000800 */
[----:B------:R-:W-:Y:S01]  /*21fd0*/  @UP2 ULDC UR20, c[0x0][0x3a0] ;  /* 0x0000e80000142ab9 */ /* 0x000fe20000000800 */
[----:B------:R-:W-:Y:S01]  /*21fe0*/  UMOV UR36, UR30 ;  /* 0x0000001e00247c82 */ /* 0x000fe20008000000 */
[----:B------:R-:W-:Y:S01]  /*21ff0*/  UIMAD.WIDE.U32 UR18, UR12, UR18, URZ ;  /* 0x000000120c1272a5 */ /* 0x000fe2000f8e003f */
[----:B------:R-:W-:Y:S01]  /*22000*/  UMOV UR22, UR13 ;  /* 0x0000000d00167c82 */ /* 0x000fe20008000000 */
[----:B------:R-:W-:Y:S02]  /*22010*/  @UP1 USHF.R.U32.HI UR36, URZ, UR29, UR21 ;  /* 0x0000001d3f241299 */ /* 0x000fe40008011615 */
[----:B------:R-:W-:Y:S01]  /*22020*/  @UP2 USHF.R.U32.HI UR22, URZ, UR20, UR17 ;  /* 0x000000143f162299 */ /* 0x000fe20008011611 */
[----:B------:R-:W-:Y:S01]  /*22030*/  @UP0 ULDC UR21, c[0x0][0x388] ;  /* 0x0000e20000150ab9 */ /* 0x000fe20000000800 */
[----:B------:R-:W-:-:S02]  /*22040*/  UIADD3 UR20, -UR13, URZ, URZ ;  /* 0x0000003f0d147290 */ /* 0x000fc4000fffe13f */
[----:B------:R-:W-:Y:S02]  /*22050*/  @UP0 USHF.R.U32.HI UR12, URZ, UR21, UR19 ;  /* 0x000000153f0c0299 */ /* 0x000fe40008011613 */
[----:B------:R-:W-:Y:S02]  /*22060*/  UIADD3 UR17, -UR32, URZ, URZ ;  /* 0x0000003f20117290 */ /* 0x000fe4000fffe13f */
[----:B------:R-:W-:Y:S02]  /*22070*/  UIADD3 UR21, -UR22, URZ, URZ ;  /* 0x0000003f16157290 */ /* 0x000fe4000fffe13f */
[----:B------:R-:W-:Y:S02]  /*22080*/  UIMAD UR20, UR31, UR20, UR32 ;  /* 0x000000141f1472a4 */ /* 0x000fe4000f8e0220 */
[----:B------:R-:W-:Y:S01]  /*22090*/  UIMAD UR17, UR15, UR17, UR47 ;  /* 0x000000110f1172a4 */ /* 0x000fe2000f8e022f */
[----:B------:R-:W-:Y:S01]  /*220a0*/  R2UR UR47, R49 ;  /* 0x00000000312f72ca */ /* 0x000fe200000e0000 */
[----:B------:R-:W-:-:S02]  /*220b0*/  UIMAD UR21, UR23, UR21, UR13 ;  /* 0x00000015171572a4 */ /* 0x000fc4000f8e020d */
[----:B------:R-:W-:Y:S02]  /*220c0*/  UIADD3 UR16, UR8, 0x9400, URZ ;  /* 0x0000940008107890 */ /* 0x000fe4000fffe03f */
[----:B------:R-:W-:Y:S02]  /*220d0*/  UIMAD UR19, UR17, UR4, UR48 ;  /* 0x00000004111372a4 */ /* 0x000fe4000f8e0230 */
[----:B------:R-:W-:Y:S02]  /*220e0*/  UIMAD UR20, UR20, UR5, UR6 ;  /* 0x00000005141472a4 */ /* 0x000fe4000f8e0206 */
[----:B------:R-:W-:Y:S01]  /*220f0*/  UIMAD UR21, UR21, UR58, UR7 ;  /* 0x0000003a151572a4 */ /* 0x000fe2000f8e0207 */
[----:B------:R-:W-:Y:S01]  /*22100*/  @UP1 ULDC.64 UR28, c[0x0][0x390] ;  /* 0x0000e400001c1ab9 */ /* 0x000fe20000000a00 */
[----:B------:R-:W-:Y:S01]  /*22110*/  UMOV UR17, UR9 ;  /* 0x0000000900117c82 */ /* 0x000fe20008000000 */
[----:B------:R-:W-:Y:S01]  /*22120*/  UIMAD.WIDE.U32 UR34, UR12, UR28, URZ ;  /* 0x0000001c0c2272a5 */ /* 0x000fe2000f8e003f */
[----:B------:R-:W-:-:S02]  /*22130*/  UMOV UR18, UR61 ;  /* 0x0000003d00127c82 */ /* 0x000fc40008000000 */
[----:B------:R-:W-:Y:S01]  /*22140*/  @UP2 ULDC UR28, c[0x0][0x39c] ;  /* 0x0000e700001c2ab9 */ /* 0x000fe20000000800 */
[----:B------:R-:W-:Y:S02]  /*22150*/  UMOV UR25, UR24 ;  /* 0x0000001800197c82 */ /* 0x000fe40008000000 */
[----:B------:R1:W-:Y:S01]  /*22160*/  UTMALDG.5D.IM2COL [UR16], [UR56], UR39 ;  /* 0x00000010380073b4 */ /* 0x0003e20008060027 */
[----:B------:R-:W-:Y:S01]  /*22170*/  UMOV UR32, UR40 ;  /* 0x0000002800207c82 */ /* 0x000fe20008000000 */
[----:B------:R-:W-:Y:S01]  /*22180*/  UMOV UR13, UR12 ;  /* 0x0000000c000d7c82 */ /* 0x000fe20008000000 */
[----:B------:R-:W-:Y:S02]  /*22190*/  @UP1 USHF.R.U32.HI UR13, URZ, UR29, UR35 ;  /* 0x0000001d3f0d1299 */ /* 0x000fe40008011623 */
[----:B-1----:R-:W-:Y:S01]  /*221a0*/  UIMAD.WIDE.U32 UR18, UR36, UR28, URZ ;  /* 0x0000001c241272a5 */ /* 0x002fe2000f8e003f */
[----:B------:R-:W-:Y:S02]  /*221b0*/  @UP2 ULDC UR21, c[0x0][0x3a0] ;  /* 0x0000e80000152ab9 */ /* 0x000fe40000000800 */
[----:B------:R-:W-:Y:S01]  /*221c0*/  @UP0 ULDC UR28, c[0x0][0x384] ;  /* 0x0000e100001c0ab9 */ /* 0x000fe20000000800 */
[----:B------:R-:W-:Y:S01]  /*221d0*/  @UP0 ULDC UR20, c[0x0][0x388] ;  /* 0x0000e20000140ab9 */ /* 0x000fe20000000800 */
[----:B------:R-:W-:-:S02]  /*221e0*/  UIMAD.WIDE.U32 UR16, UR40, UR28, URZ ;  /* 0x0000001c281072a5 */ /* 0x000fc4000f8e003f */
[----:B------:R-:W-:Y:S01]  /*221f0*/  @UP0 ULDC UR18, c[0x0][0x384] ;  /* 0x0000e10000120ab9 */ /* 0x000fe20000000800 */
[----:B------:R-:W-:Y:S01]  /*22200*/  @UP2 UMOV UR28, UR19 ;  /* 0x00000013001c2c82 */ /* 0x000fe20008000000 */
[----:B------:R-:W-:Y:S01]  /*22210*/  UIMAD.WIDE.U32 UR18, UR24, UR18, URZ ;  /* 0x00000012181272a5 */ /* 0x000fe2000f8e003f */
[----:B------:R-:W-:Y:S02]  /*22220*/  UMOV UR22, UR36 ;  /* 0x0000002400167c82 */ /* 0x000fe40008000000 */
[----:B------:R-:W-:Y:S01]  /*22230*/  @UP0 UMOV UR24, UR17 ;  /* 0x0000001100180c82 */ /* 0x000fe20008000000 */
[----:B------:R-:W-:Y:S02]  /*22240*/  @UP2 USHF.R.U32.HI UR22, URZ, UR21, UR28 ;  /* 0x000000153f162299 */ /* 0x000fe4000801161c */
[----:B------:R-:W-:Y:S01]  /*22250*/  @UP0 USHF.R.U32.HI UR32, URZ, UR20, UR24 ;  /* 0x000000143f200299 */ /* 0x000fe20008011618 */
[----:B------:R-:W-:Y:S01]  /*22260*/  @UP0 ULDC UR21, c[0x0][0x388] ;  /* 0x0000e20000150ab9 */ /* 0x000fe20000000800 */
[----:B------:R-:W-:Y:S01]  /*22270*/  @UP1 ULDC.64 UR16, c[0x0][0x390] ;  /* 0x0000e40000101ab9 */ /* 0x000fe20000000a00 */
[----:B------:R-:W-:-:S02]  /*22280*/  @UP0 USHF.R.U32.HI UR25, URZ, UR21, UR19 ;  /* 0x000000153f190299 */ /* 0x000fc40008011613 */
[----:B------:R-:W-:Y:S02]  /*22290*/  UIADD3 UR21, -UR22, URZ, URZ ;  /* 0x0000003f16157290 */ /* 0x000fe4000fffe13f */
[----:B------:R-:W-:Y:S02]  /*222a0*/  UIADD3 UR24, -UR30, URZ, URZ ;  /* 0x0000003f1e187290 */ /* 0x000fe4000fffe13f */
[----:B------:R-:W-:Y:S02]  /*222b0*/  UIADD3 UR20, -UR36, URZ, URZ ;  /* 0x0000003f24147290 */ /* 0x000fe4000fffe13f */
[----:B------:R-:W-:Y:S02]  /*222c0*/  UIMAD.WIDE.U32 UR18, UR32, UR16, URZ ;  /* 0x00000010201272a5 */ /* 0x000fe4000f8e003f */
[----:B------:R-:W-:Y:S02]  /*222d0*/  UIMAD UR21, UR23, UR21, UR36 ;  /* 0x00000015171572a4 */ /* 0x000fe4000f8e0224 */
[----:B------:R-:W-:-:S02]  /*222e0*/  UIMAD UR20, UR31, UR20, UR30 ;  /* 0x000000141f1472a4 */ /* 0x000fc4000f8e021e */
[----:B------:R-:W-:Y:S01]  /*222f0*/  UIMAD UR24, UR15, UR24, UR47 ;  /* 0x000000180f1872a4 */ /* 0x000fe2000f8e022f */
[----:B------:R-:W-:Y:S01]  /*22300*/  R2UR UR47, R50 ;  /* 0x00000000322f72ca */ /* 0x000fe200000e0000 */
[----:B------:R-:W-:Y:S01]  /*22310*/  @UP1 ULDC.64 UR28, c[0x0][0x390] ;  /* 0x0000e400001c1ab9 */ /* 0x000fe20000000a00 */
[----:B------:R-:W-:Y:S01]  /*22320*/  @UP1 UMOV UR18, UR19 ;  /* 0x0000001300121c82 */ /* 0x000fe20008000000 */
[----:B------:R-:W-:Y:S02]  /*22330*/  UIADD3 UR16, UR8, 0x9c00, URZ ;  /* 0x00009c0008107890 */ /* 0x000fe4000fffe03f */
[----:B------:R-:W-:Y:S02]  /*22340*/  UIMAD UR19, UR24, UR4, UR48 ;  /* 0x00000004181372a4 */ /* 0x000fe4000f8e0230 */
[----:B------:R-:W-:Y:S02]  /*22350*/  UIMAD UR20, UR20, UR5, UR6 ;  /* 0x00000005141472a4 */ /* 0x000fe4000f8e0206 */
[----:B------:R-:W-:-:S02]  /*22360*/  UIMAD UR21, UR21, UR58, UR7 ;  /* 0x0000003a151572a4 */ /* 0x000fc4000f8e0207 */
[----:B------:R-:W-:Y:S01]  /*22370*/  UIMAD.WIDE.U32 UR34, UR25, UR28, URZ ;  /* 0x0000001c192272a5 */ /* 0x000fe2000f8e003f */
[----:B------:R-:W-:Y:S01]  /*22380*/  UMOV UR30, UR32 ;  /* 0x00000020001e7c82 */ /* 0x000fe20008000000 */
[----:B------:R-:W-:Y:S01]  /*22390*/  @UP1 USHF.R.U32.HI UR30, URZ, UR17, UR18 ;  /* 0x000000113f1e1299 */ /* 0x000fe20008011612 */
[----:B------:R-:W-:Y:S02]  /*223a0*/  UMOV UR24, UR25 ;  /* 0x0000001900187c82 */ /* 0x000fe40008000000 */
[----:B------:R-:W-:Y:S01]  /*223b0*/  UMOV UR17, UR9 ;  /* 0x0000000900117c82 */ /* 0x000fe20008000000 */
[----:B------:R-:W-:Y:S01]  /*223c0*/  UMOV UR18, UR61 ;  /* 0x0000003d00127c82 */ /* 0x000fe20008000000 */
[----:B------:R-:W-:Y:S01]  /*223d0*/  @UP1 USHF.R.U32.HI UR24, URZ, UR29, UR35 ;  /* 0x0000001d3f181299 */ /* 0x000fe20008011623 */
[----:B------:R1:W-:Y:S01]  /*223e0*/  UTMALDG.5D.IM2COL [UR16], [UR56], UR39 ;  /* 0x00000010380073b4 */ /* 0x0003e20008060027 */
[----:B------:R-:W-:Y:S01]  /*223f0*/  @UP0 ULDC UR34, c[0x0][0x384] ;  /* 0x0000e10000220ab9 */ /* 0x000fe20000000800 */
[----:B------:R-:W-:Y:S01]  /*22400*/  @UP0 ULDC UR35, c[0x0][0x384] ;  /* 0x0000e10000230ab9 */ /* 0x000fe20000000800 */
[----:B------:R-:W-:Y:S01]  /*22410*/  UMOV UR28, UR14 ;  /* 0x0000000e001c7c82 */ /* 0x000fe20008000000 */
[----:B------:R-:W-:Y:S01]  /*22420*/  UMOV UR29, UR37 ;  /* 0x00000025001d7c82 */ /* 0x000fe20008000000 */
[----:B------:R-:W-:Y:S01]  /*22430*/  @UP1 ULDC.64 UR40, c[0x0][0x390] ;  /* 0x0000e40000281ab9 */ /* 0x000fe20000000a00 */
[----:B-1----:R-:W-:-:S02]  /*22440*/  UIMAD.WIDE.U32 UR16, UR37, UR34, URZ ;  /* 0x00000022251072a5 */ /* 0x002fc4000f8e003f */
[----:B------:R-:W-:Y:S01]  /*22450*/  UIMAD.WIDE.U32 UR18, UR14, UR35, URZ ;  /* 0x000000230e1272a5 */ /* 0x000fe2000f8e003f */
[----:B------:R-:W-:Y:S02]  /*22460*/  @UP2 ULDC UR22, c[0x0][0x39c] ;  /* 0x0000e70000162ab9 */ /* 0x000fe40000000800 */
[----:B------:R-:W-:Y:S01]  /*22470*/  @UP2 ULDC UR14, c[0x0][0x3a0] ;  /* 0x0000e800000e2ab9 */ /* 0x000fe20000000800 */
[----:B------:R-:W-:Y:S01]  /*22480*/  @UP0 ULDC UR20, c[0x0][0x388] ;  /* 0x0000e20000140ab9 */ /* 0x000fe20000000800 */
[----:B------:R-:W-:Y:S01]  /*22490*/  @UP0 UMOV UR16, UR17 ;  /* 0x0000001100100c82 */ /* 0x000fe20008000000 */
[----:B------:R-:W-:Y:S01]  /*224a0*/  @UP0 ULDC UR21, c[0x0][0x388] ;  /* 0x0000e20000150ab9 */ /* 0x000fe20000000800 */
[----:B------:R-:W-:Y:S01]  /*224b0*/  @UP0 UMOV UR17, UR19 ;  /* 0x0000001300110c82 */ /* 0x000fe20008000000 */
[----:B------:R-:W-:Y:S02]  /*224c0*/  UIMAD.WIDE.U32 UR18, UR27, UR22, URZ ;  /* 0x000000161b1272a5 */ /* 0x000fe4000f8e003f */
[----:B------:R-:W-:Y:S01]  /*224d0*/  @UP0 USHF.R.U32.HI UR28, URZ, UR20, UR17 ;  /* 0x000000143f1c0299 */ /* 0x000fe20008011611 */
[----:B------:R-:W-:Y:S01]  /*224e0*/  UMOV UR22, UR27 ;  /* 0x0000001b00167c82 */ /* 0x000fe20008000000 */
[----:B------:R-:W-:-:S02]  /*224f0*/  @UP2 USHF.R.U32.HI UR22, URZ, UR14, UR19 ;  /* 0x0000000e3f162299 */ /* 0x000fc40008011613 */
[----:B------:R-:W-:Y:S02]  /*22500*/  UIADD3 UR14, -UR27, URZ, URZ ;  /* 0x0000003f1b0e7290 */ /* 0x000fe4000fffe13f */
[----:B------:R-:W-:Y:S02]  /*22510*/  UIADD3 UR17, -UR26, URZ, URZ ;  /* 0x0000003f1a117290 */ /* 0x000fe4000fffe13f */
[----:B------:R-:W-:Y:S02]  /*22520*/  UIADD3 UR18, -UR22, URZ, URZ ;  /* 0x0000003f16127290 */ /* 0x000fe4000fffe13f */
[----:B------:R-:W-:Y:S02]  /*22530*/  UIMAD UR14, UR31, UR14, UR26 ;  /* 0x0000000e1f0e72a4 */ /* 0x000fe4000f8e021a */
[----:B------:R-:W-:Y:S01]  /*22540*/  UIMAD UR17, UR15, UR17, UR47 ;  /* 0x000000110f1172a4 */ /* 0x000fe2000f8e022f */
[----:B------:R-:W-:Y:S01]  /*22550*/  R2UR UR47, R51 ;  /* 0x00000000332f72ca */ /* 0x000fe200000e0000 */
[----:B------:R-:W-:-:S02]  /*22560*/  UIMAD UR18, UR23, UR18, UR27 ;  /* 0x00000012171272a4 */ /* 0x000fc4000f8e021b */
[----:B------:R-:W-:Y:S02]  /*22570*/  @UP0 USHF.R.U32.HI UR29, URZ, UR21, UR16 ;  /* 0x000000153f1d0299 */ /* 0x000fe40008011610 */
        /* <DEDUP_REMOVED lines=12> */
[----:B------:R-:W-:Y:S02]  /*22640*/  @UP1 USHF.R.U32.HI UR26, URZ, UR35, UR37 ;  /* 0x000000233f1a1299 */ /* 0x000fe40008011625 */
[----:B------:R-:W-:Y:S01]  /*22650*/  UIMAD.WIDE.U32 UR42, UR29, UR40, URZ ;  /* 0x000000281d2a72a5 */ /* 0x000fe2000f8e003f */
[----:B------:R-:W-:Y:S01]  /*22660*/  @UP0 ULDC UR35, c[0x0][0x384] ;  /* 0x0000e10000230ab9 */ /* 0x000fe20000000800 */
[----:B------:R-:W-:Y:S02]  /*22670*/  UMOV UR27, UR29 ;  /* 0x0000001d001b7c82 */ /* 0x000fe40008000000 */
[----:B------:R-:W-:-:S03]  /*22680*/  @UP1 USHF.R.U32.HI UR27, URZ, UR41, UR43 ;  /* 0x000000293f1b1299 */ /* 0x000fc6000801162b */
[----:B------:R-:W-:Y:S01]  /*22690*/  @UP1 ULDC.64 UR40, c[0x0][0x390] ;  /* 0x0000e40000281ab9 */ /* 0x000fe20000000a00 */
[----:B------:R-:W-:Y:S01]  /*226a0*/  R2UR UR42, R61 ;  /* 0x000000003d2a72ca */ /* 0x000fe200000e0000 */
[----:B-1----:R-:W-:Y:S01]  /*226b0*/  UIMAD.WIDE.U32 UR18, UR38, UR34, URZ ;  /* 0x00000022261272a5 */ /* 0x002fe2000f8e003f */
[----:B------:R-:W-:Y:S02]  /*226c0*/  @UP2 ULDC UR22, c[0x0][0x39c] ;  /* 0x0000e70000162ab9 */ /* 0x000fe40000000800 */
[----:B------:R-:W-:Y:S01]  /*226d0*/  @UP0 ULDC UR34, c[0x0][0x388] ;  /* 0x0000e20000220ab9 */ /* 0x000fe20000000800 */
[----:B------:R-:W-:Y:S01]  /*226e0*/  @UP2 ULDC UR20, c[0x0][0x3a0] ;  /* 0x0000e80000142ab9 */ /* 0x000fe20000000800 */
[----:B------:R-:W-:Y:S02]  /*226f0*/  @UP0 USHF.R.U32.HI UR14, URZ, UR34, UR19 ;  /* 0x000000223f0e0299 */ /* 0x000fe40008011613 */
[----:B------:R-:W-:Y:S02]  /*22700*/  UIMAD.WIDE.U32 UR18, UR13, UR22, URZ ;  /* 0x000000160d1272a5 */ /* 0x000fe4000f8e003f */
[----:B------:R-:W-:Y:S01]  /*22710*/  UIMAD.WIDE.U32 UR16, UR11, UR35, URZ ;  /* 0x000000230b1072a5 */ /* 0x000fe2000f8e003f */
[----:B------:R-:W-:Y:S01]  /*22720*/  UMOV UR22, UR13 ;  /* 0x0000000d00167c82 */ /* 0x000fe20008000000 */
[----:B------:R-:W-:Y:S01]  /*22730*/  UIADD3 UR18, -UR13, URZ, URZ ;  /* 0x0000003f0d127290 */ /* 0x000fe2000fffe13f */
[----:B------:R-:W-:Y:S01]  /*22740*/  @UP0 ULDC UR21, c[0x0][0x388] ;  /* 0x0000e20000150ab9 */ /* 0x000fe20000000800 */
[----:B------:R-:W-:-:S02]  /*22750*/  @UP2 USHF.R.U32.HI UR22, URZ, UR20, UR19 ;  /* 0x000000143f162299 */ /* 0x000fc40008011613 */
[----:B------:R-:W-:Y:S02]  /*22760*/  @UP0 USHF.R.U32.HI UR11, URZ, UR21, UR17 ;  /* 0x000000153f0b0299 */ /* 0x000fe40008011611 */
[----:B------:R-:W-:Y:S02]  /*22770*/  UIADD3 UR17, -UR12, URZ, URZ ;  /* 0x0000003f0c117290 */ /* 0x000fe4000fffe13f */
[----:B------:R-:W-:Y:S02]  /*22780*/  UIMAD UR18, UR31, UR18, UR12 ;  /* 0x000000121f1272a4 */ /* 0x000fe4000f8e020c */
[----:B------:R-:W-:Y:S02]  /*22790*/  UIADD3 UR12, -UR22, URZ, URZ ;  /* 0x0000003f160c7290 */ /* 0x000fe4000fffe13f */
        /* <DEDUP_REMOVED lines=12> */
[----:B------:R-:W-:Y:S02]  /*22860*/  UIMAD.WIDE.U32 UR36, UR14, UR40, URZ ;  /* 0x000000280e2472a5 */ /* 0x000fe4000f8e003f */
[----:B------:R1:W-:Y:S01]  /*22870*/  UTMALDG.5D.IM2COL [UR16], [UR56], UR39 ;  /* 0x00000010380073b4 */ /* 0x0003e20008060027 */
[----:B------:R-:W-:Y:S01]  /*22880*/  UMOV UR59, UR11 ;  /* 0x0000000b003b7c82 */ /* 0x000fe20008000000 */
[----:B------:R-:W-:Y:S01]  /*22890*/  @UP1 USHF.R.U32.HI UR59, URZ, UR35, UR13 ;  /* 0x000000233f3b1299 */ /* 0x000fe2000801160d */
[----:B------:R-:W-:Y:S02]  /*228a0*/  UMOV UR12, UR33 ;  /* 0x00000021000c7c82 */ /* 0x000fe40008000000 */
[----:B------:R-:W-:Y:S01]  /*228b0*/  UMOV UR13, UR45 ;  /* 0x0000002d000d7c82 */ /* 0x000fe20008000000 */
[----:B------:R-:W-:Y:S01]  /*228c0*/  @UP2 ULDC UR36, c[0x0][0x3a0] ;  /* 0x0000e80000242ab9 */ /* 0x000fe20000000800 */
[----:B------:R-:W-:Y:S01]  /*228d0*/  UMOV UR60, UR14 ;  /* 0x0000000e003c7c82 */ /* 0x000fe20008000000 */
[----:B------:R-:W-:Y:S01]  /*228e0*/  @UP1 USHF.R.U32.HI UR60, URZ, UR41, UR37 ;  /* 0x000000293f3c1299 */ /* 0x000fe20008011625 */
[----:B------:R-:W-:-:S02]  /*228f0*/  UMOV UR54, UR59 ;  /* 0x0000003b00367c82 */ /* 0x000fc40008000000 */
[----:B------:R-:W-:Y:S01]  /*22900*/  @UP1 ULDC.64 UR40, c[0x0][0x390] ;  /* 0x0000e40000281ab9 */ /* 0x000fe20000000a00 */
[----:B------:R-:W-:Y:S01]  /*22910*/  @UP2 ULDC UR38, c[0x0][0x3a0] ;  /* 0x0000e80000262ab9 */ /* 0x000fe20000000800 */
[----:B------:R-:W-:Y:S02]  /*22920*/  UIADD3 UR51, -UR11, URZ, URZ ;  /* 0x0000003f0b337290 */ /* 0x000fe4000fffe13f */
[----:B------:R-:W-:-:S04]  /*22930*/  UIADD3 UR52, -UR59, URZ, URZ ;  /* 0x0000003f3b347290 */ /* 0x000fc8000fffe13f */
[----:B------:R-:W-:-:S04]  /*22940*/  UIMAD UR52, UR31, UR52, UR11 ;  /* 0x000000341f3472a4 */ /* 0x000fc8000f8e020b */
[----:B------:R-:W-:Y:S02]  /*22950*/  UIMAD UR52, UR52, UR5, UR6 ;  /* 0x00000005343472a4 */ /* 0x000fe4000f8e0206 */
[----:B-1----:R-:W-:Y:S01]  /*22960*/  UIMAD.WIDE.U32 UR16, UR45, UR34, URZ ;  /* 0x000000222d1072a5 */ /* 0x002fe2000f8e003f */
[----:B------:R-:W-:Y:S02]  /*22970*/  @UP0 ULDC UR19, c[0x0][0x388] ;  /* 0x0000e20000130ab9 */ /* 0x000fe40000000800 */
[----:B------:R-:W-:Y:S01]  /*22980*/  @UP0 ULDC UR34, c[0x0][0x384] ;  /* 0x0000e10000220ab9 */ /* 0x000fe20000000800 */
[----:B------:R-:W-:Y:S01]  /*22990*/  @UP2 ULDC UR18, c[0x0][0x39c] ;  /* 0x0000e70000122ab9 */ /* 0x000fe20000000800 */
[----:B------:R-:W-:Y:S02]  /*229a0*/  UIMAD.WIDE.U32 UR20, UR33, UR34, URZ ;  /* 0x00000022211472a5 */ /* 0x000fe4000f8e003f */
[----:B------:R-:W-:Y:S01]  /*229b0*/  @UP0 USHF.R.U32.HI UR13, URZ, UR19, UR17 ;  /* 0x000000133f0d0299 */ /* 0x000fe20008011611 */
[----:B------:R-:W-:Y:S01]  /*229c0*/  @UP0 ULDC UR22, c[0x0][0x388] ;  /* 0x0000e20000160ab9 */ /* 0x000fe20000000800 */
[----:B------:R-:W-:-:S02]  /*229d0*/  UIMAD.WIDE.U32 UR18, UR30, UR18, URZ ;  /* 0x000000121e1272a5 */ /* 0x000fc4000f8e003f */
[----:B------:R-:W-:Y:S02]  /*229e0*/  @UP0 USHF.R.U32.HI UR12, URZ, UR22, UR21 ;  /* 0x000000163f0c0299 */ /* 0x000fe40008011615 */
[----:B------:R-:W-:Y:S01]  /*229f0*/  UIADD3 UR17, -UR32, URZ, URZ ;  /* 0x0000003f20117290 */ /* 0x000fe2000fffe13f */
[----:B------:R-:W-:Y:S01]  /*22a00*/  UMOV UR22, UR30 ;  /* 0x0000001e00167c82 */ /* 0x000fe20008000000 */
[----:B------:R-:W-:Y:S02]  /*22a10*/  @UP2 USHF.R.U32.HI UR22, URZ, UR36, UR19 ;  /* 0x000000243f162299 */ /* 0x000fe40008011613 */
[----:B------:R-:W-:Y:S02]  /*22a20*/  UIADD3 UR19, -UR30, URZ, URZ ;  /* 0x0000003f1e137290 */ /* 0x000fe4000fffe13f */
[----:B------:R-:W-:Y:S02]  /*22a30*/  UIADD3 UR18, -UR22, URZ, URZ ;  /* 0x0000003f16127290 */ /* 0x000fe4000fffe13f */
[----:B------:R-:W-:Y:S01]  /*22a40*/  UIMAD UR17, UR15, UR17, UR47 ;  /* 0x000000110f1172a4 */ /* 0x000fe2000f8e022f */
[----:B------:R-:W-:Y:S01]  /*22a50*/  R2UR UR47, R53 ;  /* 0x00000000352f72ca */ /* 0x000fe200000e0000 */
[----:B------:R-:W-:-:S02]  /*22a60*/  UIMAD UR20, UR31, UR19, UR32 ;  /* 0x000000131f1472a4 */ /* 0x000fc4000f8e0220 */
[----:B------:R-:W-:Y:S01]  /*22a70*/  UIMAD UR18, UR23, UR18, UR30 ;  /* 0x00000012171272a4 */ /* 0x000fe2000f8e021e */
[----:B------:R-:W-:Y:S01]  /*22a80*/  @UP1 ULDC.64 UR34, c[0x0][0x390] ;  /* 0x0000e40000221ab9 */ /* 0x000fe20000000a00 */
[----:B------:R-:W-:Y:S02]  /*22a90*/  UIADD3 UR16, UR8, 0xb400, URZ ;  /* 0x0000b40008107890 */ /* 0x000fe4000fffe03f */
[----:B------:R-:W-:Y:S02]  /*22aa0*/  UIMAD UR19, UR17, UR4, UR48 ;  /* 0x00000004111372a4 */ /* 0x000fe4000f8e0230 */
[----:B------:R-:W-:Y:S02]  /*22ab0*/  UIMAD UR20, UR20, UR5, UR6 ;  /* 0x00000005141472a4 */ /* 0x000fe4000f8e0206 */
[----:B------:R-:W-:Y:S02]  /*22ac0*/  UIMAD UR21, UR18, UR58, UR7 ;  /* 0x0000003a121572a4 */ /* 0x000fe4000f8e0207 */
[----:B------:R-:W-:Y:S01]  /*22ad0*/  UIMAD.WIDE.U32 UR32, UR12, UR34, URZ ;  /* 0x000000220c2072a5 */ /* 0x000fe2000f8e003f */
[----:B------:R-:W-:Y:S01]  /*22ae0*/  UMOV UR17, UR9 ;  /* 0x0000000900117c82 */ /* 0x000fe20008000000 */
[----:B------:R-:W-:Y:S01]  /*22af0*/  UMOV UR18, UR61 ;  /* 0x0000003d00127c82 */ /* 0x000fe20008000000 */
[----:B------:R-:W-:Y:S01]  /*22b00*/  UMOV UR45, UR12 ;  /* 0x0000000c002d7c82 */ /* 0x000fe20008000000 */
[----:B------:R-:W-:-:S03]  /*22b10*/  @UP1 USHF.R.U32.HI UR45, URZ, UR35, UR33 ;  /* 0x000000233f2d1299 */ /* 0x000fc60008011621 */
[----:B------:R-:W-:Y:S01]  /*22b20*/  @UP0 ULDC UR32, c[0x0][0x384] ;  /* 0x0000e10000200ab9 */ /* 0x000fe20000000800 */
[----:B------:R1:W-:Y:S01]  /*22b30*/  UTMALDG.5D.IM2COL [UR16], [UR56], UR39 ;  /* 0x00000010380073b4 */ /* 0x0003e20008060027 */
[----:B------:R-:W-:Y:S01]  /*22b40*/  UMOV UR35, UR46 ;  /* 0x0000002e00237c82 */ /* 0x000fe20008000000 */
[----:B------:R-:W-:Y:S01]  /*22b50*/  UMOV UR34, UR44 ;  /* 0x0000002c00227c82 */ /* 0x000fe20008000000 */
[----:B------:R-:W-:Y:S01]  /*22b60*/  @UP2 ULDC UR30, c[0x0][0x3a0] ;  /* 0x0000e800001e2ab9 */ /* 0x000fe20000000800 */
[----:B------:R-:W-:Y:S02]  /*22b70*/  UIMAD.WIDE.U32 UR36, UR13, UR40, URZ ;  /* 0x000000280d2472a5 */ /* 0x000fe4000f8e003f */
[----:B------:R-:W-:Y:S01]  /*22b80*/  UMOV UR53, UR13 ;  /* 0x0000000d00357c82 */ /* 0x000fe20008000000 */
[----:B------:R-:W-:Y:S02]  /*22b90*/  UIADD3 UR43, -UR13, URZ, URZ ;  /* 0x0000003f0d2b7290 */ /* 0x000fe4000fffe13f */
[----:B------:R-:W-:-:S02]  /*22ba0*/  @UP1 USHF.R.U32.HI UR53, URZ, UR41, UR37 ;  /* 0x000000293f351299 */ /* 0x000fc40008011625 */
[----:B------:R-:W-:Y:S01]  /*22bb0*/  UIADD3 UR11, -UR12, URZ, URZ ;  /* 0x0000003f0c0b7290 */ /* 0x000fe2000fffe13f */
[----:B------:R-:W-:Y:S01]  /*22bc0*/  @UP1 ULDC.64 UR36, c[0x0][0x390] ;  /* 0x0000e40000241ab9 */ /* 0x000fe20000000a00 */
        /* <DEDUP_REMOVED lines=14> */
[----:B------:R-:W-:-:S02]  /*22cb0*/  UIMAD UR17, UR15, UR17, UR47 ;  /* 0x000000110f1172a4 */ /* 0x000fc4000f8e022f */
[----:B------:R-:W-:Y:S02]  /*22cc0*/  UIMAD UR20, UR31, UR20, UR25 ;  /* 0x000000141f1472a4 */ /* 0x000fe4000f8e0219 */
[----:B------:R-:W-:Y:S01]  /*22cd0*/  UIMAD UR18, UR23, UR18, UR24 ;  /* 0x00000012171272a4 */ /* 0x000fe2000f8e0218 */
[----:B------:R-:W-:Y:S01]  /*22ce0*/  @UP1 ULDC.64 UR32, c[0x0][0x390] ;  /* 0x0000e40000201ab9 */ /* 0x000fe20000000a00 */
[----:B------:R-:W-:Y:S02]  /*22cf0*/  UIADD3 UR16, UR8, 0xbc00, URZ ;  /* 0x0000bc0008107890 */ /* 0x000fe4000fffe03f */
[----:B------:R-:W-:Y:S02]  /*22d00*/  UIMAD UR19, UR17, UR4, UR48 ;  /* 0x00000004111372a4 */ /* 0x000fe4000f8e0230 */
[----:B------:R-:W-:Y:S02]  /*22d10*/  UIMAD UR20, UR20, UR5, UR6 ;  /* 0x00000005141472a4 */ /* 0x000fe4000f8e0206 */
[----:B------:R-:W-:-:S02]  /*22d20*/  UIMAD UR21, UR18, UR58, UR7 ;  /* 0x0000003a121572a4 */ /* 0x000fc4000f8e0207 */
[----:B------:R-:W-:Y:S02]  /*22d30*/  UIMAD.WIDE.U32 UR24, UR34, UR32, URZ ;  /* 0x00000020221872a5 */ /* 0x000fe4000f8e003f */
[----:B------:R-:W-:Y:S01]  /*22d40*/  UMOV UR47, UR34 ;  /* 0x00000022002f7c82 */ /* 0x000fe20008000000 */
[----:B------:R-:W-:Y:S01]  /*22d50*/  UMOV UR17, UR9 ;  /* 0x0000000900117c82 */ /* 0x000fe20008000000 */
[----:B------:R-:W-:Y:S01]  /*22d60*/  UMOV UR18, UR61 ;  /* 0x0000003d00127c82 */ /* 0x000fe20008000000 */
[----:B------:R-:W-:Y:S02]  /*22d70*/  @UP1 USHF.R.U32.HI UR47, URZ, UR33, UR25 ;  /* 0x000000213f2f1299 */ /* 0x000fe40008011619 */
[----:B------:R1:W-:Y:S01]  /*22d80*/  UTMALDG.5D.IM2COL [UR16], [UR56], UR39 ;  /* 0x00000010380073b4 */ /* 0x0003e20008060027 */
[----:B------:R-:W-:Y:S01]  /*22d90*/  @UP2 ULDC UR25, c[0x0][0x39c] ;  /* 0x0000e70000192ab9 */ /* 0x000fe20000000800 */
[----:B------:R-:W-:Y:S01]  /*22da0*/  @UP2 ULDC UR30, c[0x0][0x39c] ;  /* 0x0000e700001e2ab9 */ /* 0x000fe20000000800 */
[----:B------:R-:W-:Y:S01]  /*22db0*/  @UP2 ULDC UR24, c[0x0][0x3a0] ;  /* 0x0000e80000182ab9 */ /* 0x000fe20000000800 */
[----:B------:R-:W-:-:S02]  /*22dc0*/  UIMAD.WIDE.U32 UR40, UR35, UR36, URZ ;  /* 0x00000024232872a5 */ /* 0x000fc4000f8e003f */
[----:B------:R-:W-:Y:S01]  /*22dd0*/  UMOV UR55, UR35 ;  /* 0x0000002300377c82 */ /* 0x000fe20008000000 */
[----:B------:R-:W-:Y:S01]  /*22de0*/  @UP2 ULDC UR36, c[0x0][0x39c] ;  /* 0x0000e70000242ab9 */ /* 0x000fe20000000800 */
[----:B------:R-:W-:Y:S01]  /*22df0*/  @UP1 USHF.R.U32.HI UR55, URZ, UR37, UR41 ;  /* 0x000000253f371299 */ /* 0x000fe20008011629 */
[----:B------:R-:W-:Y:S02]  /*22e00*/  @UP2 ULDC UR33, c[0x0][0x39c] ;  /* 0x0000e70000212ab9 */ /* 0x000fe40000000800 */
[----:B------:R-:W-:Y:S01]  /*22e10*/  @UP2 ULDC UR40, c[0x0][0x39c] ;  /* 0x0000e70000282ab9 */ /* 0x000fe20000000800 */
[----:B------:R-:W-:Y:S01]  /*22e20*/  @UP2 ULDC UR37, c[0x0][0x3a0] ;  /* 0x0000e80000252ab9 */ /* 0x000fe20000000800 */
[----:B------:R-:W-:Y:S01]  /*22e30*/  UMOV UR46, UR53 ;  /* 0x00000035002e7c82 */ /* 0x000fe20008000000 */
[----:B------:R-:W-:Y:S01]  /*22e40*/  UIADD3 UR44, -UR53, URZ, URZ ;  /* 0x0000003f352c7290 */ /* 0x000fe2000fffe13f */
[----:B------:R-:W-:Y:S01]  /*22e50*/  @UP2 ULDC UR32, c[0x0][0x3a0] ;  /* 0x0000e80000202ab9 */ /* 0x000fe20000000800 */
[----:B------:R-:W-:-:S02]  /*22e60*/  UMOV UR41, UR9 ;  /* 0x0000000900297c82 */ /* 0x000fc40008000000 */
[----:B------:R-:W-:-:S04]  /*22e70*/  UIMAD UR44, UR31, UR44, UR13 ;  /* 0x0000002c1f2c72a4 */ /* 0x000fc8000f8e020d */
[----:B------:R-:W-:Y:S02]  /*22e80*/  UIMAD UR44, UR44, UR5, UR6 ;  /* 0x000000052c2c72a4 */ /* 0x000fe4000f8e0206 */
[----:B-1----:R-:W-:Y:S02]  /*22e90*/  UIMAD.WIDE.U32 UR18, UR27, UR25, URZ ;  /* 0x000000191b1272a5 */ /* 0x002fe4000f8e003f */
[----:B------:R-:W-:Y:S01]  /*22ea0*/  UIMAD.WIDE.U32 UR16, UR26, UR30, URZ ;  /* 0x0000001e1a1072a5 */ /* 0x000fe2000f8e003f */
[----:B------:R-:W-:Y:S02]  /*22eb0*/  @UP2 ULDC UR20, c[0x0][0x3a0] ;  /* 0x0000e80000142ab9 */ /* 0x000fe40000000800 */
[----:B------:R-:W-:Y:S01]  /*22ec0*/  UMOV UR30, UR27 ;  /* 0x0000001b001e7c82 */ /* 0x000fe20008000000 */
[----:B------:R-:W-:Y:S02]  /*22ed0*/  @UP2 USHF.R.U32.HI UR30, URZ, UR24, UR19 ;  /* 0x000000183f1e2299 */ /* 0x000fe40008011613 */
[----:B------:R-:W-:-:S02]  /*22ee0*/  UIADD3 UR19, -UR29, URZ, URZ ;  /* 0x0000003f1d137290 */ /* 0x000fc4000fffe13f */
[----:B------:R-:W-:Y:S02]  /*22ef0*/  UIADD3 UR18, -UR27, URZ, URZ ;  /* 0x0000003f1b127290 */ /* 0x000fe4000fffe13f */
[----:B------:R-:W-:Y:S01]  /*22f00*/  UIMAD UR19, UR15, UR19, UR49 ;  /* 0x000000130f1372a4 */ /* 0x000fe2000f8e0231 */
[----:B------:R-:W-:Y:S01]  /*22f10*/  R2UR UR49, R55 ;  /* 0x00000000373172ca */ /* 0x000fe200000e0000 */
[----:B------:R-:W-:Y:S01]  /*22f20*/  UMOV UR22, UR26 ;  /* 0x0000001a00167c82 */ /* 0x000fe20008000000 */
[----:B------:R-:W-:Y:S02]  /*22f30*/  @UP2 USHF.R.U32.HI UR22, URZ, UR20, UR17 ;  /* 0x000000143f162299 */ /* 0x000fe40008011611 */
[----:B------:R-:W-:Y:S02]  /*22f40*/  UIADD3 UR17, -UR30, URZ, URZ ;  /* 0x0000003f1e117290 */ /* 0x000fe4000fffe13f */
[----:B------:R-:W-:Y:S02]  /*22f50*/  UIADD3 UR20, -UR26, URZ, URZ ;  /* 0x0000003f1a147290 */ /* 0x000fe4000fffe13f */
[----:B------:R-:W-:-:S02]  /*22f60*/  UIMAD UR18, UR31, UR18, UR29 ;  /* 0x000000121f1272a4 */ /* 0x000fc4000f8e021d */
[----:B------:R-:W-:Y:S02]  /*22f70*/  UIMAD UR29, UR23, UR17, UR27 ;  /* 0x00000011171d72a4 */ /* 0x000fe4000f8e021b */
[----:B------:R-:W-:Y:S02]  /*22f80*/  UIADD3 UR17, -UR28, URZ, URZ ;  /* 0x0000003f1c117290 */ /* 0x000fe4000fffe13f */
[----:B------:R-:W-:Y:S02]  /*22f90*/  UIMAD UR20, UR31, UR20, UR28 ;  /* 0x000000141f1472a4 */ /* 0x000fe4000f8e021c */
[----:B------:R-:W-:Y:S02]  /*22fa0*/  UIMAD UR28, UR18, UR5, UR6 ;  /* 0x00000005121c72a4 */ /* 0x000fe4000f8e0206 */
[----:B------:R-:W-:Y:S02]  /*22fb0*/  UIADD3 UR18, -UR22, URZ, URZ ;  /* 0x0000003f16127290 */ /* 0x000fe4000fffe13f */
[----:B------:R-:W-:-:S02]  /*22fc0*/  UIMAD UR17, UR15, UR17, UR49 ;  /* 0x000000110f1172a4 */ /* 0x000fc4000f8e0231 */
[----:B------:R-:W-:Y:S02]  /*22fd0*/  UIMAD UR18, UR23, UR18, UR26 ;  /* 0x00000012171272a4 */ /* 0x000fe4000f8e021a */
[----:B------:R-:W-:Y:S02]  /*22fe0*/  UIADD3 UR24, UR8, 0xc400, URZ ;  /* 0x0000c40008187890 */ /* 0x000fe4000fffe03f */
[----:B------:R-:W-:Y:S02]  /*22ff0*/  UIMAD UR27, UR19, UR4, UR48 ;  /* 0x00000004131b72a4 */ /* 0x000fe4000f8e0230 */
[----:B------:R-:W-:Y:S02]  /*23000*/  UIMAD UR29, UR29, UR58, UR7 ;  /* 0x0000003a1d1d72a4 */ /* 0x000fe4000f8e0207 */
[----:B------:R-:W-:Y:S02]  /*23010*/  UIADD3 UR16, UR8, 0xcc00, URZ ;  /* 0x0000cc0008107890 */ /* 0x000fe4000fffe03f */
[----:B------:R-:W-:-:S02]  /*23020*/  UIMAD UR19, UR17, UR4, UR48 ;  /* 0x00000004111372a4 */ /* 0x000fc4000f8e0230 */
[----:B------:R-:W-:Y:S02]  /*23030*/  UIMAD UR20, UR20, UR5, UR6 ;  /* 0x00000005141472a4 */ /* 0x000fe4000f8e0206 */
[----:B------:R-:W-:Y:S01]  /*23040*/  UIMAD UR21, UR18, UR58, UR7 ;  /* 0x0000003a121572a4 */ /* 0x000fe2000f8e0207 */
[----:B------:R-:W-:Y:S01]  /*23050*/  UMOV UR25, UR9 ;  /* 0x0000000900197c82 */ /* 0x000fe20008000000 */
[----:B------:R-:W-:Y:S01]  /*23060*/  UMOV UR26, UR61 ;  /* 0x0000003d001a7c82 */ /* 0x000fe20008000000 */
[----:B------:R-:W-:Y:S01]  /*23070*/  UMOV UR17, UR9 ;  /* 0x0000000900117c82 */ /* 0x000fe20008000000 */
[----:B------:R-:W-:Y:S01]  /*23080*/  UMOV UR18, UR61 ;  /* 0x0000003d00127c82 */ /* 0x000fe20008000000 */
[----:B------:R1:W-:Y:S01]  /*23090*/  UTMALDG.5D.IM2COL [UR24], [UR56], UR39 ;  /* 0x00000018380073b4 */ /* 0x0003e20008060027 */
[----:B------:R-:W-:Y:S01]  /*230a0*/  UIADD3 UR48, UR8, 0xdc00, URZ ;  /* 0x0000dc0008307890 */ /* 0x000fe2000fffe03f */
[----:B------:R-:W-:Y:S01]  /*230b0*/  UMOV UR49, UR9 ;  /* 0x0000000900317c82 */ /* 0x000fe20008000000 */
[----:B------:R-:W-:Y:S01]  /*230c0*/  @UP2 ULDC UR61, c[0x0][0x3a0] ;  /* 0x0000e800003d2ab9 */ /* 0x000fe20000000800 */
[----:B------:R2:W-:Y:S01]  /*230d0*/  UTMALDG.5D.IM2COL [UR16], [UR56], UR39 ;  /* 0x00000010380073b4 */ /* 0x0005e20008060027 */
[----:B-1----:R-:W-:Y:S01]  /*230e0*/  @UP2 ULDC UR27, c[0x0][0x39c] ;  /* 0x0000e700001b2ab9 */ /* 0x002fe20000000800 */
[----:B------:R-:W-:Y:S01]  /*230f0*/  @UP2 ULDC UR24, c[0x0][0x3a0] ;  /* 0x0000e80000182ab9 */ /* 0x000fe20000000800 */
[----:B------:R-:W-:Y:S01]  /*23100*/  UIADD3 UR30, UR8, 0xd400, URZ ;  /* 0x0000d400081e7890 */ /* 0x000fe2000fffe03f */
[----:B------:R-:W-:Y:S01]  /*23110*/  @UP2 ULDC UR25, c[0x0][0x39c] ;  /* 0x0000e70000192ab9 */ /* 0x000fe20000000800 */
[----:B------:R-:W-:Y:S01]  /*23120*/  @UP2 ULDC UR29, c[0x0][0x3a0] ;  /* 0x0000e800001d2ab9 */ /* 0x000fe20000000800 */
[----:B------:R-:W-:Y:S01]  /*23130*/  @UP2 ULDC UR26, c[0x0][0x39c] ;  /* 0x0000e700001a2ab9 */ /* 0x000fe20000000800 */
[----:B--2---:R-:W-:-:S02]  /*23140*/  UIMAD.WIDE.U32 UR18, UR60, UR40, URZ ;  /* 0x000000283c1272a5 */ /* 0x004fc4000f8e003f */
[----:B------:R-:W-:Y:S02]  /*23150*/  UIMAD.WIDE.U32 UR16, UR59, UR36, URZ ;  /* 0x000000243b1072a5 */ /* 0x000fe4000f8e003f */
[----:B------:R-:W-:Y:S02]  /*23160*/  UIADD3 UR36, -UR45, URZ, URZ ;  /* 0x0000003f2d247290 */ /* 0x000fe4000fffe13f */
[----:B------:R-:W-:Y:S01]  /*23170*/  @UP2 USHF.R.U32.HI UR54, URZ, UR37, UR17 ;  /* 0x000000253f362299 */ /* 0x000fe20008011611 */
[----:B------:R-:W-:Y:S01]  /*23180*/  @UP2 UMOV UR28, UR19 ;  /* 0x00000013001c2c82 */ /* 0x000fe20008000000 */
[----:B------:R-:W-:Y:S02]  /*23190*/  UIMAD.WIDE.U32 UR18, UR53, UR33, URZ ;  /* 0x00000021351272a5 */ /* 0x000fe4000f8e003f */
[----:B------:R-:W-:Y:S02]  /*231a0*/  UIMAD.WIDE.U32 UR16, UR45, UR27, URZ ;  /* 0x0000001b2d1072a5 */ /* 0x000fe4000f8e003f */
[----:B------:R-:W-:-:S02]  /*231b0*/  @UP2 USHF.R.U32.HI UR46, URZ, UR38, UR19 ;  /* 0x000000263f2e2299 */ /* 0x000fc40008011613 */
[----:B------:R-:W-:Y:S01]  /*231c0*/  UIADD3 UR16, -UR60, URZ, URZ ;  /* 0x0000003f3c107290 */ /* 0x000fe2000fffe13f */
[----:B------:R-:W-:Y:S01]  /*231d0*/  R2UR UR18, R29 ;  /* 0x000000001d1272ca */ /* 0x000fe200000e0000 */
[----:B------:R-:W-:Y:S01]  /*231e0*/  UMOV UR38, UR45 ;  /* 0x0000002d00267c82 */ /* 0x000fe20008000000 */
[----:B------:R-:W-:Y:S02]  /*231f0*/  @UP2 USHF.R.U32.HI UR38, URZ, UR24, UR17 ;  /* 0x000000183f262299 */ /* 0x000fe40008011611 */
[----:B------:R-:W-:Y:S01]  /*23200*/  UIADD3 UR17, -UR14, URZ, URZ ;  /* 0x0000003f0e117290 */ /* 0x000fe2000fffe13f */
[----:B------:R-:W-:Y:S01]  /*23210*/  UMOV UR21, UR60 ;  /* 0x0000003c00157c82 */ /* 0x000fe20008000000 */
[----:B------:R-:W-:Y:S02]  /*23220*/  @UP2 USHF.R.U32.HI UR21, URZ, UR32, UR28 ;  /* 0x000000203f152299 */ /* 0x000fe4000801161c */
[----:B------:R-:W-:Y:S01]  /*23230*/  UIMAD UR17, UR15, UR17, UR50 ;  /* 0x000000110f1172a4 */ /* 0x000fe2000f8e0232 */
[----:B------:R-:W-:Y:S01]  /*23240*/  R2UR UR50, R57 ;  /* 0x00000000393272ca */ /* 0x000fe200000e0000 */
[----:B------:R-:W-:-:S02]  /*23250*/  UIMAD UR36, UR31, UR36, UR12 ;  /* 0x000000241f2472a4 */ /* 0x000fc4000f8e020c */
[----:B------:R-:W-:Y:S01]  /*23260*/  UIADD3 UR27, -UR35, URZ, URZ ;  /* 0x0000003f231b7290 */ /* 0x000fe2000fffe13f */
[----:B------:R-:W-:Y:S01]  /*23270*/  ISETP.NE.AND P2, PT, R13, UR18, PT ;  /* 0x000000120d007c0c */ /* 0x000fe2000bf45270 */
[----:B------:R-:W-:Y:S02]  /*23280*/  UIADD3 UR19, -UR34, URZ, URZ ;  /* 0x0000003f22137290 */ /* 0x000fe4000fffe13f */
[----:B------:R-:W-:Y:S02]  /*23290*/  UIMAD UR14, UR31, UR16, UR14 ;  /* 0x000000101f0e72a4 */ /* 0x000fe4000f8e020e */
[----:B------:R-:W-:Y:S02]  /*232a0*/  UIADD3 UR28, -UR55, URZ, URZ ;  /* 0x0000003f371c7290 */ /* 0x000fe4000fffe13f */
[----:B------:R-:W-:Y:S02]  /*232b0*/  UIMAD.WIDE.U32 UR12, UR55, UR25, URZ ;  /* 0x00000019370c72a5 */ /* 0x000fe4000f8e003f */
[----:B------:R-:W-:Y:S01]  /*232c0*/  UIMAD UR51, UR15, UR51, UR50 ;  /* 0x000000330f3372a4 */ /* 0x000fe2000f8e0232 */
[----:B------:R-:W-:Y:S01]  /*232d0*/  R2UR UR50, R58 ;  /* 0x000000003a3272ca */ /* 0x000fe200000e0000 */
[----:B------:R-:W-:-:S02]  /*232e0*/  UIADD3 UR40, UR8, 0xe400, URZ ;  /* 0x0000e40008287890 */ /* 0x000fc4000fffe03f */
[----:B------:R-:W-:Y:S01]  /*232f0*/  UIADD3 UR32, UR8, 0xec00, URZ ;  /* 0x0000ec0008207890 */ /* 0x000fe2000fffe03f */
[----:B------:R-:W-:Y:S01]  /*23300*/  @P2 IADD3 R15, R11, RZ, RZ ;  /* 0x000000ff0b0f2210 */ /* 0x000fe20007ffe0ff */
[----:B------:R-:W-:Y:S02]  /*23310*/  UIADD3 UR24, UR8, 0xf400, URZ ;  /* 0x0000f40008187890 */ /* 0x000fe4000fffe03f */
[----:B------:R-:W-:Y:S01]  /*23320*/  UIADD3 UR16, UR8, 0xfc00, URZ ;  /* 0x0000fc0008107890 */ /* 0x000fe2000fffe03f */
[----:B0-----:R-:W-:Y:S01]  /*23330*/  ISETP.NE.AND P3, PT, R15, R16, PT ;  /* 0x000000100f00720c */ /* 0x001fe20003f65270 */
[----:B------:R-:W-:Y:S01]  /*23340*/  UIADD3 UR20, -UR47, URZ, URZ ;  /* 0x0000003f2f147290 */ /* 0x000fe2000fffe13f */
[----:B------:R-:W-:Y:S01]  /*23350*/  UMOV UR37, UR30 ;  /* 0x0000001e00257c82 */ /* 0x000fe20008000000 */
[----:B------:R-:W-:Y:S02]  /*23360*/  UIADD3 UR8, -UR21, URZ, URZ ;  /* 0x0000003f15087290 */ /* 0x000fe4000fffe13f */
[----:B------:R-:W-:Y:S01]  /*23370*/  UIMAD UR43, UR15, UR43, UR50 ;  /* 0x0000002b0f2b72a4 */ /* 0x000fe2000f8e0232 */
[----:B------:R-:W-:Y:S01]  /*23380*/  R2UR UR50, R59 ;  /* 0x000000003b3272ca */ /* 0x000fe200000e0000 */
[----:B------:R-:W-:Y:S01]  /*23390*/  UMOV UR57, UR9 ;  /* 0x0000000900397c82 */ /* 0x000fe20008000000 */
[----:B------:R-:W-:Y:S01]  /*233a0*/  ULDC UR22, c[0x0][0x3ec] ;  /* 0x0000fb0000167ab9 */ /* 0x000fe20000000800 */
[----:B------:R-:W-:Y:S01]  /*233b0*/  UIMAD UR19, UR15, UR19, UR42 ;  /* 0x000000130f1372a4 */ /* 0x000fe2000f8e022a */
[----:B------:R-:W-:Y:S01]  /*233c0*/  UMOV UR30, UR55 ;  /* 0x00000037001e7c82 */ /* 0x000fe20008000000 */
[----:B------:R-:W-:Y:S01]  /*233d0*/  UMOV UR33, UR9 ;  /* 0x0000000900217c82 */ /* 0x000fe20008000000 */
[----:B------:R-:W-:-:S02]  /*233e0*/  UIMAD UR28, UR31, UR28, UR35 ;  /* 0x0000001c1f1c72a4 */ /* 0x000fc4000f8e0223 */
[----:B------:R-:W-:Y:S02]  /*233f0*/  @UP2 USHF.R.U32.HI UR30, URZ, UR29, UR13 ;  /* 0x0000001d3f1e2299 */ /* 0x000fe4000801160d */
[----:B------:R-:W-:-:S03]  /*23400*/  UIMAD.WIDE.U32 UR12, UR47, UR26, URZ ;  /* 0x0000001a2f0c72a5 */ /* 0x000fc6000f8e003f */
[----:B------:R-:W-:Y:S01]  /*23410*/  UIMAD UR11, UR15, UR11, UR50 ;  /* 0x0000000b0f0b72a4 */ /* 0x000fe2000f8e0232 */
[----:B------:R-:W-:Y:S01]  /*23420*/  R2UR UR50, R60 ;  /* 0x000000003c3272ca */ /* 0x000fe200000e0000 */
[----:B------:R-:W-:Y:S01]  /*23430*/  UMOV UR9, UR57 ;  /* 0x0000003900097c82 */ /* 0x000fe20008000000 */
[----:B------:R-:W-:Y:S01]  /*23440*/  UIMAD UR20, UR31, UR20, UR34 ;  /* 0x000000141f1472a4 */ /* 0x000fe2000f8e0222 */
[----:B------:R-:W-:Y:S01]  /*23450*/  R2UR UR57, R14 ;  /* 0x000000000e3972ca */ /* 0x000fe200000e0000 */
[----:B------:R-:W-:Y:S01]  /*23460*/  UIMAD UR35, UR11, UR4, UR22 ;  /* 0x000000040b2372a4 */ /* 0x000fe2000f8e0216 */
[----:B------:R-:W-:Y:S01]  /*23470*/  VIADD R14, R9, 0x1 ;  /* 0x00000001090e7836 */ /* 0x000fe20000000000 */
[----:B------:R-:W-:Y:S01]  /*23480*/  UIADD3 UR11, -UR54, URZ, URZ ;  /* 0x0000003f360b7290 */ /* 0x000fe2000fffe13f */
[----:B------:R-:W-:Y:S01]  /*23490*/  @P3 IMAD.MOV R14, RZ, RZ, R9 ;  /* 0x000000ffff0e3224 */ /* 0x000fe200078e0209 */
[----:B------:R-:W-:Y:S02]  /*234a0*/  UIMAD UR8, UR23, UR8, UR60 ;  /* 0x00000008170872a4 */ /* 0x000fe4000f8e023c */
[----:B------:R-:W-:-:S02]  /*234b0*/  UIMAD UR17, UR17, UR4, UR22 ;  /* 0x00000004111172a4 */ /* 0x000fc4000f8e0216 */
[----:B------:R-:W-:Y:S01]  /*234c0*/  UIMAD UR51, UR51, UR4, UR22 ;  /* 0x00000004333372a4 */ /* 0x000fe2000f8e0216 */
[----:B------:R-:W-:Y:S01]  /*234d0*/  ISETP.NE.AND P4, PT, R14, R17, PT ;  /* 0x000000110e00720c */ /* 0x000fe20003f85270 */
[----:B------:R-:W-:Y:S02]  /*234e0*/  UIMAD UR27, UR15, UR27, UR50 ;  /* 0x0000001b0f1b72a4 */ /* 0x000fe4000f8e0232 */
[----:B------:R-:W-:Y:S02]  /*234f0*/  UIMAD UR43, UR43, UR4, UR22 ;  /* 0x000000042b2b72a4 */ /* 0x000fe4000f8e0216 */
[----:B------:R-:W-:Y:S02]  /*23500*/  UIMAD UR27, UR27, UR4, UR22 ;  /* 0x000000041b1b72a4 */ /* 0x000fe4000f8e0216 */
[----:B------:R-:W-:Y:S02]  /*23510*/  UIMAD UR19, UR19, UR4, UR22 ;  /* 0x00000004131372a4 */ /* 0x000fe4000f8e0216 */
[----:B------:R-:W-:Y:S01]  /*23520*/  UIMAD UR14, UR14, UR5, UR6 ;  /* 0x000000050e0e72a4 */ /* 0x000fe2000f8e0206 */
[----:B------:R-:W-:Y:S01]  /*23530*/  UMOV UR22, UR47 ;  /* 0x0000002f00167c82 */ /* 0x000fe20008000000 */
[----:B------:R-:W-:-:S02]  /*23540*/  @UP2 USHF.R.U32.HI UR22, URZ, UR61, UR13 ;  /* 0x0000003d3f162299 */ /* 0x000fc4000801160d */
[----:B------:R-:W-:Y:S02]  /*23550*/  UIADD3 UR31, UR10, 0x20, URZ ;  /* 0x000000200a1f7890 */ /* 0x000fe4000fffe03f */
[----:B------:R-:W-:Y:S02]  /*23560*/  UIMAD UR36, UR36, UR5, UR6 ;  /* 0x00000005242472a4 */ /* 0x000fe4000f8e0206 */
[----:B------:R-:W-:Y:S02]  /*23570*/  UIMAD UR28, UR28, UR5, UR6 ;  /* 0x000000051c1c72a4 */ /* 0x000fe4000f8e0206 */
[----:B------:R-:W-:Y:S02]  /*23580*/  UIMAD UR20, UR20, UR5, UR6 ;  /* 0x00000005141472a4 */ /* 0x000fe4000f8e0206 */
[----:B------:R-:W-:Y:S02]  /*23590*/  UIMAD UR11, UR23, UR11, UR59 ;  /* 0x0000000b170b72a4 */ /* 0x000fe4000f8e023b */
[----:B------:R-:W-:-:S02]  /*235a0*/  UIMAD UR13, UR8, UR58, UR7 ;  /* 0x0000003a080d72a4 */ /* 0x000fc4000f8e0207 */
[----:B------:R-:W-:Y:S01]  /*235b0*/  UIADD3 UR6, -UR46, URZ, URZ ;  /* 0x0000003f2e067290 */ /* 0x000fe2000fffe13f */
[----:B------:R-:W-:Y:S01]  /*235c0*/  UMOV UR12, UR14 ;  /* 0x0000000e000c7c82 */ /* 0x000fe20008000000 */
[----:B------:R-:W-:Y:S02]  /*235d0*/  UIADD3 UR5, -UR38, URZ, URZ ;  /* 0x0000003f26057290 */ /* 0x000fe4000fffe13f */
[----:B------:R-:W-:Y:S02]  /*235e0*/  UIMAD UR6, UR23, UR6, UR53 ;  /* 0x00000006170672a4 */ /* 0x000fe4000f8e0235 */
[----:B------:R-:W-:Y:S01]  /*235f0*/  UIMAD UR53, UR11, UR58, UR7 ;  /* 0x0000003a0b3572a4 */ /* 0x000fe2000f8e0207 */
[----:B------:R-:W-:Y:S02]  /*23600*/  UMOV UR8, UR37 ;  /* 0x0000002500087c82 */ /* 0x000fe40008000000 */
[----:B------:R-:W-:Y:S01]  /*23610*/  UMOV UR11, UR17 ;  /* 0x00000011000b7c82 */ /* 0x000fe20008000000 */
[----:B------:R-:W-:Y:S01]  /*23620*/  UMOV UR14, UR21 ;  /* 0x00000015000e7c82 */ /* 0x000fe20008000000 */
[----:B------:R-:W-:Y:S01]  /*23630*/  UMOV UR10, UR31 ;  /* 0x0000001f000a7c82 */ /* 0x000fe20008000000 */
[----:B------:R-:W-:Y:S01]  /*23640*/  UIADD3 UR4, -UR30, URZ, URZ ;  /* 0x0000003f1e047290 */ /* 0x000fe2000fffe13f */
[----:B------:R0:W-:Y:S01]  /*23650*/  UTMALDG.5D.IM2COL [UR8], [UR56], UR39 ;  /* 0x00000008380073b4 */ /* 0x0001e20008060027 */
[----:B------:R-:W-:-:S02]  /*23660*/  UIADD3 UR21, -UR22, URZ, URZ ;  /* 0x0000003f16157290 */ /* 0x000fc4000fffe13f */
[----:B------:R-:W-:Y:S02]  /*23670*/  UIMAD UR5, UR23, UR5, UR45 ;  /* 0x00000005170572a4 */ /* 0x000fe4000f8e022d */
[----:B------:R-:W-:Y:S02]  /*23680*/  UIMAD UR4, UR23, UR4, UR55 ;  /* 0x00000004170472a4 */ /* 0x000fe4000f8e0237 */
[----:B------:R-:W-:Y:S02]  /*23690*/  UIMAD UR21, UR23, UR21, UR47 ;  /* 0x00000015171572a4 */ /* 0x000fe4000f8e022f */
[----:B------:R-:W-:Y:S01]  /*236a0*/  UIMAD UR45, UR6, UR58, UR7 ;  /* 0x0000003a062d72a4 */ /* 0x000fe2000f8e0207 */
[----:B------:R-:W-:Y:S01]  /*236b0*/  R2UR UR6, R12 ;  /* 0x000000000c0672ca */ /* 0x000fe200000e0000 */
[----:B------:R-:W-:Y:S02]  /*236c0*/  UIMAD UR37, UR5, UR58, UR7 ;  /* 0x0000003a052572a4 */ /* 0x000fe4000f8e0207 */
[----:B------:R-:W-:-:S02]  /*236d0*/  UIMAD UR29, UR4, UR58, UR7 ;  /* 0x0000003a041d72a4 */ /* 0x000fc4000f8e0207 */
[----:B------:R-:W-:Y:S01]  /*236e0*/  UIMAD UR21, UR21, UR58, UR7 ;  /* 0x0000003a151572a4 */ /* 0x000fe2000f8e0207 */
[----:B------:R-:W-:Y:S01]  /*236f0*/  UMOV UR50, UR31 ;  /* 0x0000001f00327c82 */ /* 0x000fe20008000000 */
[----:B------:R-:W-:Y:S01]  /*23700*/  UMOV UR42, UR31 ;  /* 0x0000001f002a7c82 */ /* 0x000fe20008000000 */
[----:B------:R-:W-:Y:S01]  /*23710*/  UMOV UR34, UR31 ;  /* 0x0000001f00227c82 */ /* 0x000fe20008000000 */
[----:B------:R1:W-:Y:S01]  /*23720*/  UTMALDG.5D.IM2COL [UR48], [UR56], UR39 ;  /* 0x00000030380073b4 */ /* 0x0003e20008060027 */
[----:B------:R-:W-:Y:S01]  /*23730*/  UMOV UR26, UR31 ;  /* 0x0000001f001a7c82 */ /* 0x000fe20008000000 */
[----:B------:R-:W-:Y:S01]  /*23740*/  UMOV UR18, UR31 ;  /* 0x0000001f00127c82 */ /* 0x000fe20008000000 */
[----:B------:R-:W-:Y:S01]  /*23750*/  ULDC.64 UR60, c[0x0][0x198] ;  /* 0x00006600003c7ab9 */ /* 0x000fe20000000a00 */
[----:B------:R-:W-:Y:S01]  /*23760*/  UMOV UR7, 0x30000 ;  /* 0x0003000000077882 */ /* 0x000fe20000000000 */
[----:B------:R-:W-:Y:S01]  /*23770*/  UIADD3 UR4, UP0, UR60, 0x270, URZ ;  /* 0x000002703c047890 */ /* 0x000fe2000ff1e03f */
[----:B0-----:R-:W-:Y:S01]  /*23780*/  R2UR UR9, R21 ;  /* 0x00000000150972ca */ /* 0x001fe200000e0000 */
[----:B------:R0:W-:Y:S01]  /*23790*/  UTMALDG.5D.IM2COL [UR40], [UR56], UR39 ;  /* 0x00000028380073b4 */ /* 0x0001e20008060027 */
[----:B------:R-:W-:Y:S01]  /*237a0*/  R2UR UR10, R18 ;  /* 0x00000000120a72ca */ /* 0x000fe200000e0000 */
[----:B------:R-:W-:Y:S01]  /*237b0*/  UIADD3.X UR5, URZ, UR61, URZ, UP0, !UPT ;  /* 0x0000003d3f057290 */ /* 0x000fe200087fe43f */
[----:B------:R-:W-:-:S02]  /*237c0*/  R2UR UR8, R64 ;  /* 0x00000000400872ca */ /* 0x000fc400000e0000 */
[----:B------:R-:W-:Y:S01]  /*237d0*/  R2UR UR11, R67 ;  /* 0x00000000430b72ca */ /* 0x000fe200000e0000 */
[----:B------:R2:W-:Y:S06]  /*237e0*/  UTMALDG.5D.IM2COL [UR32], [UR56], UR39 ;  /* 0x00000020380073b4 */ /* 0x0005ec0008060027 */
[----:B------:R-:W-:Y:S01]  /*237f0*/  UMOV UR25, UR9 ;  /* 0x0000000900197c82 */ /* 0x000fe20008000000 */
[----:B------:R-:W-:Y:S01]  /*23800*/  UMOV UR17, UR9 ;  /* 0x0000000900117c82 */ /* 0x000fe20008000000 */
[----:B------:R3:W-:Y:S02]  /*23810*/  UTMALDG.5D.IM2COL [UR24], [UR56], UR39 ;  /* 0x00000018380073b4 */ /* 0x0007e40008060027 */
[----:B------:R-:W-:Y:S01]  /*23820*/  IMAD.U32 R16, RZ, RZ, UR8 ;  /* 0x00000008ff107e24 */ /* 0x000fe2000f8e00ff */
[----:B-1----:R-:W-:Y:S01]  /*23830*/  R2UR UR51, R65 ;  /* 0x00000000413372ca */ /* 0x002fe200000e0000 */
[----:B------:R-:W-:Y:S01]  /*23840*/  UIADD3 UR48, UR6, 0x22000, URZ ;  /* 0x0002200006307890 */ /* 0x000fe2000fffe03f */
[----:B------:R-:W-:Y:S01]  /*23850*/  UMOV UR49, UR9 ;  /* 0x0000000900317c82 */ /* 0x000fe20008000000 */
[----:B------:R-:W-:Y:S01]  /*23860*/  UMOV UR50, UR10 ;  /* 0x0000000a00327c82 */ /* 0x000fe20008000000 */
[----:B------:R-:W-:Y:S01]  /*23870*/  UIADD3 UR8, UR6, 0x23000, URZ ;  /* 0x0002300006087890 */ /* 0x000fe2000fffe03f */
[----:B------:R1:W-:Y:S01]  /*23880*/  UTMALDG.5D.IM2COL [UR16], [UR56], UR39 ;  /* 0x00000010380073b4 */ /* 0x0003e20008060027 */
[----:B0-----:R-:W-:Y:S01]  /*23890*/  R2UR UR43, R66 ;  /* 0x00000000422b72ca */ /* 0x001fe200000e0000 */
[----:B------:R-:W-:Y:S01]  /*238a0*/  UIADD3 UR40, UR6, 0x22800, URZ ;  /* 0x0002280006287890 */ /* 0x000fe2000fffe03f */
[----:B------:R-:W-:Y:S01]  /*238b0*/  UMOV UR41, UR9 ;  /* 0x0000000900297c82 */ /* 0x000fe20008000000 */
[----:B------:R-:W-:Y:S01]  /*238c0*/  UMOV UR42, UR10 ;  /* 0x0000000a002a7c82 */ /* 0x000fe20008000000 */
[----:B--2---:R-:W-:Y:S01]  /*238d0*/  R2UR UR36, R11 ;  /* 0x000000000b2472ca */ /* 0x004fe200000e0000 */
[----:B------:R-:W-:Y:S01]  /*238e0*/  UIADD3 UR32, UR6, 0x20000, URZ ;  /* 0x0002000006207890 */ /* 0x000fe2000fffe03f */
[----:B------:R-:W-:Y:S01]  /*238f0*/  R2UR UR37, R9 ;  /* 0x00000000092572ca */ /* 0x000fe200000e0000 */
[----:B------:R-:W-:Y:S01]  /*23900*/  UMOV UR33, UR9 ;  /* 0x0000000900217c82 */ /* 0x000fe20008000000 */
[----:B------:R-:W-:Y:S01]  /*23910*/  R2UR UR38, R10 ;  /* 0x000000000a2672ca */ /* 0x000fe200000e0000 */
[----:B------:R-:W-:Y:S01]  /*23920*/  UMOV UR34, UR10 ;  /* 0x0000000a00227c82 */ /* 0x000fe20008000000 */
[----:B------:R-:W-:-:S02]  /*23930*/  R2UR UR35, R2 ;  /* 0x00000000022372ca */ /* 0x000fc400000e0000 */
[----:B---3--:R-:W-:Y:S01]  /*23940*/  R2UR UR27, R63 ;  /* 0x000000003f1b72ca */ /* 0x008fe200000e0000 */
[----:B------:R-:W-:Y:S01]  /*23950*/  UIADD3 UR24, UR6, 0x21000, URZ ;  /* 0x0002100006187890 */ /* 0x000fe2000fffe03f */
[----:B------:R-:W-:Y:S01]  /*23960*/  MOV R18, UR43 ;  /* 0x0000002b00127c02 */ /* 0x000fe20008000f00 */
[----:B------:R-:W-:Y:S01]  /*23970*/  UMOV UR26, UR10 ;  /* 0x0000000a001a7c82 */ /* 0x000fe20008000000 */
[----:B------:R-:W-:Y:S01]  /*23980*/  MOV R11, UR31 ;  /* 0x0000001f000b7c02 */ /* 0x000fe20008000f00 */
[----:B------:R-:W-:Y:S01]  /*23990*/  UMOV UR28, UR36 ;  /* 0x00000024001c7c82 */ /* 0x000fe20008000000 */
[----:B------:R-:W-:Y:S01]  /*239a0*/  UMOV UR52, UR36 ;  /* 0x0000002400347c82 */ /* 0x000fe20008000000 */
[----:B------:R-:W-:Y:S01]  /*239b0*/  UMOV UR29, UR37 ;  /* 0x00000025001d7c82 */ /* 0x000fe20008000000 */
[----:B-1----:R-:W-:Y:S01]  /*239c0*/  R2UR UR19, R62 ;  /* 0x000000003e1372ca */ /* 0x002fe200000e0000 */
[----:B------:R-:W-:Y:S01]  /*239d0*/  UIADD3 UR16, UR6, 0x20800, URZ ;  /* 0x0002080006107890 */ /* 0x000fe2000fffe03f */
[----:B------:R-:W-:Y:S01]  /*239e0*/  R2UR UR31, R11 ;  /* 0x000000000b1f72ca */ /* 0x000fe200000e0000 */
[----:B------:R-:W-:Y:S01]  /*239f0*/  UMOV UR56, 0x0 ;  /* 0x0000000000387882 */ /* 0x000fe20000000000 */
[----:B------:R-:W-:Y:S01]  /*23a00*/  UMOV UR57, 0x10000000 ;  /* 0x1000000000397882 */ /* 0x000fe20000000000 */
[----:B------:R-:W-:Y:S01]  /*23a10*/  UMOV UR20, UR36 ;  /* 0x0000002400147c82 */ /* 0x000fe20008000000 */
[----:B------:R-:W-:Y:S01]  /*23a20*/  UMOV UR21, UR37 ;  /* 0x0000002500157c82 */ /* 0x000fe20008000000 */
[----:B------:R-:W-:Y:S01]  /*23a30*/  UMOV UR22, UR38 ;  /* 0x0000002600167c82 */ /* 0x000fe20008000000 */
[----:B------:R-:W-:Y:S01]  /*23a40*/  UMOV UR18, UR10 ;  /* 0x0000000a00127c82 */ /* 0x000fe20008000000 */
[----:B------:R-:W-:Y:S01]  /*23a50*/  UMOV UR30, UR38 ;  /* 0x00000026001e7c82 */ /* 0x000fe20008000000 */
[----:B------:R0:W-:Y:S01]  /*23a60*/  UTMALDG.5D.MULTICAST [UR32], [UR4], UR7, desc[UR56] ;  /* 0x00003820040073b4 */ /* 0x0001e20008021807 */
[----:B------:R-:W-:Y:S01]  /*23a70*/  MOV R12, UR27 ;  /* 0x0000001b000c7c02 */ /* 0x000fe20008000f00 */
[----:B------:R-:W-:Y:S01]  /*23a80*/  UMOV UR53, UR37 ;  /* 0x0000002500357c82 */ /* 0x000fe20008000000 */
[----:B------:R-:W-:Y:S01]  /*23a90*/  UMOV UR54, UR38 ;  /* 0x0000002600367c82 */ /* 0x000fe20008000000 */
[----:B------:R-:W-:Y:S01]  /*23aa0*/  UMOV UR44, UR36 ;  /* 0x00000024002c7c82 */ /* 0x000fe20008000000 */
[----:B------:R-:W-:Y:S01]  /*23ab0*/  UMOV UR45, UR37 ;  /* 0x00000025002d7c82 */ /* 0x000fe20008000000 */
[----:B------:R-:W-:Y:S01]  /*23ac0*/  UMOV UR46, UR38 ;  /* 0x00000026002e7c82 */ /* 0x000fe20008000000 */
[----:B------:R-:W-:Y:S01]  /*23ad0*/  UMOV UR12, UR36 ;  /* 0x00000024000c7c82 */ /* 0x000fe20008000000 */
[----:B------:R1:W-:Y:S01]  /*23ae0*/  UTMALDG.5D.MULTICAST [UR16], [UR4], UR7, desc[UR56] ;  /* 0x00003810040073b4 */ /* 0x0003e20008021807 */
[----:B------:R-:W-:Y:S01]  /*23af0*/  UMOV UR13, UR37 ;  /* 0x00000025000d7c82 */ /* 0x000fe20008000000 */
[----:B------:R-:W-:Y:S01]  /*23b00*/  UMOV UR14, UR38 ;  /* 0x00000026000e7c82 */ /* 0x000fe20008000000 */
[----:B------:R-:W-:-:S02]  /*23b10*/  MOV R27, UR19 ;  /* 0x00000013001b7c02 */ /* 0x000fc40008000f00 */
[----:B------:R-:W-:Y:S02]  /*23b20*/  MOV R21, UR28 ;  /* 0x0000001c00157c02 */ /* 0x000fe40008000f00 */
[----:B------:R-:W-:Y:S01]  /*23b30*/  MOV R11, UR31 ;  /* 0x0000001f000b7c02 */ /* 0x000fe20008000f00 */
[----:B------:R2:W-:Y:S01]  /*23b40*/  UTMALDG.5D.MULTICAST [UR24], [UR4], UR7, desc[UR56] ;  /* 0x00003818040073b4 */ /* 0x0005e20008021807 */
[----:B------:R-:W-:Y:S02]  /*23b50*/  MOV R24, UR22 ;  /* 0x0000001600187c02 */ /* 0x000fe40008000f00 */
[----:B------:R-:W-:Y:S02]  /*23b60*/  R2UR UR31, R11 ;  /* 0x000000000b1f72ca */ /* 0x000fe400000e0000 */
[----:B------:R-:W-:Y:S02]  /*23b70*/  MOV R25, UR21 ;  /* 0x0000001500197c02 */ /* 0x000fe40008000f00 */
[----:B------:R-:W-:Y:S01]  /*23b80*/  MOV R26, UR20 ;  /* 0x00000014001a7c02 */ /* 0x000fe20008000f00 */
[----:B0-----:R-:W-:-:S08]  /*23b90*/  UIADD3 UR32, UR6, 0x20400, URZ ;  /* 0x0002040006207890 */ /* 0x001fd0000fffe03f */
[----:B------:R-:W-:Y:S01]  /*23ba0*/  UMOV UR34, UR31 ;  /* 0x0000001f00227c82 */ /* 0x000fe20008000000 */
[----:B-1----:R-:W-:Y:S01]  /*23bb0*/  R2UR UR19, R72 ;  /* 0x00000000481372ca */ /* 0x002fe200000e0000 */
[----:B------:R-:W-:Y:S01]  /*23bc0*/  UIADD3 UR16, UR6, 0x25800, URZ ;  /* 0x0002580006107890 */ /* 0x000fe2000fffe03f */
[----:B--2---:R-:W-:Y:S01]  /*23bd0*/  R2UR UR27, R16 ;  /* 0x00000000101b72ca */ /* 0x004fe200000e0000 */
[----:B------:R-:W-:Y:S01]  /*23be0*/  UIADD3 UR24, UR6, 0x21800, URZ ;  /* 0x0002180006187890 */ /* 0x000fe2000fffe03f */
[----:B------:R-:W-:-:S09]  /*23bf0*/  MOV R16, UR51 ;  /* 0x0000003300107c02 */ /* 0x000fd20008000f00 */
[----:B------:R-:W-:Y:S02]  /*23c00*/  UMOV UR55, UR19 ;  /* 0x0000001300377c82 */ /* 0x000fe40008000000 */
[----:B------:R-:W-:-:S04]  /*23c10*/  MOV R11, UR55 ;  /* 0x00000037000b7c02 */ /* 0x000fc80008000f00 */
[----:B------:R-:W-:Y:S01]  /*23c20*/  R2UR UR55, R11 ;  /* 0x000000000b3772ca */ /* 0x000fe200000e0000 */
[----:B------:R-:W-:Y:S01]  /*23c30*/  VIADD R11, R8, 0xffffffff ;  /* 0xffffffff080b7836 */ /* 0x000fe20000000000 */
[----:B------:R0:W-:Y:S01]  /*23c40*/  UTMALDG.5D.MULTICAST [UR24], [UR4], UR7, desc[UR56] ;  /* 0x00003818040073b4 */ /* 0x0001e20008021807 */
[----:B------:R-:W-:Y:S02]  /*23c50*/  UMOV UR15, UR27 ;  /* 0x0000001b000f7c82 */ /* 0x000fe40008000000 */
[----:B------:R-:W-:Y:S01]  /*23c60*/  IMAD.MOV.U32 R8, RZ, RZ, R11 ;  /* 0x000000ffff087224 */ /* 0x000fe200078e000b */
[----:B------:R-:W-:Y:S01]  /*23c70*/  SEL R11, R15, RZ, P3 ;  /* 0x000000ff0f0b7207 */ /* 0x000fe20001800000 */
[----:B------:R1:W-:Y:S01]  /*23c80*/  UTMALDG.5D.MULTICAST [UR48], [UR4], UR7, desc[UR56] ;  /* 0x00003830040073b4 */ /* 0x0003e20008021807 */
[----:B------:R2:W-:Y:S01]  /*23c90*/  UTMALDG.5D.MULTICAST [UR40], [UR4], UR7, desc[UR56] ;  /* 0x00003828040073b4 */ /* 0x0005e20008021807 */
[----:B------:R3:W-:Y:S01]  /*23ca0*/  UTMALDG.5D.MULTICAST [UR8], [UR4], UR7, desc[UR56] ;  /* 0x00003808040073b4 */ /* 0x0007e20008021807 */
[----:B0-----:R-:W-:Y:S01]  /*23cb0*/  R2UR UR27, R69 ;  /* 0x00000000451b72ca */ /* 0x001fe200000e0000 */
[----:B------:R-:W-:Y:S01]  /*23cc0*/  UIADD3 UR24, UR6, 0x24000, URZ ;  /* 0x0002400006187890 */ /* 0x000fe2000fffe03f */
[----:B-1----:R-:W-:Y:S01]  /*23cd0*/  R2UR UR51, R68 ;  /* 0x00000000443372ca */ /* 0x002fe200000e0000 */
[----:B------:R-:W-:Y:S01]  /*23ce0*/  UIADD3 UR48, UR6, 0x23800, URZ ;  /* 0x0002380006307890 */ /* 0x000fe2000fffe03f */
[----:B--2---:R-:W-:Y:S01]  /*23cf0*/  R2UR UR43, R70 ;  /* 0x00000000462b72ca */ /* 0x004fe200000e0000 */
[----:B------:R-:W-:-:S10]  /*23d00*/  UIADD3 UR40, UR6, 0x24800, URZ ;  /* 0x0002480006287890 */ /* 0x000fd4000fffe03f */
[----:B------:R0:W-:Y:S01]  /*23d10*/  UTMALDG.5D.MULTICAST [UR48], [UR4], UR7, desc[UR56] ;  /* 0x00003830040073b4 */ /* 0x0001e20008021807 */
[----:B------:R-:W-:Y:S01]  /*23d20*/  UMOV UR17, UR51 ;  /* 0x0000003300117c82 */ /* 0x000fe20008000000 */
[----:B---3--:R-:W-:Y:S01]  /*23d30*/  R2UR UR13, R76 ;  /* 0x000000004c0d72ca */ /* 0x008fe200000e0000 */
[----:B------:R-:W-:Y:S01]  /*23d40*/  UMOV UR12, UR15 ;  /* 0x0000000f000c7c82 */ /* 0x000fe20008000000 */
[----:B------:R-:W-:Y:S01]  /*23d50*/  MOV R28, UR17 ;  /* 0x00000011001c7c02 */ /* 0x000fe20008000f00 */
[----:B------:R-:W-:Y:S01]  /*23d60*/  UMOV UR17, UR9 ;  /* 0x0000000900117c82 */ /* 0x000fe20008000000 */
[----:B------:R-:W-:Y:S01]  /*23d70*/  UMOV UR10, UR31 ;  /* 0x0000001f000a7c82 */ /* 0x000fe20008000000 */
[----:B------:R1:W-:Y:S01]  /*23d80*/  UTMALDG.5D.MULTICAST [UR24], [UR4], UR7, desc[UR56] ;  /* 0x00003818040073b4 */ /* 0x0003e20008021807 */
[----:B------:R-:W-:Y:S01]  /*23d90*/  UMOV UR8, UR43 ;  /* 0x0000002b00087c82 */ /* 0x000fe20008000000 */
[----:B------:R2:W-:Y:S06]  /*23da0*/  UTMALDG.5D.MULTICAST [UR40], [UR4], UR7, desc[UR56] ;  /* 0x00003828040073b4 */ /* 0x0005ec0008021807 */
[----:B------:R-:W-:Y:S01]  /*23db0*/  IMAD.U32 R30, RZ, RZ, UR13 ;  /* 0x0000000dff1e7e24 */ /* 0x000fe2000f8e00ff */
[----:B------:R-:W-:Y:S01]  /*23dc0*/  UMOV UR13, UR37 ;  /* 0x00000025000d7c82 */ /* 0x000fe20008000000 */
[----:B0-----:R-:W-:Y:S01]  /*23dd0*/  R2UR UR51, R71 ;  /* 0x00000000473372ca */ /* 0x001fe200000e0000 */
[----:B------:R-:W-:Y:S01]  /*23de0*/  UIADD3 UR48, UR6, 0x25000, URZ ;  /* 0x0002500006307890 */ /* 0x000fe2000fffe03f */
[----:B-1----:R-:W-:Y:S01]  /*23df0*/  UMOV UR25, UR27 ;  /* 0x0000001b00197c82 */ /* 0x002fe20008000000 */
[----:B------:R-:W-:Y:S01]  /*23e00*/  R2UR UR27, R12 ;  /* 0x000000000c1b72ca */ /* 0x000fe200000e0000 */
[----:B------:R-:W-:Y:S01]  /*23e10*/  UIADD3 UR24, UR6, 0x26800, URZ ;  /* 0x0002680006187890 */ /* 0x000fe2000fffe03f */
[----:B------:R-:W-:Y:S01]  /*23e20*/  MOV R23, UR25 ;  /* 0x0000001900177c02 */ /* 0x000fe20008000f00 */
[----:B------:R-:W-:-:S07]  /*23e30*/  UMOV UR25, UR9 ;  /* 0x0000000900197c82 */ /* 0x000fce0008000000 */
[----:B------:R0:W-:Y:S01]  /*23e40*/  UTMALDG.5D.MULTICAST [UR48], [UR4], UR7, desc[UR56] ;  /* 0x00003830040073b4 */ /* 0x0001e20008021807 */
[----:B------:R-:W-:Y:S01]  /*23e50*/  UMOV UR58, UR51 ;  /* 0x00000033003a7c82 */ /* 0x000fe20008000000 */
[----:B------:R-:W-:Y:S01]  /*23e60*/  MOV R12, UR30 ;  /* 0x0000001e000c7c02 */ /* 0x000fe20008000f00 */
[----:B--2---:R-:W-:Y:S01]  /*23e70*/  UIADD3 UR40, UR6, 0x26000, URZ ;  /* 0x0002600006287890 */ /* 0x004fe2000fffe03f */
[----:B------:R-:W-:Y:S01]  /*23e80*/  R2UR UR43, R73 ;  /* 0x00000000492b72ca */ /* 0x000fe200000e0000 */
[----:B------:R1:W-:Y:S01]  /*23e90*/  UTMALDG.5D.MULTICAST [UR16], [UR4], UR7, desc[UR56] ;  /* 0x00003810040073b4 */ /* 0x0003e20008021807 */
[----:B------:R-:W-:Y:S02]  /*23ea0*/  MOV R22, UR27 ;  /* 0x0000001b00167c02 */ /* 0x000fe40008000f00 */
[----:B------:R-:W-:-:S09]  /*23eb0*/  R2UR UR27, R74 ;  /* 0x000000004a1b72ca */ /* 0x000fd200000e0000 */
[----:B------:R2:W-:Y:S01]  /*23ec0*/  UTMALDG.5D.MULTICAST [UR40], [UR4], UR7, desc[UR56] ;  /* 0x00003828040073b4 */ /* 0x0005e20008021807 */
[----:B------:R-:W-:Y:S02]  /*23ed0*/  UMOV UR47, UR43 ;  /* 0x0000002b002f7c82 */ /* 0x000fe40008000000 */
[----:B------:R-:W-:Y:S01]  /*23ee0*/  MOV R9, UR47 ;  /* 0x0000002f00097c02 */ /* 0x000fe20008000f00 */
[----:B------:R-:W-:Y:S01]  /*23ef0*/  UMOV UR39, UR27 ;  /* 0x0000001b00277c82 */ /* 0x000fe20008000000 */
[----:B------:R3:W-:Y:S02]  /*23f00*/  UTMALDG.5D.MULTICAST [UR24], [UR4], UR7, desc[UR56] ;  /* 0x00003818040073b4 */ /* 0x0007e40008021807 */
[----:B------:R-:W-:Y:S02]  /*23f10*/  R2UR UR47, R9 ;  /* 0x00000000092f72ca */ /* 0x000fe400000e0000 */
[----:B------:R-:W-:Y:S02]  /*23f20*/  SEL R9, RZ, 0x1, P5 ;  /* 0x00000001ff097807 */ /* 0x000fe40002800000 */
[----:B0-----:R-:W-:Y:S01]  /*23f30*/  R2UR UR51, R16 ;  /* 0x00000000103372ca */ /* 0x001fe200000e0000 */
[----:B------:R-:W-:Y:S01]  /*23f40*/  UIADD3 UR48, UR6, 0x27800, URZ ;  /* 0x0002780006307890 */ /* 0x000fe2000fffe03f */
[----:B------:R-:W-:-:S02]  /*23f50*/  MOV R16, UR29 ;  /* 0x0000001d00107c02 */ /* 0x000fc40008000f00 */
[----:B------:R-:W-:Y:S02]  /*23f60*/  LOP3.LUT R6, R6, R9, RZ, 0x3c, !PT ;  /* 0x0000000906067212 */ /* 0x000fe400078e3cff */
[----:B------:R-:W-:Y:S02]  /*23f70*/  SEL R9, R14, RZ, P4 ;  /* 0x000000ff0e097207 */ /* 0x000fe40002000000 */
[----:B-1----:R-:W-:Y:S01]  /*23f80*/  R2UR UR19, R75 ;  /* 0x000000004b1372ca */ /* 0x002fe200000e0000 */
[----:B------:R-:W-:Y:S01]  /*23f90*/  UIADD3 UR16, UR6, 0x27000, URZ ;  /* 0x0002700006107890 */ /* 0x000fe2000fffe03f */
[----:B--2---:R-:W-:Y:S01]  /*23fa0*/  R2UR UR43, R18 ;  /* 0x00000000122b72ca */ /* 0x004fe200000e0000 */
[----:B------:R-:W-:Y:S01]  /*23fb0*/  UIADD3 UR40, UR6, 0x21c00, URZ ;  /* 0x00021c0006287890 */ /* 0x000fe2000fffe03f */
[----:B------:R-:W-:Y:S01]  /*23fc0*/  MOV R18, UR52 ;  /* 0x0000003400127c02 */ /* 0x000fe20008000f00 */
[----:B------:R-:W-:-:S08]  /*23fd0*/  UMOV UR42, UR31 ;  /* 0x0000001f002a7c82 */ /* 0x000fd00008000000 */
[----:B------:R0:W-:Y:S01]  /*23fe0*/  UTMALDG.5D.MULTICAST [UR16], [UR4], UR7, desc[UR56] ;  /* 0x00003810040073b4 */ /* 0x0001e20008021807 */
[----:B------:R-:W-:Y:S01]  /*23ff0*/  UMOV UR23, UR19 ;  /* 0x0000001300177c82 */ /* 0x000fe20008000000 */
[----:B---3--:R-:W-:Y:S01]  /*24000*/  R2UR UR28, R21 ;  /* 0x00000000151c72ca */ /* 0x008fe200000e0000 */
[----:B------:R-:W-:Y:S01]  /*24010*/  UIADD3 UR24, UR6, 0x21400, URZ ;  /* 0x0002140006187890 */ /* 0x000fe2000fffe03f */
[----:B------:R-:W-:Y:S01]  /*24020*/  MOV R21, UR51 ;  /* 0x0000003300157c02 */ /* 0x000fe20008000f00 */
[----:B------:R-:W-:Y:S01]  /*24030*/  UMOV UR26, UR31 ;  /* 0x0000001f001a7c82 */ /* 0x000fe20008000000 */
[----:B------:R-:W-:Y:S02]  /*24040*/  R2UR UR51, R30 ;  /* 0x000000001e3372ca */ /* 0x000fe400000e0000 */
[----:B------:R-:W-:Y:S02]  /*24050*/  R2UR UR25, R23 ;  /* 0x00000000171972ca */ /* 0x000fe400000e0000 */
[----:B------:R-:W-:-:S02]  /*24060*/  R2UR UR30, R12 ;  /* 0x000000000c1e72ca */ /* 0x000fc400000e0000 */
[----:B------:R-:W-:Y:S02]  /*24070*/  R2UR UR29, R16 ;  /* 0x00000000101d72ca */ /* 0x000fe400000e0000 */
[----:B------:R-:W-:Y:S02]  /*24080*/  R2UR UR27, R22 ;  /* 0x00000000161b72ca */ /* 0x000fe400000e0000 */
[----:B------:R-:W-:Y:S02]  /*24090*/  MOV R12, UR54 ;  /* 0x00000036000c7c02 */ /* 0x000fe40008000f00 */
[----:B------:R-:W-:Y:S01]  /*240a0*/  MOV R16, UR53 ;  /* 0x0000003500107c02 */ /* 0x000fe20008000f00 */
[----:B------:R1:W-:Y:S01]  /*240b0*/  UTMALDG.5D.MULTICAST [UR48], [UR4], UR7, desc[UR56] ;  /* 0x00003830040073b4 */ /* 0x0003e20008021807 */
[----:B------:R-:W-:Y:S01]  /*240c0*/  MOV R22, UR46 ;  /* 0x0000002e00167c02 */ /* 0x000fe20008000f00 */
[----:B------:R-:W-:Y:S01]  /*240d0*/  UMOV UR15, UR51 ;  /* 0x00000033000f7c82 */ /* 0x000fe20008000000 */
[----:B------:R-:W-:Y:S01]  /*240e0*/  MOV R23, UR45 ;  /* 0x0000002d00177c02 */ /* 0x000fe20008000f00 */
[----:B------:R2:W-:Y:S01]  /*240f0*/  UTMALDG.5D.MULTICAST [UR32], [UR4], UR7, desc[UR56] ;  /* 0x00003820040073b4 */ /* 0x0005e20008021807 */
[----:B0-----:R-:W-:Y:S01]  /*24100*/  R2UR UR17, R28 ;  /* 0x000000001c1172ca */ /* 0x001fe200000e0000 */
[----:B------:R-:W-:Y:S01]  /*24110*/  UIADD3 UR16, UR6, 0x20c00, URZ ;  /* 0x00020c0006107890 */ /* 0x000fe2000fffe03f */
[----:B------:R-:W-:Y:S01]  /*24120*/  R2UR UR22, R24 ;  /* 0x00000000181672ca */ /* 0x000fe200000e0000 */
[----:B------:R-:W-:Y:S01]  /*24130*/  UMOV UR18, UR31 ;  /* 0x0000001f00127c82 */ /* 0x000fe20008000000 */
[----:B------:R-:W-:-:S02]  /*24140*/  R2UR UR21, R25 ;  /* 0x00000000191572ca */ /* 0x000fc400000e0000 */
[----:B------:R-:W-:Y:S02]  /*24150*/  R2UR UR20, R26 ;  /* 0x000000001a1472ca */ /* 0x000fe400000e0000 */
[----:B------:R-:W-:Y:S02]  /*24160*/  R2UR UR19, R27 ;  /* 0x000000001b1372ca */ /* 0x000fe400000e0000 */
[----:B------:R-:W-:Y:S02]  /*24170*/  MOV R24, UR44 ;  /* 0x0000002c00187c02 */ /* 0x000fe40008000f00 */
[----:B------:R-:W-:Y:S01]  /*24180*/  MOV R25, UR43 ;  /* 0x0000002b00197c02 */ /* 0x000fe20008000f00 */
[----:B------:R-:W-:Y:S01]  /*24190*/  UMOV UR43, UR12 ;  /* 0x0000000c002b7c82 */ /* 0x000fe20008000000 */
[----:B------:R-:W-:Y:S01]  /*241a0*/  UMOV UR12, UR36 ;  /* 0x00000024000c7c82 */ /* 0x000fe20008000000 */
[----:B-1----:R-:W-:Y:S01]  /*241b0*/  R2UR UR54, R12 ;  /* 0x000000000c3672ca */ /* 0x002fe200000e0000 */
[----:B------:R-:W-:Y:S01]  /*241c0*/  UIADD3 UR48, UR6, 0x22400, URZ ;  /* 0x0002240006307890 */ /* 0x000fe2000fffe03f */
[----:B------:R-:W-:Y:S01]  /*241d0*/  R2UR UR53, R16 ;  /* 0x00000000103572ca */ /* 0x000fe200000e0000 */
[----:B------:R-:W-:Y:S01]  /*241e0*/  UMOV UR50, UR31 ;  /* 0x0000001f00327c82 */ /* 0x000fe20008000000 */
[----:B------:R-:W-:Y:S01]  /*241f0*/  R2UR UR52, R18 ;  /* 0x00000000123472ca */ /* 0x000fe200000e0000 */
[C---:B------:R-:W-:Y:S01]  /*24200*/  VIADD R16, R10.reuse, 0x1 ;  /* 0x000000010a107836 */ /* 0x040fe20000000000 */
[----:B------:R-:W-:Y:S01]  /*24210*/  R2UR UR51, R21 ;  /* 0x00000000153372ca */ /* 0x000fe200000e0000 */
[----:B--2---:R-:W-:Y:S01]  /*24220*/  UMOV UR35, UR17 ;  /* 0x0000001100237c82 */ /* 0x004fe20008000000 */
[----:B------:R-:W-:Y:S01]  /*24230*/  UMOV UR17, UR9 ;  /* 0x0000000900117c82 */ /* 0x000fe20008000000 */
[----:B------:R-:W-:Y:S01]  /*24240*/  UIADD3 UR32, UR6, 0x23c00, URZ ;  /* 0x00023c0006207890 */ /* 0x000fe2000fffe03f */
[----:B------:R0:W-:Y:S01]  /*24250*/  UTMALDG.5D.MULTICAST [UR16], [UR4], UR7, desc[UR56] ;  /* 0x00003810040073b4 */ /* 0x0001e20008021807 */
[----:B------:R-:W-:-:S02]  /*24260*/  @P4 IADD3 R16, R10, RZ, RZ ;  /* 0x000000ff0a104210 */ /* 0x000fc40007ffe0ff */
[----:B------:R-:W-:-:S03]  /*24270*/  SEL R12, R13, RZ, P2 ;  /* 0x000000ff0d0c7207 */ /* 0x000fc60001000000 */
[----:B------:R-:W-:Y:S01]  /*24280*/  IMAD.MOV.U32 R10, RZ, RZ, R16 ;  /* 0x000000ffff0a7224 */ /* 0x000fe200078e0010 */
[----:B0-----:R-:W-:Y:S01]  /*24290*/  UMOV UR19, UR25 ;  /* 0x0000001900137c82 */ /* 0x001fe20008000000 */
[----:B------:R-:W-:Y:S01]  /*242a0*/  UMOV UR25, UR9 ;  /* 0x0000000900197c82 */ /* 0x000fe20008000000 */
[----:B------:R-:W-:Y:S01]  /*242b0*/  UIADD3 UR16, UR6, 0x24400, URZ ;  /* 0x0002440006107890 */ /* 0x000fe2000fffe03f */
[----:B------:R0:W-:Y:S01]  /*242c0*/  UTMALDG.5D.MULTICAST [UR24], [UR4], UR7, desc[UR56] ;  /* 0x00003818040073b4 */ /* 0x0001e20008021807 */
[----:B------:R-:W-:Y:S01]  /*242d0*/  UMOV UR20, UR36 ;  /* 0x0000002400147c82 */ /* 0x000fe20008000000 */
[----:B------:R-:W-:Y:S01]  /*242e0*/  UMOV UR21, UR37 ;  /* 0x0000002500157c82 */ /* 0x000fe20008000000 */
[----:B------:R-:W-:Y:S01]  /*242f0*/  UMOV UR22, UR38 ;  /* 0x0000002600167c82 */ /* 0x000fe20008000000 */
[----:B------:R1:W-:Y:S01]  /*24300*/  UTMALDG.5D.MULTICAST [UR40], [UR4], UR7, desc[UR56] ;  /* 0x00003828040073b4 */ /* 0x0003e20008021807 */
[----:B------:R-:W-:Y:S01]  /*24310*/  UTMALDG.5D.MULTICAST [UR48], [UR4], UR7, desc[UR56] ;  /* 0x00003830040073b4 */ /* 0x000fe20008021807 */
[----:B0-----:R-:W-:Y:S01]  /*24320*/  UMOV UR27, UR8 ;  /* 0x00000008001b7c82 */ /* 0x001fe20008000000 */
[----:B------:R-:W-:-:S02]  /*24330*/  UIADD3 UR8, UR6, 0x23400, URZ ;  /* 0x0002340006087890 */ /* 0x000fc4000fffe03f */
[----:B------:R-:W-:Y:S01]  /*24340*/  UIADD3 UR24, UR6, 0x24c00, URZ ;  /* 0x00024c0006187890 */ /* 0x000fe2000fffe03f */
[----:B------:R-:W-:Y:S01]  /*24350*/  UMOV UR28, UR36 ;  /* 0x00000024001c7c82 */ /* 0x000fe20008000000 */
[----:B------:R-:W-:Y:S01]  /*24360*/  UMOV UR29, UR37 ;  /* 0x00000025001d7c82 */ /* 0x000fe20008000000 */
[----:B------:R-:W-:Y:S01]  /*24370*/  UMOV UR30, UR38 ;  /* 0x00000026001e7c82 */ /* 0x000fe20008000000 */
[----:B-1----:R-:W-:Y:S01]  /*24380*/  R2UR UR46, R22 ;  /* 0x00000000162e72ca */ /* 0x002fe200000e0000 */
[----:B------:R-:W-:Y:S01]  /*24390*/  UIADD3 UR40, UR6, 0x22c00, URZ ;  /* 0x00022c0006287890 */ /* 0x000fe2000fffe03f */
[----:B------:R-:W-:Y:S02]  /*243a0*/  R2UR UR45, R23 ;  /* 0x00000000172d72ca */ /* 0x000fe400000e0000 */
[----:B------:R-:W-:Y:S02]  /*243b0*/  R2UR UR44, R24 ;  /* 0x00000000182c72ca */ /* 0x000fe400000e0000 */
[----:B------:R-:W-:-:S13]  /*243c0*/  R2UR UR43, R25 ;  /* 0x00000000192b72ca */ /* 0x000fda00000e0000 */
[----:B------:R-:W-:Y:S01]  /*243d0*/  UTMALDG.5D.MULTICAST [UR40], [UR4], UR7, desc[UR56] ;  /* 0x00003828040073b4 */ /* 0x000fe20008021807 */
[----:B------:R0:W-:Y:S01]  /*243e0*/  UTMALDG.5D.MULTICAST [UR8], [UR4], UR7, desc[UR56] ;  /* 0x00003808040073b4 */ /* 0x0001e20008021807 */
[----:B------:R-:W-:Y:S01]  /*243f0*/  UTMALDG.5D.MULTICAST [UR32], [UR4], UR7, desc[UR56] ;  /* 0x00003820040073b4 */ /* 0x000fe20008021807 */
[----:B------:R1:W-:Y:S01]  /*24400*/  UTMALDG.5D.MULTICAST [UR16], [UR4], UR7, desc[UR56] ;  /* 0x00003810040073b4 */ /* 0x0003e20008021807 */
[----:B------:R2:W-:Y:S01]  /*24410*/  UTMALDG.5D.MULTICAST [UR24], [UR4], UR7, desc[UR56] ;  /* 0x00003818040073b4 */ /* 0x0005e20008021807 */
[----:B0-----:R-:W-:Y:S01]  /*24420*/  UIADD3 UR8, UR6, 0x25400, URZ ;  /* 0x0002540006087890 */ /* 0x001fe2000fffe03f */
[----:B------:R-:W-:-:S08]  /*24430*/  UMOV UR11, UR58 ;  /* 0x0000003a000b7c82 */ /* 0x000fd00008000000 */
[----:B------:R0:W-:Y:S01]  /*24440*/  UTMALDG.5D.MULTICAST [UR8], [UR4], UR7, desc[UR56] ;  /* 0x00003808040073b4 */ /* 0x0001e20008021807 */
[----:B-1----:R-:W-:Y:S01]  /*24450*/  UIADD3 UR16, UR6, 0x25c00, URZ ;  /* 0x00025c0006107890 */ /* 0x002fe2000fffe03f */
[----:B------:R-:W-:Y:S01]  /*24460*/  UMOV UR19, UR55 ;  /* 0x0000003700137c82 */ /* 0x000fe20008000000 */
[----:B--2---:R-:W-:-:S07]  /*24470*/  UIADD3 UR24, UR6, 0x26c00, URZ ;  /* 0x00026c0006187890 */ /* 0x004fce000fffe03f */
[----:B------:R1:W-:Y:S01]  /*24480*/  UTMALDG.5D.MULTICAST [UR16], [UR4], UR7, desc[UR56] ;  /* 0x00003810040073b4 */ /* 0x0003e20008021807 */
[----:B------:R-:W-:Y:S01]  /*24490*/  UMOV UR27, UR39 ;  /* 0x00000027001b7c82 */ /* 0x000fe20008000000 */
[----:B0-----:R-:W-:Y:S01]  /*244a0*/  UIADD3 UR8, UR6, 0x26400, URZ ;  /* 0x0002640006087890 */ /* 0x001fe2000fffe03f */
[----:B------:R-:W-:-:S08]  /*244b0*/  UMOV UR11, UR47 ;  /* 0x0000002f000b7c82 */ /* 0x000fd00008000000 */
[----:B------:R0:W-:Y:S01]  /*244c0*/  UTMALDG.5D.MULTICAST [UR8], [UR4], UR7, desc[UR56] ;  /* 0x00003808040073b4 */ /* 0x0001e20008021807 */
[----:B-1----:R-:W-:Y:S01]  /*244d0*/  UIADD3 UR16, UR6, 0x27400, URZ ;  /* 0x0002740006107890 */ /* 0x002fe2000fffe03f */
[----:B------:R1:W-:Y:S01]  /*244e0*/  UTMALDG.5D.MULTICAST [UR24], [UR4], UR7, desc[UR56] ;  /* 0x00003818040073b4 */ /* 0x0003e20008021807 */
[----:B------:R-:W-:-:S07]  /*244f0*/  UMOV UR19, UR23 ;  /* 0x0000001700137c82 */ /* 0x000fce0008000000 */
[----:B------:R1:W-:Y:S01]  /*24500*/  UTMALDG.5D.MULTICAST [UR16], [UR4], UR7, desc[UR56] ;  /* 0x00003810040073b4 */ /* 0x0003e20008021807 */
[----:B0-----:R-:W-:Y:S01]  /*24510*/  UIADD3 UR8, UR6, 0x27c00, URZ ;  /* 0x00027c0006087890 */ /* 0x001fe2000fffe03f */
[----:B------:R-:W-:-:S08]  /*24520*/  UMOV UR11, UR15 ;  /* 0x0000000f000b7c82 */ /* 0x000fd00008000000 */
[----:B------:R1:W-:Y:S02]  /*24530*/  UTMALDG.5D.MULTICAST [UR8], [UR4], UR7, desc[UR56] ;  /* 0x00003808040073b4 */ /* 0x0003e40008021807 */
[----:B-1----:R-:W-:Y:S05]  /*24540*/  @P6 BRA `(.L_x_532) ;  /* 0xffffff7400cc6947 */ /* 0x002fea000383ffff */
.L_x_528:
[----:B------:R-:W-:Y:S05]  /*24550*/  WARPSYNC.ALL ;  /* 0x0000000000007948 */ /* 0x000fea0003800000 */
[----:B------:R-:W-:-:S13]  /*24560*/  ELECT P0, URZ, PT ;  /* 0x00000000003f782f */ /* 0x000fda0003800000 */
[----:B------:R-:W-:Y:S05]  /*24570*/  @!P0 EXIT ;  /* 0x000000000000894d */ /* 0x000fea0003800000 */
[----:B------:R-:W-:-:S13]  /*24580*/  R2UR UR4, R3 ;  /* 0x00000000030472ca */ /* 0x000fda00000e0000 */
[----:B------:R-:W-:-:S04]  /*24590*/  ULOP3.LUT UR4, UR4, 0x2, URZ, 0xfc, !UPT ;  /* 0x0000000204047892 */ /* 0x000fc8000f8efc3f */
[----:B------:R-:W-:-:S06]  /*245a0*/  UISETP.NE.AND UP0, UPT, UR4, 0x3, UPT ;  /* 0x000000030400788c */ /* 0x000fcc000bf05270 */
[----:B------:R-:W-:-:S13]  /*245b0*/  PLOP3.LUT P0, PT, PT, PT, UP0, 0x80, 0x0 ;  /* 0x000000000000781c */ /* 0x000fda0003f0f008 */
[----:B------:R-:W-:Y:S05]  /*245c0*/  @!P0 BRA `(.L_x_533) ;  /* 0x0000000000048947 */ /* 0x000fea0003800000 */
[----:B------:R-:W-:Y:S01]  /*245d0*/  BPT.TRAP 0x1 ;  /* 0x000000040000795c */ /* 0x000fe20000300000 */
.L_x_533:
[----:B------:R-:W-:Y:S01]  /*245e0*/  R2UR UR8, R0 ;  /* 0x00000000000872ca */ /* 0x000fe200000e0000 */
[----:B------:R-:W-:Y:S01]  /*245f0*/  UMOV UR5, 0x400 ;  /* 0x0000040000057882 */ /* 0x000fe20000000000 */
[----:B------:R-:W-:-:S11]  /*24600*/  R2UR UR6, R19 ;  /* 0x00000000130672ca */ /* 0x000fd600000e0000 */
[----:B------:R-:W-:Y:S02]  /*24610*/  ULOP3.LUT UP0, URZ, UR8, 0x2, URZ, 0xc0, !UPT ;  /* 0x00000002083f7892 */ /* 0x000fe4000f80c03f */
[----:B------:R-:W-:Y:S02]  /*24620*/  USHF.L.U32 UR4, UR8, 0x3, URZ ;  /* 0x0000000308047899 */ /* 0x000fe4000800063f */
[----:B------:R-:W-:Y:S02]  /*24630*/  USEL UR7, URZ, 0x1, UP0 ;  /* 0x000000013f077887 */ /* 0x000fe40008000000 */
[----:B------:R-:W-:Y:S02]  /*24640*/  ULEA UR5, UR6, UR5, 0x18 ;  /* 0x0000000506057291 */ /* 0x000fe4000f8ec03f */
[----:B------:R-:W-:Y:S02]  /*24650*/  ULOP3.LUT UR6, UR4, 0x8, URZ, 0xc0, !UPT ;  /* 0x0000000804067892 */ /* 0x000fe4000f8ec03f */
[----:B------:R-:W-:Y:S01]  /*24660*/  IMAD.U32 R0, RZ, RZ, UR7 ;  /* 0x00000007ff007e24 */ /* 0x000fe2000f8e00ff */
[----:B------:R-:W-:-:S02]  /*24670*/  UIADD3 UR5, UR5, 0x30010, URZ ;  /* 0x0003001005057890 */ /* 0x000fc4000fffe03f */
[----:B------:R-:W-:Y:S02]  /*24680*/  ULOP3.LUT UR4, UR8, 0x1, URZ, 0xc0, !UPT ;  /* 0x0000000108047892 */ /* 0x000fe4000f8ec03f */
[----:B------:R-:W-:Y:S01]  /*24690*/  SHF.L.U32 R0, R0, 0x1f, RZ ;  /* 0x0000001f00007819 */ /* 0x000fe200000006ff */
[----:B------:R-:W-:-:S12]  /*246a0*/  UIADD3 UR6, UR5, UR6, URZ ;  /* 0x0000000605067290 */ /* 0x000fd8000fffe03f */
.L_x_534:
[----:B0-----:R-:W-:-:S04]  /*246b0*/  IMAD.U32 R3, RZ, RZ, UR6 ;  /* 0x00000006ff037e24 */ /* 0x001fc8000f8e00ff */
[----:B------:R0:W1:Y:S03]  /*246c0*/  SYNCS.PHASECHK.TRANS64.TRYWAIT P0, [R3+URZ], R0 ;  /* 0x00000000030075a7 */ /* 0x000066000800017f */
[----:B-1----:R-:W-:Y:S05]  /*246d0*/  @!P0 NANOSLEEP.SYNCS 0x989680 ;  /* 0x009896800000895d */ /* 0x002fea0003900000 */
[----:B------:R-:W1:Y:S02]  /*246e0*/  @!P0 SYNCS.PHASECHK.TRANS64 P0, [R3+URZ], R0 ;  /* 0x00000000030085a7 */ /* 0x000e64000800007f */
[----:B-1----:R-:W-:Y:S05]  /*246f0*/  @!P0 BRA `(.L_x_534) ;  /* 0xfffffffc00ec8947 */ /* 0x002fea000383ffff */
[----:B------:R-:W-:-:S04]  /*24700*/  UIADD3 UR4, UR4, 0x1, URZ ;  /* 0x0000000104047890 */ /* 0x000fc8000fffe03f */
[----:B------:R-:W-:Y:S02]  /*24710*/  UISETP.EQ.XOR UP0, UPT, UR4, 0x2, !UP0 ;  /* 0x000000020400788c */ /* 0x000fe4000c702a70 */
[----:B------:R-:W-:Y:S02]  /*24720*/  UISETP.NE.AND UP1, UPT, UR4, 0x2, UPT ;  /* 0x000000020400788c */ /* 0x000fe4000bf25270 */
[----:B------:R-:W-:Y:S02]  /*24730*/  USEL UR6, URZ, 0x1, !UP0 ;  /* 0x000000013f067887 */ /* 0x000fe4000c000000 */
[----:B------:R-:W-:-:S04]  /*24740*/  USEL UR4, UR4, URZ, UP1 ;  /* 0x0000003f04047287 */ /* 0x000fc80008800000 */
[----:B0-----:R-:W-:Y:S01]  /*24750*/  IMAD.U32 R0, RZ, RZ, UR6 ;  /* 0x00000006ff007e24 */ /* 0x001fe2000f8e00ff */
[----:B------:R-:W-:-:S04]  /*24760*/  ULEA UR4, UR4, UR5, 0x3 ;  /* 0x0000000504047291 */ /* 0x000fc8000f8e183f */
[----:B------:R-:W-:-:S08]  /*24770*/  SHF.L.U32 R0, R0, 0x1f, RZ ;  /* 0x0000001f00007819 */ /* 0x000fd000000006ff */
.L_x_535:
[----:B0-----:R-:W-:-:S04]  /*24780*/  IMAD.U32 R3, RZ, RZ, UR4 ;  /* 0x00000004ff037e24 */ /* 0x001fc8000f8e00ff */
[----:B------:R0:W1:Y:S03]  /*24790*/  SYNCS.PHASECHK.TRANS64.TRYWAIT P0, [R3+URZ], R0 ;  /* 0x00000000030075a7 */ /* 0x000066000800017f */
[----:B-1----:R-:W-:Y:S05]  /*247a0*/  @!P0 NANOSLEEP.SYNCS 0x989680 ;  /* 0x009896800000895d */ /* 0x002fea0003900000 */
[----:B------:R-:W1:Y:S02]  /*247b0*/  @!P0 SYNCS.PHASECHK.TRANS64 P0, [R3+URZ], R0 ;  /* 0x00000000030085a7 */ /* 0x000e64000800007f */
[----:B-1----:R-:W-:Y:S05]  /*247c0*/  @P0 EXIT ;  /* 0x000000000000094d */ /* 0x002fea0003800000 */
[----:B------:R-:W-:Y:S05]  /*247d0*/  BRA `(.L_x_535) ;  /* 0xfffffffc00e87947 */ /* 0x000fea000383ffff */
.L_x_536:
[----:B------:R-:W-:-:S00]  /*247e0*/  BRA `(.L_x_536) ;  /* 0xfffffffc00fc7947 */ /* 0x000fc0000383ffff */
[----:B------:R-:W-:-:S00]  /*247f0*/  NOP ;  /* 0x0000000000007918 */ /* 0x000fc00000000000 */
        /* <DEDUP_REMOVED lines=8> */
.L_x_537:


//--------------------- .nv.shared._ZN7cutlass13device_kernelINS_4conv6kernel13ConvUniversalINS1_16ConvProblemShapeILNS1_8OperatorE0ELi3EEENS1_10collective14CollectiveConvINS1_46MainloopSm90TmaGmmaWarpSpecializedImplicitGemmILS5_0ELi2ELi3EN4cute5tupleIJNSA_1CILi2EEENSC_ILi1EEESE_EEENS1_36KernelImplicitTmaWarpSpecializedSm90ELi1EEENSB_IJNSC_ILi256EEENSC_ILi128EEENSB_IJNSC_ILi64EEEEEEEEENS_10tfloat32_tESN_NSA_8TiledMMAINSA_8MMA_AtomIJNSA_4SM904GMMA30MMA_64x128x8_F32TF32TF32_SS_TNILNSR_7ScaleInE1ELST_1EEEEEENSA_6LayoutINSB_IJSE_SE_SE_EEENSB_IJNSC_ILi0EEESY_SY_EEEEENSB_IJNSA_10UnderscoreES11_S11_EEEEENS7_6detail26Sm90ImplicitGemmTileTraitsINSA_20SM90_TMA_LOAD_IM2COLENSA_14ComposedLayoutINSA_7SwizzleILi3ELi4ELi3EEENSA_18smem_ptr_flag_bitsILi32EEENSW_INSB_IJNSB_IJNSC_ILi8EEENSC_ILi32EEEEEENSB_IJS1D_SD_EEENSB_IJSE_SD_EEEEEENSB_IJNSB_IJS1D_NSC_ILi512EEEEEENSB_IJSE_SI_EEENSB_IJSY_NSC_ILi16384EEEEEEEEEEEEEvEENS15_INSA_23SM90_TMA_LOAD_MULTICASTENS17_IS19_S1B_NSW_INSB_IJNSB_IJS1C_NSC_ILi16EEEEEES1F_S1G_EEENSB_IJS1J_S1K_NSB_IJSY_NSC_ILi8192EEEEEEEEEEEEEvEEEENS_8epilogue10collective6detail29Sm90TmaWarpSpecializedAdapterINS23_15DefaultEpilogueISN_NSB_IJNSB_IJllllEEESE_SY_EEES28_NS22_6thread17LinearCombinationISN_Li1EffLNS29_9ScaleType4KindE0ELNS_15FloatRoundStyleE2ESN_EENS_4gemm15EpilogueDefaultEEEEEvvEEEEvNT_6ParamsE --------------------------
	.section	.nv.shared._ZN7cutlass13device_kernelINS_4conv6kernel13ConvUniversalINS1_16ConvProblemShapeILNS1_8OperatorE0ELi3EEENS1_10collective14CollectiveConvINS1_46MainloopSm90TmaGmmaWarpSpecializedImplicitGemmILS5_0ELi2ELi3EN4cute5tupleIJNSA_1CILi2EEENSC_ILi1EEESE_EEENS1_36KernelImplicitTmaWarpSpecializedSm90ELi1EEENSB_IJNSC_ILi256EEENSC_ILi128EEENSB_IJNSC_ILi64EEEEEEEEENS_10tfloat32_tESN_NSA_8TiledMMAINSA_8MMA_AtomIJNSA_4SM904GMMA30MMA_64x128x8_F32TF32TF32_SS_TNILNSR_7ScaleInE1ELST_1EEEEEENSA_6LayoutINSB_IJSE_SE_SE_EEENSB_IJNSC_ILi0EEESY_SY_EEEEENSB_IJNSA_10UnderscoreES11_S11_EEEEENS7_6detail26Sm90ImplicitGemmTileTraitsINSA_20SM90_TMA_LOAD_IM2COLENSA_14ComposedLayoutINSA_7SwizzleILi3ELi4ELi3EEENSA_18smem_ptr_flag_bitsILi32EEENSW_INSB_IJNSB_IJNSC_ILi8EEENSC_ILi32EEEEEENSB_IJS1D_SD_EEENSB_IJSE_SD_EEEEEENSB_IJNSB_IJS1D_NSC_ILi512EEEEEENSB_IJSE_SI_EEENSB_IJSY_NSC_ILi16384EEEEEEEEEEEEEvEENS15_INSA_23SM90_TMA_LOAD_MULTICASTENS17_IS19_S1B_NSW_INSB_IJNSB_IJS1C_NSC_ILi16EEEEEES1F_S1G_EEENSB_IJS1J_S1K_NSB_IJSY_NSC_ILi8192EEEEEEEEEEEEEvEEEENS_8epilogue10collective6detail29Sm90TmaWarpSpecializedAdapterINS23_15DefaultEpilogueISN_NSB_IJNSB_IJllllEEESE_SY_EEES28_NS22_6thread17LinearCombinationISN_Li1EffLNS29_9ScaleType4KindE0ELNS_15FloatRoundStyleE2ESN_EENS_4gemm15EpilogueDefaultEEEEEvvEEEEvNT_6ParamsE,"aw",@nobits
	.sectionflags	@""
	.align	16
	.zero		1024


//--------------------- .nv.shared.reserved.0     --------------------------
	.section	.nv.shared.reserved.0,"aw",@nobits
	.weak		__nv_reservedSMEM_offset_0_alias
	.size		__nv_reservedSMEM_offset_0_alias, 0, 0
	.other		__nv_reservedSMEM_offset_0_alias,@"STO_CUDA_RESERVED_SHARED STV_DEFAULT"
__nv_reservedSMEM_offset_0_alias:
	.zero		0


//--------------------- .nv.global                --------------------------
	.section	.nv.global,"aw",@nobits
.nv.global:
	.type		_ZN39_INTERNAL_1d683e55_4_k_cu_2ce54f02_29634cute1_E,@object
	.size		_ZN39_INTERNAL_1d683e55_4_k_cu_2ce54f02_29634cute1_E,(_ZN39_INTERNAL_1d683e55_4_k_cu_2ce54f02_29634cuda3std3__45__cpo6cbeginE - _ZN39_INTERNAL_1d683e55_4_k_cu_2ce54f02_29634cute1_E)
_ZN39_INTERNAL_1d683e55_4_k_cu_2ce54f02_29634cute1_E:
	.zero		1
	.type		_ZN39_INTERNAL_1d683e55_4_k_cu_2ce54f02_29634cuda3std3__45__cpo6cbeginE,@object
	.size		_ZN39_INTERNAL_1d683e55_4_k_cu_2ce54f02_29634cuda3std3__45__cpo6cbeginE,(_ZN39_INTERNAL_1d683e55_4_k_cu_2ce54f02_29634cuda3std3__48in_placeE - _ZN39_INTERNAL_1d683e55_4_k_cu_2ce54f02_29634cuda3std3__45__cpo6cbeginE)
_ZN39_INTERNAL_1d683e55_4_k_cu_2ce54f02_29634cuda3std3__45__cpo6cbeginE:
	.zero		1
	.type		_ZN39_INTERNAL_1d683e55_4_k_cu_2ce54f02_29634cuda3std3__48in_placeE,@object
	.size		_ZN39_INTERNAL_1d683e55_4_k_cu_2ce54f02_29634cuda3std3__48in_placeE,(_ZN39_INTERNAL_1d683e55_4_k_cu_2ce54f02_29634cuda3std6ranges3__45__cpo9iter_moveE - _ZN39_INTERNAL_1d683e55_4_k_cu_2ce54f02_29634cuda3std3__48in_placeE)
_ZN39_INTERNAL_1d683e55_4_k_cu_2ce54f02_29634cuda3std3__48in_placeE:
	.zero		1
	.type		_ZN39_INTERNAL_1d683e55_4_k_cu_2ce54f02_29634cuda3std6ranges3__45__cpo9iter_moveE,@object
	.size		_ZN39_INTERNAL_1d683e55_4_k_cu_2ce54f02_29634cuda3std6ranges3__45__cpo9iter_moveE,(_ZN39_INTERNAL_1d683e55_4_k_cu_2ce54f02_29634cuda3std3__45__cpo5beginE - _ZN39_INTERNAL_1d683e55_4_k_cu_2ce54f02_29634cuda3std6ranges3__45__cpo9iter_moveE)
_ZN39_INTERNAL_1d683e55_4_k_cu_2ce54f02_29634cuda3std6ranges3__45__cpo9iter_moveE:
	.zero		1
	.type		_ZN39_INTERNAL_1d683e55_4_k_cu_2ce54f02_29634cuda3std3__45__cpo5beginE,@object
	.size		_ZN39_INTERNAL_1d683e55_4_k_cu_2ce54f02_29634cuda3std3__45__cpo5beginE,(_ZN39_INTERNAL_1d683e55_4_k_cu_2ce54f02_29634cuda3std3__441_GLOBAL__N__1d683e55_4_k_cu_2ce54f02_29636ignoreE - _ZN39_INTERNAL_1d683e55_4_k_cu_2ce54f02_29634cuda3std3__45__cpo5beginE)
_ZN39_INTERNAL_1d683e55_4_k_cu_2ce54f02_29634cuda3std3__45__cpo5beginE:
	.zero		1
	.type		_ZN39_INTERNAL_1d683e55_4_k_cu_2ce54f02_29634cuda3std3__441_GLOBAL__N__1d683e55_4_k_cu_2ce54f02_29636ignoreE,@object
	.size		_ZN39_INTERNAL_1d683e55_4_k_cu_2ce54f02_29634cuda3std3__441_GLOBAL__N__1d683e55_4_k_cu_2ce54f02_29636ignoreE,(_ZN39_INTERNAL_1d683e55_4_k_cu_2ce54f02_29634cute7productE - _ZN39_INTERNAL_1d683e55_4_k_cu_2ce54f02_29634cuda3std3__441_GLOBAL__N__1d683e55_4_k_cu_2ce54f02_29636ignoreE)
_ZN39_INTERNAL_1d683e55_4_k_cu_2ce54f02_29634cuda3std3__441_GLOBAL__N__1d683e55_4_k_cu_2ce54f02_29636ignoreE:
	.zero		1
	.type		_ZN39_INTERNAL_1d683e55_4_k_cu_2ce54f02_29634cute7productE,@object
	.size		_ZN39_INTERNAL_1d683e55_4_k_cu_2ce54f02_29634cute7productE,(_ZN39_INTERNAL_1d683e55_4_k_cu_2ce54f02_29634cuda3std3__45__cpo3endE - _ZN39_INTERNAL_1d683e55_4_k_cu_2ce54f02_29634cute7productE)
_ZN39_INTERNAL_1d683e55_4_k_cu_2ce54f02_29634cute7productE:
	.zero		1
	.type		_ZN39_INTERNAL_1d683e55_4_k_cu_2ce54f02_29634cuda3std3__45__cpo3endE,@object
	.size		_ZN39_INTERNAL_1d683e55_4_k_cu_2ce54f02_29634cuda3std3__45__cpo3endE,(_ZN39_INTERNAL_1d683e55_4_k_cu_2ce54f02_29634cuda3std3__419piecewise_constructE - _ZN39_INTERNAL_1d683e55_4_k_cu_2ce54f02_29634cuda3std3__45__cpo3endE)
_ZN39_INTERNAL_1d683e55_4_k_cu_2ce54f02_29634cuda3std3__45__cpo3endE:
	.zero		1
	.type		_ZN39_INTERNAL_1d683e55_4_k_cu_2ce54f02_29634cuda3std3__419piecewise_constructE,@object
	.size		_ZN39_INTERNAL_1d683e55_4_k_cu_2ce54f02_29634cuda3std3__419piecewise_constructE,(_ZN39_INTERNAL_1d683e55_4_k_cu_2ce54f02_29634cuda3std3__45__cpo4cendE - _ZN39_INTERNAL_1d683e55_4_k_cu_2ce54f02_29634cuda3std3__419piecewise_constructE)
_ZN39_INTERNAL_1d683e55_4_k_cu_2ce54f02_29634cuda3std3__419piecewise_constructE:
	.zero		1
	.type		_ZN39_INTERNAL_1d683e55_4_k_cu_2ce54f02_29634cuda3std3__45__cpo4cendE,@object
	.size		_ZN39_INTERNAL_1d683e55_4_k_cu_2ce54f02_29634cuda3std3__45__cpo4cendE,(_ZN39_INTERNAL_1d683e55_4_k_cu_2ce54f02_29634cuda3std6ranges3__45__cpo4swapE - _ZN39_INTERNAL_1d683e55_4_k_cu_2ce54f02_29634cuda3std3__45__cpo4cendE)
_ZN39_INTERNAL_1d683e55_4_k_cu_2ce54f02_29634cuda3std3__45__cpo4cendE:
	.zero		1
	.type		_ZN39_INTERNAL_1d683e55_4_k_cu_2ce54f02_29634cuda3std6ranges3__45__cpo4swapE,@object
	.size		_ZN39_INTERNAL_1d683e55_4_k_cu_2ce54f02_29634cuda3std6ranges3__45__cpo4swapE,(.L_7 - _ZN39_INTERNAL_1d683e55_4_k_cu_2ce54f02_29634cuda3std6ranges3__45__cpo4swapE)
_ZN39_INTERNAL_1d683e55_4_k_cu_2ce54f02_29634cuda3std6ranges3__45__cpo4swapE:
	.zero		1
.L_7:


//--------------------- .nv.constant0._ZN7cutlass13device_kernelINS_4conv6kernel13ConvUniversalINS1_16ConvProblemShapeILNS1_8OperatorE0ELi3EEENS1_10collective14CollectiveConvINS1_46MainloopSm90TmaGmmaWarpSpecializedImplicitGemmILS5_0ELi2ELi3EN4cute5tupleIJNSA_1CILi2EEENSC_ILi1EEESE_EEENS1_36KernelImplicitTmaWarpSpecializedSm90ELi1EEENSB_IJNSC_ILi256EEENSC_ILi128EEENSB_IJNSC_ILi64EEEEEEEEENS_10tfloat32_tESN_NSA_8TiledMMAINSA_8MMA_AtomIJNSA_4SM904GMMA30MMA_64x128x8_F32TF32TF32_SS_TNILNSR_7ScaleInE1ELST_1EEEEEENSA_6LayoutINSB_IJSE_SE_SE_EEENSB_IJNSC_ILi0EEESY_SY_EEEEENSB_IJNSA_10UnderscoreES11_S11_EEEEENS7_6detail26Sm90ImplicitGemmTileTraitsINSA_20SM90_TMA_LOAD_IM2COLENSA_14ComposedLayoutINSA_7SwizzleILi3ELi4ELi3EEENSA_18smem_ptr_flag_bitsILi32EEENSW_INSB_IJNSB_IJNSC_ILi8EEENSC_ILi32EEEEEENSB_IJS1D_SD_EEENSB_IJSE_SD_EEEEEENSB_IJNSB_IJS1D_NSC_ILi512EEEEEENSB_IJSE_SI_EEENSB_IJSY_NSC_ILi16384EEEEEEEEEEEEEvEENS15_INSA_23SM90_TMA_LOAD_MULTICASTENS17_IS19_S1B_NSW_INSB_IJNSB_IJS1C_NSC_ILi16EEEEEES1F_S1G_EEENSB_IJS1J_S1K_NSB_IJSY_NSC_ILi8192EEEEEEEEEEEEEvEEEENS_8epilogue10collective6detail29Sm90TmaWarpSpecializedAdapterINS23_15DefaultEpilogueISN_NSB_IJNSB_IJllllEEESE_SY_EEES28_NS22_6thread17LinearCombinationISN_Li1EffLNS29_9ScaleType4KindE0ELNS_15FloatRoundStyleE2ESN_EENS_4gemm15EpilogueDefaultEEEEEvvEEEEvNT_6ParamsE --------------------------
	.section	.nv.constant0._ZN7cutlass13device_kernelINS_4conv6kernel13ConvUniversalINS1_16ConvProblemShapeILNS1_8OperatorE0ELi3EEENS1_10collective14CollectiveConvINS1_46MainloopSm90TmaGmmaWarpSpecializedImplicitGemmILS5_0ELi2ELi3EN4cute5tupleIJNSA_1CILi2EEENSC_ILi1EEESE_EEENS1_36KernelImplicitTmaWarpSpecializedSm90ELi1EEENSB_IJNSC_ILi256EEENSC_ILi128EEENSB_IJNSC_ILi64EEEEEEEEENS_10tfloat32_tESN_NSA_8TiledMMAINSA_8MMA_AtomIJNSA_4SM904GMMA30MMA_64x128x8_F32TF32TF32_SS_TNILNSR_7ScaleInE1ELST_1EEEEEENSA_6LayoutINSB_IJSE_SE_SE_EEENSB_IJNSC_ILi0EEESY_SY_EEEEENSB_IJNSA_10UnderscoreES11_S11_EEEEENS7_6detail26Sm90ImplicitGemmTileTraitsINSA_20SM90_TMA_LOAD_IM2COLENSA_14ComposedLayoutINSA_7SwizzleILi3ELi4ELi3EEENSA_18smem_ptr_flag_bitsILi32EEENSW_INSB_IJNSB_IJNSC_ILi8EEENSC_ILi32EEEEEENSB_IJS1D_SD_EEENSB_IJSE_SD_EEEEEENSB_IJNSB_IJS1D_NSC_ILi512EEEEEENSB_IJSE_SI_EEENSB_IJSY_NSC_ILi16384EEEEEEEEEEEEEvEENS15_INSA_23SM90_TMA_LOAD_MULTICASTENS17_IS19_S1B_NSW_INSB_IJNSB_IJS1C_NSC_ILi16EEEEEES1F_S1G_EEENSB_IJS1J_S1K_NSB_IJSY_NSC_ILi8192EEEEEEEEEEEEEvEEEENS_8epilogue10collective6detail29Sm90TmaWarpSpecializedAdapterINS23_15DefaultEpilogueISN_NSB_IJNSB_IJllllEEESE_SY_EEES28_NS22_6thread17LinearCombinationISN_Li1EffLNS29_9ScaleType4KindE0ELNS_15FloatRoundStyleE2ESN_EENS_4gemm15EpilogueDefaultEEEEEvvEEEEvNT_6ParamsE,"a",@progbits
	.sectionflags	@""
	.align	4
.nv.constant0._ZN7cutlass13device_kernelINS_4conv6kernel13ConvUniversalINS1_16ConvProblemShapeILNS1_8OperatorE0ELi3EEENS1_10collective14CollectiveConvINS1_46MainloopSm90TmaGmmaWarpSpecializedImplicitGemmILS5_0ELi2ELi3EN4cute5tupleIJNSA_1CILi2EEENSC_ILi1EEESE_EEENS1_36KernelImplicitTmaWarpSpecializedSm90ELi1EEENSB_IJNSC_ILi256EEENSC_ILi128EEENSB_IJNSC_ILi64EEEEEEEEENS_10tfloat32_tESN_NSA_8TiledMMAINSA_8MMA_AtomIJNSA_4SM904GMMA30MMA_64x128x8_F32TF32TF32_SS_TNILNSR_7ScaleInE1ELST_1EEEEEENSA_6LayoutINSB_IJSE_SE_SE_EEENSB_IJNSC_ILi0EEESY_SY_EEEEENSB_IJNSA_10UnderscoreES11_S11_EEEEENS7_6detail26Sm90ImplicitGemmTileTraitsINSA_20SM90_TMA_LOAD_IM2COLENSA_14ComposedLayoutINSA_7SwizzleILi3ELi4ELi3EEENSA_18smem_ptr_flag_bitsILi32EEENSW_INSB_IJNSB_IJNSC_ILi8EEENSC_ILi32EEEEEENSB_IJS1D_SD_EEENSB_IJSE_SD_EEEEEENSB_IJNSB_IJS1D_NSC_ILi512EEEEEENSB_IJSE_SI_EEENSB_IJSY_NSC_ILi16384EEEEEEEEEEEEEvEENS15_INSA_23SM90_TMA_LOAD_MULTICASTENS17_IS19_S1B_NSW_INSB_IJNSB_IJS1C_NSC_ILi16EEEEEES1F_S1G_EEENSB_IJS1J_S1K_NSB_IJSY_NSC_ILi8192EEEEEEEEEEEEEvEEEENS_8epilogue10collective6detail29Sm90TmaWarpSpecializedAdapterINS23_15DefaultEpilogueISN_NSB_IJNSB_IJllllEEESE_SY_EEES28_NS22_6thread17LinearCombinationISN_Li1EffLNS29_9ScaleType4KindE0ELNS_15FloatRoundStyleE2ESN_EENS_4gemm15EpilogueDefaultEEEEEvvEEEEvNT_6ParamsE:
	.zero		1664


//--------------------- SYMBOLS --------------------------

	.type		.nv.reservedSmem.offset0,@object
	.size		.nv.reservedSmem.offset0,0x4
